def matmul_kernel(
    a_ptr,
    b_ptr,
    c_ptr,
    M,
    N,
    K,
    stride_am,
    stride_ak,
    stride_bk,
    stride_bn,
    stride_cm,
    stride_cn,
    BLOCK_M: tl.constexpr,
    BLOCK_N: tl.constexpr,
    BLOCK_K: tl.constexpr,
    GROUP_M: tl.constexpr,
):
    pid = tl.program_id(axis=0)
    num_pid_m = tl.cdiv(M, BLOCK_M)
    num_pid_n = tl.cdiv(N, BLOCK_N)
    num_pid_in_group = GROUP_M * num_pid_n
    group_id = pid // num_pid_in_group
    first_pid_m = group_id * GROUP_M
    group_size_m = min(num_pid_m - first_pid_m, GROUP_M)
    pid_m = first_pid_m + ((pid % num_pid_in_group) % group_size_m)
    pid_n = (pid % num_pid_in_group) // group_size_m

    offs_am = (pid_m * BLOCK_M + tl.arange(0, BLOCK_M)) % M
    offs_bn = (pid_n * BLOCK_N + tl.arange(0, BLOCK_N)) % N
    offs_k = tl.arange(0, BLOCK_K)
    a_ptrs = a_ptr + offs_am[:, None] * stride_am + offs_k[None, :] * stride_ak
    b_ptrs = b_ptr + offs_k[:, None] * stride_bk + offs_bn[None, :] * stride_bn

    acc = tl.zeros((BLOCK_M, BLOCK_N), dtype=tl.float32)
    for kk in range(0, tl.cdiv(K, BLOCK_K)):
        a = tl.load(a_ptrs, mask=offs_k[None, :] < K - kk * BLOCK_K, other=0.0)
        b = tl.load(b_ptrs, mask=offs_k[:, None] < K - kk * BLOCK_K, other=0.0)
        acc = tl.dot(a, b, acc)
        a_ptrs += BLOCK_K * stride_ak
        b_ptrs += BLOCK_K * stride_bk

    c = acc.to(c_ptr.dtype.element_ty)
    offs_cm = pid_m * BLOCK_M + tl.arange(0, BLOCK_M)
    offs_cn = pid_n * BLOCK_N + tl.arange(0, BLOCK_N)
    c_ptrs = c_ptr + offs_cm[:, None] * stride_cm + offs_cn[None, :] * stride_cn
    mask = (offs_cm[:, None] < M) & (offs_cn[None, :] < N)
    tl.store(c_ptrs, c, mask=mask)

# config = {"BLOCK_K": 128, "BLOCK_M": 128, "BLOCK_N": 128, "GROUP_M": 8, "arch": "sm_100", "dtype": "fp8e4m3", "num_ctas": 1, "num_stages": 3, "num_warps": 4}
# arch = sm_100


// ===== COMPILED SASS (sm_100a) =====

	.target	sm_100a

	.elftype	@"ET_EXEC"


//--------------------- .note.nv.tkinfo           --------------------------
	.section	.note.nv.tkinfo,"",@"SHT_NOTE"
	.sectionflags	@"SHF_NOTE_NV_TKINFO"
	.tkinfo
        /*0018*/ 	.word	0x00000081
        /*0030*/ 	.string	""
        /*0030*/ 	.string	"ptxas-blackwell"
        /*0030*/ 	.string	"Cuda compilation tools, release 12.9, V12.9.86"
        /*0030*/ 	.string	"Build cuda_12.9.r12.9/compiler.36037853_0"
        /*0030*/ 	.string	"-v  -suppress-debug-info  -lineinfo  -arch sm_100a "



//--------------------- .note.nv.cuver            --------------------------
	.section	.note.nv.cuver,"",@"SHT_NOTE"
	.sectionflags	@"SHF_NOTE_NV_CUVER"
        /*0018*/ 	.short	0x0001
        /*001a*/ 	.short	0x0064
        /*001c*/ 	.short	0x0001
        /*001e*/ 	.short	0x0000
        /*0020*/ 	.short	0x0001
        /*0022*/ 	.short	0x0000


//--------------------- .nv.info                  --------------------------
	.section	.nv.info,"",@"SHT_CUDA_INFO"
	.align	4


	//----- nvinfo : EIATTR_REGCOUNT
	.align		4
        /*0000*/ 	.byte	0x04, 0x2f
        /*0002*/ 	.short	(.L_4 - .L_3)
	.align		4
.L_3:
        /*0004*/ 	.word	index@(matmul_kernel)
        /*0008*/ 	.word	0x000000a8


	//----- nvinfo : EIATTR_FRAME_SIZE
	.align		4
.L_4:
        /*000c*/ 	.byte	0x04, 0x11
        /*000e*/ 	.short	(.L_6 - .L_5)
	.align		4
.L_5:
        /*0010*/ 	.word	index@($__internal_2_$__cuda_sm10x_tcgen05_guardrail_trap_unallocated_columns_being_dealloced)
        /*0014*/ 	.word	0x00000c60


	//----- nvinfo : EIATTR_FRAME_SIZE
	.align		4
.L_6:
        /*0018*/ 	.byte	0x04, 0x11
        /*001a*/ 	.short	(.L_8 - .L_7)
	.align		4
.L_7:
        /*001c*/ 	.word	index@($__internal_1_$__cuda_sm10x_tcgen05_guardrail_trap_phase_invalid_during_alloc)
        /*0020*/ 	.word	0x00000c60


	//----- nvinfo : EIATTR_FRAME_SIZE
	.align		4
.L_8:
        /*0024*/ 	.byte	0x04, 0x11
        /*0026*/ 	.short	(.L_10 - .L_9)
	.align		4
.L_9:
        /*0028*/ 	.word	index@($__internal_0_$__cuda_sm10x_tcgen05_guardrail_trap_col_being_dealloced_not_returned_by_alloc)
        /*002c*/ 	.word	0x00000c60


	//----- nvinfo : EIATTR_FRAME_SIZE
	.align		4
.L_10:
        /*0030*/ 	.byte	0x04, 0x11
        /*0032*/ 	.short	(.L_12 - .L_11)
	.align		4
.L_11:
        /*0034*/ 	.word	index@(matmul_kernel)
        /*0038*/ 	.word	0x00000c60


	//----- nvinfo : EIATTR_MIN_STACK_SIZE
	.align		4
.L_12:
        /*003c*/ 	.byte	0x04, 0x12
        /*003e*/ 	.short	(.L_14 - .L_13)
	.align		4
.L_13:
        /*0040*/ 	.word	index@(matmul_kernel)
        /*0044*/ 	.word	0x00000c60
.L_14:


//--------------------- .nv.info.matmul_kernel    --------------------------
	.section	.nv.info.matmul_kernel,"",@"SHT_CUDA_INFO"
	.sectionflags	@""
	.align	4


	//----- nvinfo : EIATTR_CUDA_API_VERSION
	.align		4
        /*0000*/ 	.byte	0x04, 0x37
        /*0002*/ 	.short	(.L_16 - .L_15)
.L_15:
        /*0004*/ 	.word	0x00000081


	//----- nvinfo : EIATTR_KPARAM_INFO
	.align		4
.L_16:
        /*0008*/ 	.byte	0x04, 0x17
        /*000a*/ 	.short	(.L_18 - .L_17)
.L_17:
        /*000c*/ 	.word	0x00000000
        /*0010*/ 	.short	0x000d
        /*0012*/ 	.short	0x0048
        /*0014*/ 	.byte	0x00, 0xf4, 0x21, 0x00


	//----- nvinfo : EIATTR_KPARAM_INFO
	.align		4
.L_18:
        /*0018*/ 	.byte	0x04, 0x17
        /*001a*/ 	.short	(.L_20 - .L_19)
.L_19:
        /*001c*/ 	.word	0x00000000
        /*0020*/ 	.short	0x000c
        /*0022*/ 	.short	0x0040
        /*0024*/ 	.byte	0x00, 0xf4, 0x21, 0x00


	//----- nvinfo : EIATTR_KPARAM_INFO
	.align		4
.L_20:
        /*0028*/ 	.byte	0x04, 0x17
        /*002a*/ 	.short	(.L_22 - .L_21)
.L_21:
        /*002c*/ 	.word	0x00000000
        /*0030*/ 	.short	0x000b
        /*0032*/ 	.short	0x0038
        /*0034*/ 	.byte	0x00, 0xf0, 0x11, 0x00


	//----- nvinfo : EIATTR_KPARAM_INFO
	.align		4
.L_22:
        /*0038*/ 	.byte	0x04, 0x17
        /*003a*/ 	.short	(.L_24 - .L_23)
.L_23:
        /*003c*/ 	.word	0x00000000
        /*0040*/ 	.short	0x000a
        /*0042*/ 	.short	0x0034
        /*0044*/ 	.byte	0x00, 0xf0, 0x11, 0x00


	//----- nvinfo : EIATTR_KPARAM_INFO
	.align		4
.L_24:
        /*0048*/ 	.byte	0x04, 0x17
        /*004a*/ 	.short	(.L_26 - .L_25)
.L_25:
        /*004c*/ 	.word	0x00000000
        /*0050*/ 	.short	0x0009
        /*0052*/ 	.short	0x0030
        /*0054*/ 	.byte	0x00, 0xf0, 0x11, 0x00


	//----- nvinfo : EIATTR_KPARAM_INFO
	.align		4
.L_26:
        /*0058*/ 	.byte	0x04, 0x17
        /*005a*/ 	.short	(.L_28 - .L_27)
.L_27:
        /*005c*/ 	.word	0x00000000
        /*0060*/ 	.short	0x0008
        /*0062*/ 	.short	0x002c
        /*0064*/ 	.byte	0x00, 0xf0, 0x11, 0x00


	//----- nvinfo : EIATTR_KPARAM_INFO
	.align		4
.L_28:
        /*0068*/ 	.byte	0x04, 0x17
        /*006a*/ 	.short	(.L_30 - .L_29)
.L_29:
        /*006c*/ 	.word	0x00000000
        /*0070*/ 	.short	0x0007
        /*0072*/ 	.short	0x0028
        /*0074*/ 	.byte	0x00, 0xf0, 0x11, 0x00


	//----- nvinfo : EIATTR_KPARAM_INFO
	.align		4
.L_30:
        /*0078*/ 	.byte	0x04, 0x17
        /*007a*/ 	.short	(.L_32 - .L_31)
.L_31:
        /*007c*/ 	.word	0x00000000
        /*0080*/ 	.short	0x0006
        /*0082*/ 	.short	0x0024
        /*0084*/ 	.byte	0x00, 0xf0, 0x11, 0x00


	//----- nvinfo : EIATTR_KPARAM_INFO
	.align		4
.L_32:
        /*0088*/ 	.byte	0x04, 0x17
        /*008a*/ 	.short	(.L_34 - .L_33)
.L_33:
        /*008c*/ 	.word	0x00000000
        /*0090*/ 	.short	0x0005
        /*0092*/ 	.short	0x0020
        /*0094*/ 	.byte	0x00, 0xf0, 0x11, 0x00


	//----- nvinfo : EIATTR_KPARAM_INFO
	.align		4
.L_34:
        /*0098*/ 	.byte	0x04, 0x17
        /*009a*/ 	.short	(.L_36 - .L_35)
.L_35:
        /*009c*/ 	.word	0x00000000
        /*00a0*/ 	.short	0x0004
        /*00a2*/ 	.short	0x001c
        /*00a4*/ 	.byte	0x00, 0xf0, 0x11, 0x00


	//----- nvinfo : EIATTR_KPARAM_INFO
	.align		4
.L_36:
        /*00a8*/ 	.byte	0x04, 0x17
        /*00aa*/ 	.short	(.L_38 - .L_37)
.L_37:
        /*00ac*/ 	.word	0x00000000
        /*00b0*/ 	.short	0x0003
        /*00b2*/ 	.short	0x0018
        /*00b4*/ 	.byte	0x00, 0xf0, 0x11, 0x00


	//----- nvinfo : EIATTR_KPARAM_INFO
	.align		4
.L_38:
        /*00b8*/ 	.byte	0x04, 0x17
        /*00ba*/ 	.short	(.L_40 - .L_39)
.L_39:
        /*00bc*/ 	.word	0x00000000
        /*00c0*/ 	.short	0x0002
        /*00c2*/ 	.short	0x0010
        /*00c4*/ 	.byte	0x00, 0xf4, 0x21, 0x00


	//----- nvinfo : EIATTR_KPARAM_INFO
	.align		4
.L_40:
        /*00c8*/ 	.byte	0x04, 0x17
        /*00ca*/ 	.short	(.L_42 - .L_41)
.L_41:
        /*00cc*/ 	.word	0x00000000
        /*00d0*/ 	.short	0x0001
        /*00d2*/ 	.short	0x0008
        /*00d4*/ 	.byte	0x00, 0xf4, 0x21, 0x00


	//----- nvinfo : EIATTR_KPARAM_INFO
	.align		4
.L_42:
        /*00d8*/ 	.byte	0x04, 0x17
        /*00da*/ 	.short	(.L_44 - .L_43)
.L_43:
        /*00dc*/ 	.word	0x00000000
        /*00e0*/ 	.short	0x0000
        /*00e2*/ 	.short	0x0000
        /*00e4*/ 	.byte	0x00, 0xf4, 0x21, 0x00


	//----- nvinfo : EIATTR_AT_ENTRY_FRAGMENTS
	.align		4
.L_44:
        /*00e8*/ 	.byte	0x04, 0x4f
        /*00ea*/ 	.short	(.L_46 - .L_45)


	//   ....[0]....
.L_45:
        /*00ec*/ 	.word	0x00000004


	//----- nvinfo : EIATTR_RESERVED_SMEM_USED
	.align		4
.L_46:
        /*00f0*/ 	.byte	0x01, 0x41
	.zero		2


	//----- nvinfo : EIATTR_SPARSE_MMA_MASK
	.align		4
        /*00f4*/ 	.byte	0x03, 0x50
        /*00f6*/ 	.short	0x0000


	//----- nvinfo : EIATTR_TCGEN05_1CTA_USED
	.align		4
        /*00f8*/ 	.byte	0x01, 0x51
	.zero		2


	//----- nvinfo : EIATTR_MAXREG_COUNT
	.align		4
        /*00fc*/ 	.byte	0x03, 0x1b
        /*00fe*/ 	.short	0x00ff


	//----- nvinfo : EIATTR_NUM_BARRIERS
	.align		4
        /*0100*/ 	.byte	0x02, 0x4c
        /*0102*/ 	.byte	0x01
	.zero		1


	//----- nvinfo : EIATTR_ANNOTATIONS
	.align		4
        /*0104*/ 	.byte	0x04, 0x55
        /*0106*/ 	.short	(.L_48 - .L_47)


	//   ....[0]....
.L_47:
        /*0108*/ 	.word	0x00000001
        /*010c*/ 	.byte	0x90, 0x09, 0x00, 0x00, 0x01, 0x00, 0x00, 0x00, 0x10, 0x0b, 0x00, 0x00, 0x01, 0x00, 0x00, 0x00
        /* <DEDUP_REMOVED lines=1179> */
        /*4acc*/ 	.byte	0xc0, 0x57, 0x02, 0x00, 0x01, 0x00, 0x00, 0x00, 0xf0, 0x57, 0x02, 0x00


	//----- nvinfo : EIATTR_INT_WARP_WIDE_INSTR_OFFSETS
	.align		4
.L_48:
        /*4ad8*/ 	.byte	0x04, 0x31
        /*4ada*/ 	.short	(.L_50 - .L_49)


	//   ....[0]....
.L_49:
        /*4adc*/ 	.word	0x00002390


	//   ....[1]....
        /*4ae0*/ 	.word	0x000023c0


	//   ....[2]....
        /*4ae4*/ 	.word	0x0000ec70


	//   ....[3]....
        /*4ae8*/ 	.word	0x00025e30


	//   ....[4]....
        /*4aec*/ 	.word	0x00025e80


	//----- nvinfo : EIATTR_COOP_GROUP_MASK_REGIDS
	.align		4
.L_50:
        /*4af0*/ 	.byte	0x04, 0x29
        /*4af2*/ 	.short	(.L_52 - .L_51)


	//   ....[0]....
.L_51:
        /*4af4*/ 	.word	0xffffffff


	//   ....[1]....
        /*4af8*/ 	.word	0xffffffff


	//   ....[2]....
        /*4afc*/ 	.word	0xffffffff


	//   ....[3]....
        /*4b00*/ 	.word	0xffffffff


	//----- nvinfo : EIATTR_COOP_GROUP_INSTR_OFFSETS
	.align		4
.L_52:
        /*4b04*/ 	.byte	0x04, 0x28
        /*4b06*/ 	.short	(.L_54 - .L_53)


	//   ....[0]....
.L_53:
        /*4b08*/ 	.word	0x00000070


	//   ....[1]....
        /*4b0c*/ 	.word	0x00000330


	//   ....[2]....
        /*4b10*/ 	.word	0x00025cc0


	//   ....[3]....
        /*4b14*/ 	.word	0x00025f30


	//----- nvinfo : EIATTR_VRC_CTA_INIT_COUNT
	.align		4
.L_54:
        /*4b18*/ 	.byte	0x02, 0x4a
        /*4b1a*/ 	.byte	0x80
	.zero		1


	//----- nvinfo : EIATTR_MBARRIER_INSTR_OFFSETS
	.align		4
        /*4b1c*/ 	.byte	0x04, 0x39
        /*4b1e*/ 	.short	(.L_56 - .L_55)


	//   ....[0]....
.L_55:
        /*4b20*/ 	.word	0x000025b0
        /*4b24*/ 	.word	0x000000ff
        /*4b28*/ 	.word	0x00000000
        /*4b2c*/ 	.short	0x0100
        /*4b2e*/ 	.byte	0x06
	.zero		1


	//   ....[1]....
        /*4b30*/ 	.word	0x0000ecb0
        /*4b34*/ 	.word	0x000000ff
        /*4b38*/ 	.word	0x00010008
        /*4b3c*/ 	.short	0x0100
        /*4b3e*/ 	.byte	0x09
	.zero		1


	//   ....[2]....
        /*4b40*/ 	.word	0x00015d20
        /*4b44*/ 	.word	0x000000ff
        /*4b48*/ 	.word	0x00000000
        /*4b4c*/ 	.short	0x010a
        /*4b4e*/ 	.byte	0x06
	.zero		1


	//   ....[3]....
        /*4b50*/ 	.word	0x00021760
        /*4b54*/ 	.word	0x000000ff
        /*4b58*/ 	.word	0x00000000
        /*4b5c*/ 	.short	0x010a
        /*4b5e*/ 	.byte	0x06
	.zero		1


	//   ....[4]....
        /*4b60*/ 	.word	0x000218e0
        /*4b64*/ 	.word	0x000000ff
        /*4b68*/ 	.word	0x00010000
        /*4b6c*/ 	.short	0x0108
        /*4b6e*/ 	.byte	0x09
	.zero		1


	//   ....[5]....
        /*4b70*/ 	.word	0x00021910
        /*4b74*/ 	.word	0x000000ff
        /*4b78*/ 	.word	0x00010008
        /*4b7c*/ 	.short	0x0108
        /*4b7e*/ 	.byte	0x09
	.zero		1


	//   ....[6]....
        /*4b80*/ 	.word	0x00025f50
        /*4b84*/ 	.word	0x000000ff
        /*4b88*/ 	.word	0x00000000
        /*4b8c*/ 	.short	0x010a
        /*4b8e*/ 	.byte	0x06
	.zero		1


	//   ....[7]....
        /*4b90*/ 	.word	0x00025f80
        /*4b94*/ 	.word	0x000000ff
        /*4b98*/ 	.word	0x00000000
        /*4b9c*/ 	.short	0x010a
        /*4b9e*/ 	.byte	0x06
	.zero		1


	//----- nvinfo : EIATTR_NUM_MBARRIERS
	.align		4
.L_56:
        /*4ba0*/ 	.byte	0x03, 0x38
        /*4ba2*/ 	.short	0x0002


	//----- nvinfo : EIATTR_EXIT_INSTR_OFFSETS
	.align		4
        /*4ba4*/ 	.byte	0x04, 0x1c
        /*4ba6*/ 	.short	(.L_58 - .L_57)


	//   ....[0]....
.L_57:
        /*4ba8*/ 	.word	0x00025f40


	//----- nvinfo : EIATTR_REQNTID
	.align		4
.L_58:
        /*4bac*/ 	.byte	0x04, 0x10
        /*4bae*/ 	.short	(.L_60 - .L_59)
.L_59:
        /*4bb0*/ 	.word	0x00000080
        /*4bb4*/ 	.word	0x00000001
        /*4bb8*/ 	.word	0x00000001


	//----- nvinfo : EIATTR_CRS_STACK_SIZE
	.align		4
.L_60:
        /*4bbc*/ 	.byte	0x04, 0x1e
        /*4bbe*/ 	.short	(.L_62 - .L_61)
.L_61:
        /*4bc0*/ 	.word	0x00000000


	//----- nvinfo : EIATTR_CBANK_PARAM_SIZE
	.align		4
.L_62:
        /*4bc4*/ 	.byte	0x03, 0x19
        /*4bc6*/ 	.short	0x0050


	//----- nvinfo : EIATTR_PARAM_CBANK
	.align		4
        /*4bc8*/ 	.byte	0x04, 0x0a
        /*4bca*/ 	.short	(.L_64 - .L_63)
	.align		4
.L_63:
        /*4bcc*/ 	.word	index@(.nv.constant0.matmul_kernel)
        /*4bd0*/ 	.short	0x0380
        /*4bd2*/ 	.short	0x0050


	//----- nvinfo : EIATTR_SW_WAR
	.align		4
.L_64:
        /*4bd4*/ 	.byte	0x04, 0x36
        /*4bd6*/ 	.short	(.L_66 - .L_65)
.L_65:
        /*4bd8*/ 	.word	0x00000008
.L_66:


//--------------------- .nv.compat                --------------------------
	.section	.nv.compat,"",@"SHT_CUDA_COMPAT_INFO"
	.align	4
        /*0000*/ 	.byte	0x02, 0x02, 0x02, 0x00, 0x02, 0x05, 0x05, 0x00, 0x02, 0x03, 0x00, 0x00, 0x02, 0x06, 0x01, 0x00


//--------------------- .nv.callgraph             --------------------------
	.section	.nv.callgraph,"",@"SHT_CUDA_CALLGRAPH"
	.align	4
	.sectionentsize	8
	.align		4
        /*0000*/ 	.word	0x00000000
	.align		4
        /*0004*/ 	.word	0xffffffff
	.align		4
        /*0008*/ 	.word	0x00000000
	.align		4
        /*000c*/ 	.word	0xfffffffe
	.align		4
        /*0010*/ 	.word	0x00000000
	.align		4
        /*0014*/ 	.word	0xfffffffd
	.align		4
        /*0018*/ 	.word	0x00000000
	.align		4
        /*001c*/ 	.word	0xfffffffc


//--------------------- .text.matmul_kernel       --------------------------
	.section	.text.matmul_kernel,"ax",@progbits
	.align	128
        .global         matmul_kernel
        .type           matmul_kernel,@function
        .size           matmul_kernel,(.L_x_20 - matmul_kernel)
        .other          matmul_kernel,@"STO_CUDA_ENTRY STV_DEFAULT"
matmul_kernel:
.text.matmul_kernel:
[----:B------:R-:W0:Y:S01]  /*0000*/  LDC R1, c[0x0][0x37c] ;  /* 0x0000df00ff017b82 */ /* 0x000e220000000800 */
[----:B------:R-:W1:Y:S01]  /*0010*/  S2R R2, SR_TID.X ;  /* 0x0000000000027919 */ /* 0x000e620000002100 */
[----:B0-----:R-:W-:Y:S01]  /*0020*/  VIADD R1, R1, 0xfffff3a0 ;  /* 0xfffff3a001017836 */ /* 0x001fe20000000000 */
[----:B-1----:R-:W-:-:S13]  /*0030*/  ISETP.GE.U32.AND P0, PT, R2, 0x20, PT ;  /* 0x000000200200780c */ /* 0x002fda0003f06070 */
[----:B------:R-:W-:Y:S02]  /*0040*/  VOTEU.ANY UP0, P0 ;  /* 0x0000000000ff7886 */ /* 0x000fe40000000100 */
[----:B------:R-:W-:Y:S05]  /*0050*/  BRA.U UP0, `(.L_x_0) ;  /* 0x0000000100b87547 */ /* 0x000fea000b800000 */
[----:B------:R-:W0:Y:S01]  /*0060*/  S2UR UR6, SR_CgaCtaId ;  /* 0x00000000000679c3 */ /* 0x000e220000008800 */
[----:B------:R-:W-:Y:S01]  /*0070*/  NOP ;  /* 0x0000000000007918 */ /* 0x000fe20000000000 */
[----:B------:R-:W-:Y:S02]  /*0080*/  UMOV UR4, 0x40 ;  /* 0x0000004000047882 */ /* 0x000fe40000000000 */
[----:B0-----:R-:W-:-:S09]  /*0090*/  ULEA UR4, UR6, UR4, 0x18 ;  /* 0x0000000406047291 */ /* 0x001fd2000f8ec0ff */
[----:B------:R-:W0:Y:S01]  /*00a0*/  LDS.U8 R0, [UR4] ;  /* 0x00000004ff007984 */ /* 0x000e220008000000 */
[----:B------:R-:W-:Y:S02]  /*00b0*/  UMOV UR4, 0x400 ;  /* 0x0000040000047882 */ /* 0x000fe40000000000 */
[----:B------:R-:W-:Y:S01]  /*00c0*/  ULEA UR4, UR6, UR4, 0x18 ;  /* 0x0000000406047291 */ /* 0x000fe2000f8ec0ff */
[----:B0-----:R-:W-:-:S13]  /*00d0*/  ISETP.NE.AND P0, PT, R0, RZ, PT ;  /* 0x000000ff0000720c */ /* 0x001fda0003f05270 */
[----:B------:R-:W-:Y:S05]  /*00e0*/  @P0 BRA `(.L_x_1) ;  /* 0x00000000007c0947 */ /* 0x000fea0003800000 */
[----:B------:R-:W-:-:S13]  /*00f0*/  ELECT P0, URZ, PT ;  /* 0x0000000000ff782f */ /* 0x000fda0003800000 */
[----:B------:R-:W-:Y:S05]  /*0100*/  @!P0 BRA `(.L_x_2) ;  /* 0x0000000000848947 */ /* 0x000fea0003800000 */
[----:B------:R-:W-:Y:S01]  /*0110*/  UMOV UR5, 0x4 ;  /* 0x0000000400057882 */ /* 0x000fe20000000000 */
[----:B------:R-:W-:Y:S02]  /*0120*/  IMAD.MOV.U32 R5, RZ, RZ, 0x1 ;  /* 0x00000001ff057424 */ /* 0x000fe400078e00ff */
[----:B------:R-:W-:Y:S02]  /*0130*/  IMAD.MOV.U32 R3, RZ, RZ, 0xf ;  /* 0x0000000fff037424 */ /* 0x000fe400078e00ff */
[----:B------:R-:W-:Y:S04]  /*0140*/  DEPBAR.LE SB0, 0x36 ;  /* 0x00008d800000791a */ /* 0x000fe80000000000 */
[----:B------:R-:W0:Y:S02]  /*0150*/  UTCATOMSWS.FIND_AND_SET.ALIGN UP1, UR5, UR5 ;  /* 0x00000005000575e3 */ /* 0x000e240008020800 */
[----:B0-----:R-:W-:-:S04]  /*0160*/  PLOP3.LUT P0, PT, PT, PT, UP1, 0x80, 0x8 ;  /* 0x000000000008781c */ /* 0x001fc80003f0f018 */
[----:B------:R-:W-:-:S04]  /*0170*/  SEL R0, RZ, 0xffffffff, !P0 ;  /* 0xffffffffff007807 */ /* 0x000fc80004000000 */
[----:B------:R-:W-:Y:S01]  /*0180*/  ISETP.NE.AND P0, PT, R0, RZ, PT ;  /* 0x000000ff0000720c */ /* 0x000fe20003f05270 */
[----:B------:R-:W-:-:S12]  /*0190*/  IMAD.U32 R0, RZ, RZ, UR5 ;  /* 0x00000005ff007e24 */ /* 0x000fd8000f8e00ff */
[----:B------:R-:W-:Y:S05]  /*01a0*/  @P0 BRA `(.L_x_3) ;  /* 0x0000000000240947 */ /* 0x000fea0003800000 */
.L_x_4:
[----:B------:R-:W-:Y:S05]  /*01b0*/  NANOSLEEP 0x64 ;  /* 0x000000640000795d */ /* 0x000fea0003800000 */
[----:B------:R-:W-:-:S05]  /*01c0*/  UMOV UR5, 0x4 ;  /* 0x0000000400057882 */ /* 0x000fca0000000000 */
[----:B------:R-:W-:Y:S04]  /*01d0*/  DEPBAR.LE SB0, 0x36 ;  /* 0x00008d800000791a */ /* 0x000fe80000000000 */
[----:B------:R-:W0:Y:S02]  /*01e0*/  UTCATOMSWS.FIND_AND_SET.ALIGN UP1, UR5, UR5 ;  /* 0x00000005000575e3 */ /* 0x000e240008020800 */
[----:B0-----:R-:W-:-:S04]  /*01f0*/  PLOP3.LUT P0, PT, PT, PT, UP1, 0x80, 0x8 ;  /* 0x000000000008781c */ /* 0x001fc80003f0f018 */
[----:B------:R-:W-:-:S04]  /*0200*/  SEL R0, RZ, 0xffffffff, !P0 ;  /* 0xffffffffff007807 */ /* 0x000fc80004000000 */
[----:B------:R-:W-:Y:S01]  /*0210*/  ISETP.NE.AND P0, PT, R0, RZ, PT ;  /* 0x000000ff0000720c */ /* 0x000fe20003f05270 */
[----:B------:R-:W-:-:S12]  /*0220*/  IMAD.U32 R0, RZ, RZ, UR5 ;  /* 0x00000005ff007e24 */ /* 0x000fd8000f8e00ff */
[----:B------:R-:W-:Y:S05]  /*0230*/  @!P0 BRA `(.L_x_4) ;  /* 0xfffffffc00dc8947 */ /* 0x000fea000383ffff */
.L_x_3:
[C---:B------:R-:W-:Y:S01]  /*0240*/  VIADD R4, R0.reuse, 0x10 ;  /* 0x0000001000047836 */ /* 0x040fe20000000000 */
[----:B------:R-:W-:Y:S01]  /*0250*/  UMOV UR5, 0x50 ;  /* 0x0000005000057882 */ /* 0x000fe20000000000 */
[----:B------:R-:W-:Y:S01]  /*0260*/  SHF.L.U32 R3, R3, R0, RZ ;  /* 0x0000000003037219 */ /* 0x000fe200000006ff */
[----:B------:R-:W-:Y:S01]  /*0270*/  ULEA UR5, UR6, UR5, 0x18 ;  /* 0x0000000506057291 */ /* 0x000fe2000f8ec0ff */
[----:B------:R-:W-:Y:S01]  /*0280*/  IMAD.SHL.U32 R0, R0, 0x20, RZ ;  /* 0x0000002000007824 */ /* 0x000fe200078e00ff */
[----:B------:R-:W-:-:S04]  /*0290*/  SHF.L.U32 R4, R5, R4, RZ ;  /* 0x0000000405047219 */ /* 0x000fc800000006ff */
[----:B------:R-:W-:-:S05]  /*02a0*/  LOP3.LUT R3, R4, R3, RZ, 0xfc, !PT ;  /* 0x0000000304037212 */ /* 0x000fca00078efcff */
[----:B------:R0:W-:Y:S04]  /*02b0*/  ATOMS.OR RZ, [UR5], R3 ;  /* 0x00000003ffff798c */ /* 0x0001e8000b000005 */
[----:B------:R0:W-:Y:S01]  /*02c0*/  STS [UR4], R0 ;  /* 0x00000000ff007988 */ /* 0x0001e20008000804 */
[----:B------:R-:W-:Y:S05]  /*02d0*/  BRA `(.L_x_2) ;  /* 0x0000000000107947 */ /* 0x000fea0003800000 */
.L_x_1:
[----:B------:R-:W-:Y:S01]  /*02e0*/  IMAD.MOV.U32 R0, RZ, RZ, -0x1 ;  /* 0xffffffffff007424 */ /* 0x000fe200078e00ff */
[----:B------:R-:W-:-:S04]  /*02f0*/  MOV R4, 0x320 ;  /* 0x0000032000047802 */ /* 0x000fc80000000f00 */
[----:B------:R0:W-:Y:S03]  /*0300*/  STS [UR4], R0 ;  /* 0x00000000ff007988 */ /* 0x0001e60008000804 */
[----:B0-----:R-:W-:Y:S05]  /*0310*/  CALL.REL.NOINC `($__internal_1_$__cuda_sm10x_tcgen05_guardrail_trap_phase_invalid_during_alloc) ;  /* 0x0000025c00307944 */ /* 0x001fea0003c00000 */
.L_x_2:
[----:B------:R-:W-:Y:S05]  /*0320*/  WARPSYNC.ALL ;  /* 0x0000000000007948 */ /* 0x000fea0003800000 */
[----:B------:R-:W-:Y:S01]  /*0330*/  NOP ;  /* 0x0000000000007918 */ /* 0x000fe20000000000 */
.L_x_0:
[----:B------:R-:W1:Y:S01]  /*0340*/  LDC.64 R28, c[0x0][0x398] ;  /* 0x0000e600ff1c7b82 */ /* 0x000e620000000a00 */
[----:B------:R-:W2:Y:S01]  /*0350*/  S2R R7, SR_CTAID.X ;  /* 0x0000000000077919 */ /* 0x000ea20000002500 */
[----:B------:R-:W-:Y:S01]  /*0360*/  UMOV UR9, 0x400 ;  /* 0x0000040000097882 */ /* 0x000fe20000000000 */
[----:B------:R-:W-:Y:S01]  /*0370*/  LOP3.LUT R107, R2, 0x7f, RZ, 0xc0, !PT ;  /* 0x0000007f026b7812 */ /* 0x000fe200078ec0ff */
[----:B------:R-:W3:Y:S04]  /*0380*/  LDCU UR11, c[0x0][0x3a4] ;  /* 0x00007480ff0b77ac */ /* 0x000ee80008000800 */
[----:B------:R-:W4:Y:S01]  /*0390*/  S2UR UR5, SR_CgaCtaId ;  /* 0x00000000000579c3 */ /* 0x000f220000008800 */
[----:B------:R-:W0:Y:S01]  /*03a0*/  LDCU.64 UR18, c[0x0][0x358] ;  /* 0x00006b00ff1277ac */ /* 0x000e220008000a00 */
[----:B------:R-:W0:Y:S06]  /*03b0*/  LDCU.128 UR12, c[0x0][0x380] ;  /* 0x00007000ff0c77ac */ /* 0x000e2c0008000c00 */
[----:B------:R-:W0:Y:S02]  /*03c0*/  LDC.64 R36, c[0x0][0x3a8] ;  /* 0x0000ea00ff247b82 */ /* 0x000e240000000a00 */
[----:B01----:R-:W-:Y:S01]  /*03d0*/  VIADD R0, R29, 0x7f ;  /* 0x0000007f1d007836 */ /* 0x003fe20000000000 */
[----:B------:R-:W-:-:S05]  /*03e0*/  IABS R39, R29 ;  /* 0x0000001d00277213 */ /* 0x000fca0000000000 */
[----:B------:R-:W-:Y:S01]  /*03f0*/  BAR.SYNC.DEFER_BLOCKING 0x0 ;  /* 0x0000000000007b1d */ /* 0x000fe20000010000 */
[----:B------:R-:W-:Y:S02]  /*0400*/  ISETP.NE.AND P3, PT, R28, RZ, PT ;  /* 0x000000ff1c00720c */ /* 0x000fe40003f65270 */
[----:B------:R-:W-:Y:S01]  /*0410*/  SHF.R.S32.HI R3, RZ, 0x1f, R0 ;  /* 0x0000001fff037819 */ /* 0x000fe20000011400 */
[----:B----4-:R-:W-:-:S03]  /*0420*/  ULEA UR9, UR5, UR9, 0x18 ;  /* 0x0000000905097291 */ /* 0x010fc6000f8ec0ff */
[----:B------:R-:W-:Y:S02]  /*0430*/  LEA.HI R3, R3, R0, RZ, 0x7 ;  /* 0x0000000003037211 */ /* 0x000fe400078f38ff */
[----:B--2---:R-:W-:Y:S02]  /*0440*/  IABS R10, R7 ;  /* 0x00000007000a7213 */ /* 0x004fe40000000000 */
[----:B------:R-:W-:-:S05]  /*0450*/  SHF.R.S32.HI R3, RZ, 0x7, R3 ;  /* 0x00000007ff037819 */ /* 0x000fca0000011403 */
[----:B------:R-:W-:-:S05]  /*0460*/  IMAD.SHL.U32 R6, R3, 0x8, RZ ;  /* 0x0000000803067824 */ /* 0x000fca00078e00ff */
[-C--:B------:R-:W-:Y:S02]  /*0470*/  IABS R3, R6.reuse ;  /* 0x0000000600037213 */ /* 0x080fe40000000000 */
[----:B------:R-:W-:Y:S02]  /*0480*/  IABS R11, R6 ;  /* 0x00000006000b7213 */ /* 0x000fe40000000000 */
[----:B------:R-:W0:Y:S08]  /*0490*/  I2F.RP R0, R3 ;  /* 0x0000000300007306 */ /* 0x000e300000209400 */
[----:B0-----:R-:W0:Y:S02]  /*04a0*/  MUFU.RCP R0, R0 ;  /* 0x0000000000007308 */ /* 0x001e240000001000 */
[----:B0-----:R-:W-:-:S02]  /*04b0*/  VIADD R4, R0, 0xffffffe ;  /* 0x0ffffffe00047836 */ /* 0x001fc40000000000 */
[----:B------:R-:W-:-:S04]  /*04c0*/  IMAD.MOV R0, RZ, RZ, -R11 ;  /* 0x000000ffff007224 */ /* 0x000fc800078e0a0b */
[----:B------:R0:W1:Y:S02]  /*04d0*/  F2I.FTZ.U32.TRUNC.NTZ R5, R4 ;  /* 0x0000000400057305 */ /* 0x000064000021f000 */
[----:B0-----:R-:W-:Y:S02]  /*04e0*/  IMAD.MOV.U32 R4, RZ, RZ, RZ ;  /* 0x000000ffff047224 */ /* 0x001fe400078e00ff */
[----:B-1----:R-:W-:-:S04]  /*04f0*/  IMAD.MOV R8, RZ, RZ, -R5 ;  /* 0x000000ffff087224 */ /* 0x002fc800078e0a05 */
[----:B------:R-:W-:Y:S02]  /*0500*/  IMAD R9, R8, R3, RZ ;  /* 0x0000000308097224 */ /* 0x000fe400078e02ff */
[----:B------:R-:W-:Y:S02]  /*0510*/  IMAD.MOV.U32 R8, RZ, RZ, R10 ;  /* 0x000000ffff087224 */ /* 0x000fe400078e000a */
[----:B------:R-:W-:-:S06]  /*0520*/  IMAD.HI.U32 R5, R5, R9, R4 ;  /* 0x0000000905057227 */ /* 0x000fcc00078e0004 */
[----:B------:R-:W-:-:S04]  /*0530*/  IMAD.HI.U32 R5, R5, R8, RZ ;  /* 0x0000000805057227 */ /* 0x000fc800078e00ff */
[----:B------:R-:W-:-:S05]  /*0540*/  IMAD R0, R5, R0, R8 ;  /* 0x0000000005007224 */ /* 0x000fca00078e0208 */
[----:B------:R-:W-:-:S13]  /*0550*/  ISETP.GT.U32.AND P1, PT, R3, R0, PT ;  /* 0x000000000300720c */ /* 0x000fda0003f24070 */
[----:B------:R-:W-:Y:S02]  /*0560*/  @!P1 IMAD.IADD R0, R0, 0x1, -R3 ;  /* 0x0000000100009824 */ /* 0x000fe400078e0a03 */
[----:B------:R-:W-:Y:S01]  /*0570*/  @!P1 VIADD R5, R5, 0x1 ;  /* 0x0000000105059836 */ /* 0x000fe20000000000 */
[----:B------:R-:W-:Y:S02]  /*0580*/  ISETP.NE.AND P1, PT, R6, RZ, PT ;  /* 0x000000ff0600720c */ /* 0x000fe40003f25270 */
[----:B------:R-:W-:Y:S02]  /*0590*/  ISETP.GE.U32.AND P0, PT, R0, R3, PT ;  /* 0x000000030000720c */ /* 0x000fe40003f06070 */
[----:B------:R-:W-:-:S04]  /*05a0*/  LOP3.LUT R0, R7, R6, RZ, 0x3c, !PT ;  /* 0x0000000607007212 */ /* 0x000fc800078e3cff */
[----:B------:R-:W-:Y:S01]  /*05b0*/  ISETP.GE.AND P2, PT, R0, RZ, PT ;  /* 0x000000ff0000720c */ /* 0x000fe20003f46270 */
[----:B------:R-:W-:-:S05]  /*05c0*/  VIADD R0, R28, 0x7f ;  /* 0x0000007f1c007836 */ /* 0x000fca0000000000 */
[----:B------:R-:W-:Y:S01]  /*05d0*/  SHF.R.S32.HI R3, RZ, 0x1f, R0 ;  /* 0x0000001fff037819 */ /* 0x000fe20000011400 */
[----:B------:R-:W-:-:S03]  /*05e0*/  @P0 VIADD R5, R5, 0x1 ;  /* 0x0000000105050836 */ /* 0x000fc60000000000 */
[----:B------:R-:W-:Y:S01]  /*05f0*/  LEA.HI R3, R3, R0, RZ, 0x7 ;  /* 0x0000000003037211 */ /* 0x000fe200078f38ff */
[----:B------:R-:W-:-:S04]  /*0600*/  IMAD.MOV.U32 R4, RZ, RZ, R5 ;  /* 0x000000ffff047224 */ /* 0x000fc800078e0005 */
[----:B------:R-:W-:Y:S01]  /*0610*/  @!P2 IMAD.MOV R4, RZ, RZ, -R4 ;  /* 0x000000ffff04a224 */ /* 0x000fe200078e0a04 */
[----:B------:R-:W-:-:S05]  /*0620*/  @!P1 LOP3.LUT R4, RZ, R6, RZ, 0x33, !PT ;  /* 0x00000006ff049212 */ /* 0x000fca00078e33ff */
[----:B------:R-:W-:Y:S02]  /*0630*/  IMAD.SHL.U32 R10, R4, 0x8, RZ ;  /* 0x00000008040a7824 */ /* 0x000fe400078e00ff */
[----:B------:R-:W-:-:S03]  /*0640*/  IMAD.MOV R4, RZ, RZ, -R4 ;  /* 0x000000ffff047224 */ /* 0x000fc600078e0a04 */
[----:B------:R-:W-:Y:S01]  /*0650*/  LEA.HI.SX32 R3, R3, -R10, 0x19 ;  /* 0x8000000a03037211 */ /* 0x000fe200078fcaff */
[----:B------:R-:W-:Y:S02]  /*0660*/  IMAD R8, R6, R4, R7 ;  /* 0x0000000406087224 */ /* 0x000fe400078e0207 */
[----:B------:R-:W-:Y:S01]  /*0670*/  IMAD.MOV.U32 R4, RZ, RZ, RZ ;  /* 0x000000ffff047224 */ /* 0x000fe200078e00ff */
[----:B------:R-:W-:Y:S02]  /*0680*/  VIMNMX R11, PT, PT, R3, 0x8, PT ;  /* 0x00000008030b7848 */ /* 0x000fe40003fe0100 */
[----:B------:R-:W-:Y:S02]  /*0690*/  IABS R6, R8 ;  /* 0x0000000800067213 */ /* 0x000fe40000000000 */
[-C--:B------:R-:W-:Y:S02]  /*06a0*/  IABS R9, R11.reuse ;  /* 0x0000000b00097213 */ /* 0x080fe40000000000 */
[----:B------:R-:W-:-:S02]  /*06b0*/  IABS R7, R11 ;  /* 0x0000000b00077213 */ /* 0x000fc40000000000 */
[----:B------:R-:W0:Y:S08]  /*06c0*/  I2F.RP R0, R9 ;  /* 0x0000000900007306 */ /* 0x000e300000209400 */
[----:B0-----:R-:W0:Y:S02]  /*06d0*/  MUFU.RCP R0, R0 ;  /* 0x0000000000007308 */ /* 0x001e240000001000 */
[----:B0-----:R-:W-:-:S02]  /*06e0*/  VIADD R5, R0, 0xffffffe ;  /* 0x0ffffffe00057836 */ /* 0x001fc40000000000 */
[----:B------:R-:W-:-:S04]  /*06f0*/  IMAD.MOV R0, RZ, RZ, -R7 ;  /* 0x000000ffff007224 */ /* 0x000fc800078e0a07 */
[----:B------:R-:W0:Y:S02]  /*0700*/  F2I.FTZ.U32.TRUNC.NTZ R5, R5 ;  /* 0x0000000500057305 */ /* 0x000e24000021f000 */
[----:B0-----:R-:W-:-:S04]  /*0710*/  IMAD.MOV R12, RZ, RZ, -R5 ;  /* 0x000000ffff0c7224 */ /* 0x001fc800078e0a05 */
[----:B------:R-:W-:-:S04]  /*0720*/  IMAD R3, R12, R9, RZ ;  /* 0x000000090c037224 */ /* 0x000fc800078e02ff */
[----:B------:R-:W-:Y:S01]  /*0730*/  IMAD.HI.U32 R4, R5, R3, R4 ;  /* 0x0000000305047227 */ /* 0x000fe200078e0004 */
[----:B------:R-:W-:-:S03]  /*0740*/  IABS R5, R28 ;  /* 0x0000001c00057213 */ /* 0x000fc60000000000 */
[----:B------:R-:W-:Y:S02]  /*0750*/  IMAD.MOV.U32 R3, RZ, RZ, R6 ;  /* 0x000000ffff037224 */ /* 0x000fe400078e0006 */
[----:B------:R-:W0:Y:S02]  /*0760*/  I2F.RP R6, R39 ;  /* 0x0000002700067306 */ /* 0x000e240000209400 */
[----:B------:R-:W-:-:S04]  /*0770*/  IMAD.HI.U32 R4, R4, R3, RZ ;  /* 0x0000000304047227 */ /* 0x000fc800078e00ff */
[----:B------:R-:W-:Y:S02]  /*0780*/  IMAD R0, R4, R0, R3 ;  /* 0x0000000004007224 */ /* 0x000fe400078e0203 */
[----:B------:R-:W-:-:S03]  /*0790*/  IMAD.MOV.U32 R3, RZ, RZ, R5 ;  /* 0x000000ffff037224 */ /* 0x000fc600078e0005 */
[----:B------:R-:W-:Y:S01]  /*07a0*/  ISETP.GT.U32.AND P1, PT, R9, R0, PT ;  /* 0x000000000900720c */ /* 0x000fe20003f24070 */
[----:B------:R-:W1:Y:S08]  /*07b0*/  I2F.RP R5, R3 ;  /* 0x0000000300057306 */ /* 0x000e700000209400 */
[----:B0-----:R-:W0:Y:S04]  /*07c0*/  MUFU.RCP R6, R6 ;  /* 0x0000000600067308 */ /* 0x001e280000001000 */
[----:B------:R-:W-:-:S02]  /*07d0*/  @!P1 IMAD.IADD R0, R0, 0x1, -R9 ;  /* 0x0000000100009824 */ /* 0x000fc400078e0a09 */
[----:B------:R-:W-:Y:S01]  /*07e0*/  @!P1 VIADD R4, R4, 0x1 ;  /* 0x0000000104049836 */ /* 0x000fe20000000000 */
[----:B------:R-:W-:Y:S01]  /*07f0*/  ISETP.NE.AND P1, PT, R11, RZ, PT ;  /* 0x000000ff0b00720c */ /* 0x000fe20003f25270 */
[----:B-1----:R-:W1:Y:S01]  /*0800*/  MUFU.RCP R5, R5 ;  /* 0x0000000500057308 */ /* 0x002e620000001000 */
[----:B------:R-:W-:Y:S02]  /*0810*/  ISETP.GE.U32.AND P0, PT, R0, R9, PT ;  /* 0x000000090000720c */ /* 0x000fe40003f06070 */
[----:B------:R-:W-:Y:S01]  /*0820*/  LOP3.LUT R0, R8, R11, RZ, 0x3c, !PT ;  /* 0x0000000b08007212 */ /* 0x000fe200078e3cff */
[----:B------:R-:W2:Y:S01]  /*0830*/  LDS R9, [UR9] ;  /* 0x00000009ff097984 */ /* 0x000ea20008000800 */
[----:B------:R-:W-:Y:S01]  /*0840*/  BAR.SYNC.DEFER_BLOCKING 0x0 ;  /* 0x0000000000007b1d */ /* 0x000fe20000010000 */
[----:B0-----:R-:W-:Y:S01]  /*0850*/  VIADD R40, R6, 0xffffffe ;  /* 0x0ffffffe06287836 */ /* 0x001fe20000000000 */
[----:B------:R-:W-:-:S04]  /*0860*/  ISETP.GE.AND P2, PT, R0, RZ, PT ;  /* 0x000000ff0000720c */ /* 0x000fc80003f46270 */
[----:B------:R0:W4:Y:S03]  /*0870*/  F2I.FTZ.U32.TRUNC.NTZ R41, R40 ;  /* 0x0000002800297305 */ /* 0x000126000021f000 */
[----:B------:R-:W-:Y:S02]  /*0880*/  @P0 VIADD R4, R4, 0x1 ;  /* 0x0000000104040836 */ /* 0x000fe40000000000 */
[----:B-1----:R-:W-:-:S04]  /*0890*/  VIADD R5, R5, 0xffffffe ;  /* 0x0ffffffe05057836 */ /* 0x002fc80000000000 */
[----:B------:R-:W-:Y:S01]  /*08a0*/  @!P2 IMAD.MOV R4, RZ, RZ, -R4 ;  /* 0x000000ffff04a224 */ /* 0x000fe200078e0a04 */
[----:B------:R-:W-:Y:S01]  /*08b0*/  @!P1 LOP3.LUT R4, RZ, R11, RZ, 0x33, !PT ;  /* 0x0000000bff049212 */ /* 0x000fe200078e33ff */
[----:B0-----:R-:W-:Y:S01]  /*08c0*/  IMAD.MOV.U32 R40, RZ, RZ, RZ ;  /* 0x000000ffff287224 */ /* 0x001fe200078e00ff */
[----:B------:R-:W0:Y:S01]  /*08d0*/  F2I.FTZ.U32.TRUNC.NTZ R5, R5 ;  /* 0x0000000500057305 */ /* 0x000e22000021f000 */
[----:B------:R-:W-:Y:S01]  /*08e0*/  ISETP.NE.U32.AND P1, PT, R107, RZ, PT ;  /* 0x000000ff6b00720c */ /* 0x000fe20003f25070 */
[--C-:B----4-:R-:W-:Y:S02]  /*08f0*/  IMAD.MOV R6, RZ, RZ, -R41.reuse ;  /* 0x000000ffff067224 */ /* 0x110fe400078e0a29 */
[----:B------:R-:W-:Y:S02]  /*0900*/  IMAD.SHL.U32 R0, R4, 0x80, RZ ;  /* 0x0000008004007824 */ /* 0x000fe400078e00ff */
[----:B------:R-:W-:Y:S01]  /*0910*/  IMAD R7, R6, R39, RZ ;  /* 0x0000002706077224 */ /* 0x000fe200078e02ff */
[----:B------:R-:W-:Y:S01]  /*0920*/  SHF.R.U32.HI R6, RZ, 0x5, R2 ;  /* 0x00000005ff067819 */ /* 0x000fe20000011602 */
[----:B------:R-:W-:Y:S01]  /*0930*/  VIADD R101, R0, 0x1 ;  /* 0x0000000100657836 */ /* 0x000fe20000000000 */
[----:B------:R-:W-:Y:S01]  /*0940*/  IABS R47, R0 ;  /* 0x00000000002f7213 */ /* 0x000fe20000000000 */
[----:B------:R-:W-:Y:S01]  /*0950*/  IMAD.HI.U32 R40, R41, R7, R40 ;  /* 0x0000000729287227 */ /* 0x000fe200078e0028 */
[----:B------:R-:W-:-:S02]  /*0960*/  R2UR UR7, R6 ;  /* 0x00000000060772ca */ /* 0x000fc400000e0000 */
[----:B------:R-:W-:Y:S01]  /*0970*/  IABS R46, R101 ;  /* 0x00000065002e7213 */ /* 0x000fe20000000000 */
[----:B------:R-:W-:Y:S01]  /*0980*/  IMAD.MOV R6, RZ, RZ, -R4 ;  /* 0x000000ffff067224 */ /* 0x000fe200078e0a04 */
[----:B------:R-:W-:Y:S01]  /*0990*/  STL [R1+0x8e8], R101 ;  /* 0x0008e86501007387 */ /* 0x000fe20000100800 */
[----:B------:R-:W-:Y:S01]  /*09a0*/  VIADD R22, R0, 0x4 ;  /* 0x0000000400167836 */ /* 0x000fe20000000000 */
[----:B--2---:R-:W-:Y:S01]  /*09b0*/  R2UR UR8, R9 ;  /* 0x00000000090872ca */ /* 0x004fe200000e0000 */
[----:B------:R-:W-:-:S03]  /*09c0*/  IMAD.HI.U32 R4, R40, R47, RZ ;  /* 0x0000002f28047227 */ /* 0x000fc600078e00ff */
[----:B------:R-:W-:Y:S01]  /*09d0*/  IABS R43, R22 ;  /* 0x00000016002b7213 */ /* 0x000fe20000000000 */
[----:B------:R-:W-:Y:S02]  /*09e0*/  IMAD R6, R11, R6, R8 ;  /* 0x000000060b067224 */ /* 0x000fe400078e0208 */
[----:B------:R-:W-:Y:S01]  /*09f0*/  IMAD.MOV R8, RZ, RZ, -R4 ;  /* 0x000000ffff087224 */ /* 0x000fe200078e0a04 */
[----:B------:R-:W-:Y:S01]  /*0a00*/  USHF.L.U32 UR4, UR7, 0x15, URZ ;  /* 0x0000001507047899 */ /* 0x000fe200080006ff */
[C---:B------:R-:W-:Y:S02]  /*0a10*/  VIADD R15, R0.reuse, 0x3 ;  /* 0x00000003000f7836 */ /* 0x040fe40000000000 */
[----:B------:R-:W-:Y:S01]  /*0a20*/  IMAD R47, R39, R8, R47 ;  /* 0x00000008272f7224 */ /* 0x000fe200078e022f */
[----:B------:R-:W-:Y:S01]  /*0a30*/  ULOP3.LUT UR10, UR4, 0x600000, URZ, 0xc0, !UPT ;  /* 0x00600000040a7892 */ /* 0x000fe2000f8ec0ff */
[----:B------:R-:W-:Y:S01]  /*0a40*/  VIADD R16, R0, 0xc ;  /* 0x0000000c00107836 */ /* 0x000fe20000000000 */
[----:B------:R-:W-:Y:S01]  /*0a50*/  IABS R44, R15 ;  /* 0x0000000f002c7213 */ /* 0x000fe20000000000 */
[----:B------:R-:W-:Y:S01]  /*0a60*/  IMAD.HI.U32 R7, R40, R46, RZ ;  /* 0x0000002e28077227 */ /* 0x000fe200078e00ff */
[----:B------:R-:W-:-:S02]  /*0a70*/  UMOV UR4, 0x1 ;  /* 0x0000000100047882 */ /* 0x000fc40000000000 */
[----:B------:R-:W-:Y:S01]  /*0a80*/  IABS R32, R16 ;  /* 0x0000001000207213 */ /* 0x000fe20000000000 */
[----:B------:R-:W-:-:S04]  /*0a90*/  IMAD.HI.U32 R8, R40, R43, RZ ;  /* 0x0000002b28087227 */ /* 0x000fc800078e00ff */
[C---:B------:R-:W-:Y:S02]  /*0aa0*/  VIADD R13, R0.reuse, 0x8 ;  /* 0x00000008000d7836 */ /* 0x040fe40000000000 */
[----:B0-----:R-:W-:Y:S02]  /*0ab0*/  IMAD.MOV R12, RZ, RZ, -R5 ;  /* 0x000000ffff0c7224 */ /* 0x001fe400078e0a05 */
[----:B------:R-:W-:Y:S01]  /*0ac0*/  IMAD.MOV R7, RZ, RZ, -R7 ;  /* 0x000000ffff077224 */ /* 0x000fe200078e0a07 */
[----:B------:R-:W-:Y:S01]  /*0ad0*/  IABS R42, R13 ;  /* 0x0000000d002a7213 */ /* 0x000fe20000000000 */
[C---:B------:R-:W-:Y:S02]  /*0ae0*/  VIADD R25, R0.reuse, 0x2 ;  /* 0x0000000200197836 */ /* 0x040fe40000000000 */
[----:B------:R-:W-:Y:S02]  /*0af0*/  VIADD R14, R0, 0x9 ;  /* 0x00000009000e7836 */ /* 0x000fe40000000000 */
[----:B------:R-:W-:Y:S01]  /*0b00*/  IMAD.MOV R8, RZ, RZ, -R8 ;  /* 0x000000ffff087224 */ /* 0x000fe200078e0a08 */
[----:B------:R-:W-:Y:S01]  /*0b10*/  STL [R1+0x8e4], R25 ;  /* 0x0008e41901007387 */ /* 0x000fe20000100800 */
[----:B------:R-:W-:Y:S01]  /*0b20*/  IMAD R9, R12, R3, RZ ;  /* 0x000000030c097224 */ /* 0x000fe200078e02ff */
[----:B------:R-:W-:Y:S01]  /*0b30*/  IABS R41, R14 ;  /* 0x0000000e00297213 */ /* 0x000fe20000000000 */
[----:B------:R-:W-:Y:S01]  /*0b40*/  IMAD.MOV.U32 R4, RZ, RZ, RZ ;  /* 0x000000ffff047224 */ /* 0x000fe200078e00ff */
[----:B------:R0:W-:Y:S01]  /*0b50*/  STL [R1+0x8e0], R15 ;  /* 0x0008e00f01007387 */ /* 0x0001e20000100800 */
[C---:B------:R-:W-:Y:S01]  /*0b60*/  IMAD R46, R39.reuse, R7, R46 ;  /* 0x00000007272e7224 */ /* 0x040fe200078e022e */
[----:B------:R-:W-:Y:S01]  /*0b70*/  IABS R45, R25 ;  /* 0x00000019002d7213 */ /* 0x000fe20000000000 */
[----:B------:R-:W-:Y:S01]  /*0b80*/  IMAD R43, R39, R8, R43 ;  /* 0x00000008272b7224 */ /* 0x000fe200078e022b */
[----:B------:R-:W-:Y:S01]  /*0b90*/  STL [R1+0x8ec], R22 ;  /* 0x0008ec1601007387 */ /* 0x000fe20000100800 */
[----:B------:R-:W-:-:S02]  /*0ba0*/  VIADD R18, R0, 0xb ;  /* 0x0000000b00127836 */ /* 0x000fc40000000000 */
[----:B------:R-:W-:Y:S01]  /*0bb0*/  VIADD R103, R0, 0x30 ;  /* 0x0000003000677836 */ /* 0x000fe20000000000 */
[----:B------:R-:W-:Y:S01]  /*0bc0*/  STL [R1+0x8f0], R13 ;  /* 0x0008f00d01007387 */ /* 0x000fe20000100800 */
[----:B------:R-:W-:Y:S01]  /*0bd0*/  IMAD.HI.U32 R7, R40, R44, RZ ;  /* 0x0000002c28077227 */ /* 0x000fe200078e00ff */
[----:B------:R-:W-:Y:S02]  /*0be0*/  IABS R33, R18 ;  /* 0x0000001200217213 */ /* 0x000fe40000000000 */
[----:B------:R1:W-:Y:S01]  /*0bf0*/  STL [R1+0x8f4], R14 ;  /* 0x0008f40e01007387 */ /* 0x0003e20000100800 */
[----:B------:R-:W-:Y:S01]  /*0c00*/  VIADD R165, R0, 0xa ;  /* 0x0000000a00a57836 */ /* 0x000fe20000000000 */
[----:B------:R-:W-:Y:S01]  /*0c10*/  IABS R84, R103 ;  /* 0x0000006700547213 */ /* 0x000fe20000000000 */
[----:B------:R-:W-:-:S03]  /*0c20*/  IMAD.HI.U32 R8, R40, R32, RZ ;  /* 0x0000002028087227 */ /* 0x000fc600078e00ff */
[----:B------:R-:W-:Y:S01]  /*0c30*/  STL [R1+0x8f8], R165 ;  /* 0x0008f8a501007387 */ /* 0x000fe20000100800 */
[----:B------:R-:W-:Y:S01]  /*0c40*/  IMAD.HI.U32 R4, R5, R9, R4 ;  /* 0x0000000905047227 */ /* 0x000fe200078e0004 */
[----:B------:R-:W-:Y:S02]  /*0c50*/  IABS R34, R165 ;  /* 0x000000a500227213 */ /* 0x000fe40000000000 */
[----:B------:R-:W-:Y:S01]  /*0c60*/  STL [R1+0x8fc], R18 ;  /* 0x0008fc1201007387 */ /* 0x000fe20000100800 */
[----:B------:R-:W-:Y:S02]  /*0c70*/  VIADD R104, R0, 0x10 ;  /* 0x0000001000687836 */ /* 0x000fe40000000000 */
[----:B------:R-:W-:Y:S01]  /*0c80*/  IMAD.IADD R5, R10, 0x1, R6 ;  /* 0x000000010a057824 */ /* 0x000fe200078e0206 */
[----:B------:R-:W-:Y:S01]  /*0c90*/  STL [R1+0x900], R16 ;  /* 0x0009001001007387 */ /* 0x000fe20000100800 */
[----:B------:R-:W-:Y:S01]  /*0ca0*/  IMAD.HI.U32 R9, R40, R42, RZ ;  /* 0x0000002a28097227 */ /* 0x000fe200078e00ff */
[----:B------:R-:W-:-:S02]  /*0cb0*/  IABS R100, R104 ;  /* 0x0000006800647213 */ /* 0x000fc40000000000 */
[----:B------:R-:W-:Y:S01]  /*0cc0*/  STL [R1+0x904], R104 ;  /* 0x0009046801007387 */ /* 0x000fe20000100800 */
[----:B------:R-:W-:Y:S02]  /*0cd0*/  IMAD.MOV R7, RZ, RZ, -R7 ;  /* 0x000000ffff077224 */ /* 0x000fe400078e0a07 */
[----:B------:R-:W-:Y:S02]  /*0ce0*/  VIADD R24, R0, 0x18 ;  /* 0x0000001800187836 */ /* 0x000fe40000000000 */
[----:B------:R-:W-:Y:S02]  /*0cf0*/  IMAD.MOV R8, RZ, RZ, -R8 ;  /* 0x000000ffff087224 */ /* 0x000fe400078e0a08 */
[----:B------:R-:W-:Y:S01]  /*0d00*/  IMAD.HI.U32 R10, R40, R41, RZ ;  /* 0x00000029280a7227 */ /* 0x000fe200078e00ff */
[----:B------:R-:W-:Y:S01]  /*0d10*/  STL [R1+0x914], R24 ;  /* 0x0009141801007387 */ /* 0x000fe20000100800 */
[----:B------:R-:W-:Y:S02]  /*0d20*/  IABS R96, R24 ;  /* 0x0000001800607213 */ /* 0x000fe40000000000 */
[----:B0-----:R-:W-:-:S02]  /*0d30*/  VIADD R15, R0, 0x20 ;  /* 0x00000020000f7836 */ /* 0x001fc40000000000 */
[C---:B-1----:R-:W-:Y:S02]  /*0d40*/  VIADD R14, R0.reuse, 0x28 ;  /* 0x00000028000e7836 */ /* 0x042fe40000000000 */
[----:B------:R-:W-:Y:S01]  /*0d50*/  IMAD.MOV R9, RZ, RZ, -R9 ;  /* 0x000000ffff097224 */ /* 0x000fe200078e0a09 */
[----:B------:R-:W-:Y:S01]  /*0d60*/  STL [R1+0x930], R15 ;  /* 0x0009300f01007387 */ /* 0x000fe20000100800 */
[C---:B------:R-:W-:Y:S01]  /*0d70*/  IMAD R44, R39.reuse, R7, R44 ;  /* 0x00000007272c7224 */ /* 0x040fe200078e022c */
[----:B------:R-:W-:Y:S01]  /*0d80*/  IABS R88, R14 ;  /* 0x0000000e00587213 */ /* 0x000fe20000000000 */
[----:B------:R-:W-:Y:S01]  /*0d90*/  IMAD R32, R39, R8, R32 ;  /* 0x0000000827207224 */ /* 0x000fe200078e0220 */
[----:B------:R-:W-:Y:S01]  /*0da0*/  STL [R1+0x934], R14 ;  /* 0x0009340e01007387 */ /* 0x000fe20000100800 */
[C---:B------:R-:W-:Y:S01]  /*0db0*/  VIADD R11, R0.reuse, 0x38 ;  /* 0x00000038000b7836 */ /* 0x040fe20000000000 */
[----:B------:R-:W-:Y:S01]  /*0dc0*/  IABS R92, R15 ;  /* 0x0000000f005c7213 */ /* 0x000fe20000000000 */
[----:B------:R-:W-:Y:S01]  /*0dd0*/  VIADD R157, R0, 0x58 ;  /* 0x00000058009d7836 */ /* 0x000fe20000000000 */
[----:B------:R-:W-:Y:S01]  /*0de0*/  STL [R1+0x944], R103 ;  /* 0x0009446701007387 */ /* 0x000fe20000100800 */
[----:B------:R-:W-:Y:S01]  /*0df0*/  IMAD.MOV R10, RZ, RZ, -R10 ;  /* 0x000000ffff0a7224 */ /* 0x000fe200078e0a0a */
[----:B------:R-:W-:Y:S01]  /*0e00*/  IABS R80, R11 ;  /* 0x0000000b00507213 */ /* 0x000fe20000000000 */
[----:B------:R-:W-:Y:S01]  /*0e10*/  IMAD.HI.U32 R7, R40, R33, RZ ;  /* 0x0000002128077227 */ /* 0x000fe200078e00ff */
[----:B------:R0:W-:Y:S01]  /*0e20*/  STL [R1+0x964], R11 ;  /* 0x0009640b01007387 */ /* 0x0001e20000100800 */
[----:B------:R-:W-:-:S02]  /*0e30*/  IABS R64, R157 ;  /* 0x0000009d00407213 */ /* 0x000fc40000000000 */
[----:B------:R-:W-:-:S04]  /*0e40*/  IMAD.HI.U32 R8, R40, R84, RZ ;  /* 0x0000005428087227 */ /* 0x000fc800078e00ff */
[C---:B------:R-:W-:Y:S02]  /*0e50*/  VIADD R17, R0.reuse, 0x40 ;  /* 0x0000004000117836 */ /* 0x040fe40000000000 */
[C---:B------:R-:W-:Y:S02]  /*0e60*/  IMAD R42, R39.reuse, R9, R42 ;  /* 0x00000009272a7224 */ /* 0x040fe400078e022a */
[----:B------:R-:W-:Y:S01]  /*0e70*/  VIADD R20, R0, 0x48 ;  /* 0x0000004800147836 */ /* 0x000fe20000000000 */
[----:B------:R-:W-:Y:S01]  /*0e80*/  STL [R1+0x994], R17 ;  /* 0x0009941101007387 */ /* 0x000fe20000100800 */
[----:B------:R-:W-:Y:S01]  /*0e90*/  IMAD R41, R39, R10, R41 ;  /* 0x0000000a27297224 */ /* 0x000fe200078e0229 */
[----:B------:R-:W-:Y:S01]  /*0ea0*/  IABS R76, R17 ;  /* 0x00000011004c7213 */ /* 0x000fe20000000000 */
[----:B------:R-:W-:Y:S01]  /*0eb0*/  IMAD.HI.U32 R9, R40, R100, RZ ;  /* 0x0000006428097227 */ /* 0x000fe200078e00ff */
[----:B------:R-:W-:Y:S01]  /*0ec0*/  STL [R1+0x9c4], R20 ;  /* 0x0009c41401007387 */ /* 0x000fe20000100800 */
[----:B------:R-:W-:-:S02]  /*0ed0*/  IABS R72, R20 ;  /* 0x0000001400487213 */ /* 0x000fc40000000000 */
[----:B------:R-:W-:Y:S02]  /*0ee0*/  IMAD.MOV R12, RZ, RZ, -R7 ;  /* 0x000000ffff0c7224 */ /* 0x000fe400078e0a07 */
[----:B------:R-:W-:Y:S02]  /*0ef0*/  IMAD.MOV R8, RZ, RZ, -R8 ;  /* 0x000000ffff087224 */ /* 0x000fe400078e0a08 */
[----:B------:R-:W-:Y:S02]  /*0f00*/  VIADD R150, R0, 0x50 ;  /* 0x0000005000967836 */ /* 0x000fe40000000000 */
[----:B------:R-:W-:-:S03]  /*0f10*/  IMAD.HI.U32 R10, R40, R96, RZ ;  /* 0x00000060280a7227 */ /* 0x000fc600078e00ff */
[----:B------:R-:W-:Y:S01]  /*0f20*/  STL [R1+0x9cc], R150 ;  /* 0x0009cc9601007387 */ /* 0x000fe20000100800 */
[C---:B0-----:R-:W-:Y:S01]  /*0f30*/  VIADD R11, R0.reuse, 0x60 ;  /* 0x00000060000b7836 */ /* 0x041fe20000000000 */
[----:B------:R-:W-:Y:S01]  /*0f40*/  IABS R68, R150 ;  /* 0x0000009600447213 */ /* 0x000fe20000000000 */
[C---:B------:R-:W-:Y:S02]  /*0f50*/  VIADD R156, R0.reuse, 0x68 ;  /* 0x00000068009c7836 */ /* 0x040fe40000000000 */
[----:B------:R-:W-:Y:S01]  /*0f60*/  IMAD.MOV R9, RZ, RZ, -R9 ;  /* 0x000000ffff097224 */ /* 0x000fe200078e0a09 */
[----:B------:R0:W-:Y:S01]  /*0f70*/  STL [R1+0x99c], R11 ;  /* 0x00099c0b01007387 */ /* 0x0001e20000100800 */
        /* <DEDUP_REMOVED lines=11> */
[----:B------:R-:W-:Y:S01]  /*1030*/  STL [R1+0x978], R14 ;  /* 0x0009780e01007387 */ /* 0x000fe20000100800 */
[----:B------:R-:W-:-:S02]  /*1040*/  IABS R91, R21 ;  /* 0x00000015005b7213 */ /* 0x000fc40000000000 */
[C---:B------:R-:W-:Y:S02]  /*1050*/  VIADD R12, R0.reuse, 0x78 ;  /* 0x00000078000c7836 */ /* 0x040fe40000000000 */
[C---:B------:R-:W-:Y:S02]  /*1060*/  VIADD R102, R0.reuse, 0x11 ;  /* 0x0000001100667836 */ /* 0x040fe40000000000 */
[----:B0-----:R-:W-:Y:S01]  /*1070*/  VIADD R11, R0, 0x19 ;  /* 0x00000019000b7836 */ /* 0x001fe20000000000 */
[----:B------:R-:W-:Y:S01]  /*1080*/  STL [R1+0x95c], R12 ;  /* 0x00095c0c01007387 */ /* 0x000fe20000100800 */
[C---:B------:R-:W-:Y:S01]  /*1090*/  IMAD R100, R39.reuse, R9, R100 ;  /* 0x0000000927647224 */ /* 0x040fe200078e0264 */
[----:B------:R-:W-:Y:S01]  /*10a0*/  IABS R50, R12 ;  /* 0x0000000c00327213 */ /* 0x000fe20000000000 */
[----:B------:R-:W-:Y:S01]  /*10b0*/  IMAD R96, R39, R10, R96 ;  /* 0x0000000a27607224 */ /* 0x000fe200078e0260 */
[----:B------:R-:W-:Y:S01]  /*10c0*/  STL [R1+0x908], R102 ;  /* 0x0009086601007387 */ /* 0x000fe20000100800 */
[----:B------:R-:W-:Y:S01]  /*10d0*/  IMAD.HI.U32 R9, R40, R80, RZ ;  /* 0x0000005028097227 */ /* 0x000fe200078e00ff */
[----:B------:R-:W-:-:S02]  /*10e0*/  IABS R95, R11 ;  /* 0x0000000b005f7213 */ /* 0x000fc40000000000 */
[----:B------:R0:W-:Y:S01]  /*10f0*/  STL [R1+0x918], R11 ;  /* 0x0009180b01007387 */ /* 0x0001e20000100800 */
[----:B------:R-:W-:Y:S01]  /*1100*/  IMAD.MOV R8, RZ, RZ, -R8 ;  /* 0x000000ffff087224 */ /* 0x000fe200078e0a08 */
[----:B------:R-:W-:Y:S01]  /*1110*/  IABS R99, R102 ;  /* 0x0000006600637213 */ /* 0x000fe20000000000 */
[C---:B------:R-:W-:Y:S01]  /*1120*/  IMAD.HI.U32 R10, R40.reuse, R76, RZ ;  /* 0x0000004c280a7227 */ /* 0x040fe200078e00ff */
[----:B------:R-:W-:Y:S03]  /*1130*/  STL [R1+0x92c], R21 ;  /* 0x00092c1501007387 */ /* 0x000fe60000100800 */
[----:B------:R-:W-:-:S04]  /*1140*/  IMAD.HI.U32 R7, R40, R88, RZ ;  /* 0x0000005828077227 */ /* 0x000fc800078e00ff */
[----:B------:R-:W-:Y:S02]  /*1150*/  IMAD.MOV R9, RZ, RZ, -R9 ;  /* 0x000000ffff097224 */ /* 0x000fe400078e0a09 */
[----:B------:R-:W-:Y:S02]  /*1160*/  IMAD R64, R39, R8, R64 ;  /* 0x0000000827407224 */ /* 0x000fe400078e0240 */
[----:B0-----:R-:W-:Y:S02]  /*1170*/  VIADD R11, R0, 0x39 ;  /* 0x00000039000b7836 */ /* 0x001fe40000000000 */
[----:B------:R-:W-:Y:S02]  /*1180*/  IMAD.MOV R10, RZ, RZ, -R10 ;  /* 0x000000ffff0a7224 */ /* 0x000fe400078e0a0a */
[----:B------:R-:W-:Y:S01]  /*1190*/  IMAD.HI.U32 R8, R40, R91, RZ ;  /* 0x0000005b28087227 */ /* 0x000fe200078e00ff */
[----:B------:R-:W-:-:S03]  /*11a0*/  IABS R79, R11 ;  /* 0x0000000b004f7213 */ /* 0x000fc60000000000 */
[----:B------:R-:W-:Y:S02]  /*11b0*/  IMAD.MOV R7, RZ, RZ, -R7 ;  /* 0x000000ffff077224 */ /* 0x000fe400078e0a07 */
[----:B------:R-:W-:Y:S02]  /*11c0*/  VIADD R15, R0, 0x29 ;  /* 0x00000029000f7836 */ /* 0x000fe40000000000 */
[C---:B------:R-:W-:Y:S02]  /*11d0*/  IMAD R80, R39.reuse, R9, R80 ;  /* 0x0000000927507224 */ /* 0x040fe400078e0250 */
[----:B------:R-:W-:Y:S01]  /*11e0*/  IMAD R76, R39, R10, R76 ;  /* 0x0000000a274c7224 */ /* 0x000fe200078e024c */
[----:B------:R0:W-:Y:S01]  /*11f0*/  STL [R1+0x938], R15 ;  /* 0x0009380f01007387 */ /* 0x0001e20000100800 */
[----:B------:R-:W-:Y:S01]  /*1200*/  IMAD.HI.U32 R9, R40, R60, RZ ;  /* 0x0000003c28097227 */ /* 0x000fe200078e00ff */
[----:B------:R-:W-:-:S03]  /*1210*/  IABS R87, R15 ;  /* 0x0000000f00577213 */ /* 0x000fc60000000000 */
[----:B------:R-:W-:Y:S02]  /*1220*/  IMAD.MOV R8, RZ, RZ, -R8 ;  /* 0x000000ffff087224 */ /* 0x000fe400078e0a08 */
[----:B------:R-:W-:Y:S02]  /*1230*/  VIADD R14, R0, 0x31 ;  /* 0x00000031000e7836 */ /* 0x000fe40000000000 */
[----:B------:R-:W-:-:S03]  /*1240*/  IMAD.HI.U32 R6, R40, R45, RZ ;  /* 0x0000002d28067227 */ /* 0x000fc600078e00ff */
[----:B------:R-:W-:Y:S01]  /*1250*/  STL [R1+0x948], R14 ;  /* 0x0009480e01007387 */ /* 0x000fe20000100800 */
[----:B------:R-:W-:Y:S01]  /*1260*/  IMAD R88, R39, R7, R88 ;  /* 0x0000000727587224 */ /* 0x000fe200078e0258 */
[----:B------:R-:W-:Y:S01]  /*1270*/  IABS R83, R14 ;  /* 0x0000000e00537213 */ /* 0x000fe20000000000 */
[C---:B------:R-:W-:Y:S01]  /*1280*/  IMAD.HI.U32 R10, R40.reuse, R56, RZ ;  /* 0x00000038280a7227 */ /* 0x040fe200078e00ff */
[----:B------:R1:W-:Y:S03]  /*1290*/  STL [R1+0x968], R11 ;  /* 0x0009680b01007387 */ /* 0x0003e60000100800 */
[----:B------:R-:W-:-:S04]  /*12a0*/  IMAD.HI.U32 R7, R40, R68, RZ ;  /* 0x0000004428077227 */ /* 0x000fc800078e00ff */
[C---:B------:R-:W-:Y:S02]  /*12b0*/  VIADD R158, R0.reuse, 0x41 ;  /* 0x00000041009e7836 */ /* 0x040fe40000000000 */
[C---:B------:R-:W-:Y:S02]  /*12c0*/  VIADD R118, R0.reuse, 0x49 ;  /* 0x0000004900767836 */ /* 0x040fe40000000000 */
[----:B------:R-:W-:Y:S01]  /*12d0*/  IMAD.MOV R9, RZ, RZ, -R9 ;  /* 0x000000ffff097224 */ /* 0x000fe200078e0a09 */
[----:B------:R-:W-:Y:S01]  /*12e0*/  STL [R1+0x998], R158 ;  /* 0x0009989e01007387 */ /* 0x000fe20000100800 */
[----:B------:R-:W-:Y:S01]  /*12f0*/  IMAD R91, R39, R8, R91 ;  /* 0x00000008275b7224 */ /* 0x000fe200078e025b */
[----:B------:R-:W-:Y:S01]  /*1300*/  IABS R71, R118 ;  /* 0x0000007600477213 */ /* 0x000fe20000000000 */
[C---:B------:R-:W-:Y:S01]  /*1310*/  VIADD R105, R0.reuse, 0x51 ;  /* 0x0000005100697836 */ /* 0x040fe20000000000 */
[----:B------:R-:W-:Y:S01]  /*1320*/  STL [R1+0x9c8], R118 ;  /* 0x0009c87601007387 */ /* 0x000fe20000100800 */
[----:B0-----:R-:W-:Y:S01]  /*1330*/  VIADD R15, R0, 0x61 ;  /* 0x00000061000f7836 */ /* 0x001fe20000000000 */
[----:B------:R-:W-:Y:S01]  /*1340*/  IABS R75, R158 ;  /* 0x0000009e004b7213 */ /* 0x000fe20000000000 */
[----:B------:R-:W-:Y:S01]  /*1350*/  IMAD.MOV R6, RZ, RZ, -R6 ;  /* 0x000000ffff067224 */ /* 0x000fe200078e0a06 */
[----:B------:R-:W-:Y:S01]  /*1360*/  STL [R1+0x9c0], R105 ;  /* 0x0009c06901007387 */ /* 0x000fe20000100800 */
[----:B------:R-:W-:Y:S01]  /*1370*/  IMAD.MOV R10, RZ, RZ, -R10 ;  /* 0x000000ffff0a7224 */ /* 0x000fe200078e0a0a */
[----:B------:R-:W-:Y:S01]  /*1380*/  IABS R59, R15 ;  /* 0x0000000f003b7213 */ /* 0x000fe20000000000 */
[----:B------:R-:W-:Y:S01]  /*1390*/  IMAD.HI.U32 R8, R40, R79, RZ ;  /* 0x0000004f28087227 */ /* 0x000fe200078e00ff */
[----:B------:R-:W-:-:S03]  /*13a0*/  IABS R67, R105 ;  /* 0x0000006900437213 */ /* 0x000fc60000000000 */
[C---:B------:R-:W-:Y:S02]  /*13b0*/  VIADD R19, R0.reuse, 0x59 ;  /* 0x0000005900137836 */ /* 0x040fe40000000000 */
[----:B------:R-:W-:Y:S02]  /*13c0*/  IMAD.MOV R7, RZ, RZ, -R7 ;  /* 0x000000ffff077224 */ /* 0x000fe400078e0a07 */
[----:B-1----:R-:W-:Y:S01]  /*13d0*/  VIADD R11, R0, 0x69 ;  /* 0x00000069000b7836 */ /* 0x002fe20000000000 */
[----:B------:R-:W-:Y:S01]  /*13e0*/  STL [R1+0x9b0], R19 ;  /* 0x0009b01301007387 */ /* 0x000fe20000100800 */
[C---:B------:R-:W-:Y:S01]  /*13f0*/  IMAD R60, R39.reuse, R9, R60 ;  /* 0x00000009273c7224 */ /* 0x040fe200078e023c */
[----:B------:R-:W-:Y:S01]  /*1400*/  IABS R63, R19 ;  /* 0x00000013003f7213 */ /* 0x000fe20000000000 */
[C---:B------:R-:W-:Y:S01]  /*1410*/  IMAD R45, R39.reuse, R6, R45 ;  /* 0x00000006272d7224 */ /* 0x040fe200078e022d */
[----:B------:R0:W-:Y:S01]  /*1420*/  STL [R1+0x990], R15 ;  /* 0x0009900f01007387 */ /* 0x0001e20000100800 */
[----:B------:R-:W-:Y:S01]  /*1430*/  IMAD R56, R39, R10, R56 ;  /* 0x0000000a27387224 */ /* 0x000fe200078e0238 */
[----:B------:R-:W-:Y:S01]  /*1440*/  IABS R55, R11 ;  /* 0x0000000b00377213 */ /* 0x000fe20000000000 */
[----:B------:R-:W-:Y:S01]  /*1450*/  IMAD.HI.U32 R9, R40, R53, RZ ;  /* 0x0000003528097227 */ /* 0x000fe200078e00ff */
[----:B------:R1:W-:Y:S03]  /*1460*/  STL [R1+0x980], R11 ;  /* 0x0009800b01007387 */ /* 0x0003e60000100800 */
[----:B------:R-:W-:-:S02]  /*1470*/  IMAD.MOV R8, RZ, RZ, -R8 ;  /* 0x000000ffff087224 */ /* 0x000fc400078e0a08 */
[----:B------:R-:W-:-:S04]  /*1480*/  IMAD.HI.U32 R6, R40, R34, RZ ;  /* 0x0000002228067227 */ /* 0x000fc800078e00ff */
[----:B------:R-:W-:Y:S02]  /*1490*/  IMAD R68, R39, R7, R68 ;  /* 0x0000000727447224 */ /* 0x000fe400078e0244 */
[----:B------:R-:W-:-:S04]  /*14a0*/  IMAD.HI.U32 R10, R40, R50, RZ ;  /* 0x00000032280a7227 */ /* 0x000fc800078e00ff */
[----:B------:R-:W-:-:S04]  /*14b0*/  IMAD.HI.U32 R7, R40, R95, RZ ;  /* 0x0000005f28077227 */ /* 0x000fc800078e00ff */
[C---:B------:R-:W-:Y:S02]  /*14c0*/  VIADD R164, R0.reuse, 0x71 ;  /* 0x0000007100a47836 */ /* 0x040fe40000000000 */
[----:B------:R-:W-:Y:S02]  /*14d0*/  IMAD.MOV R12, RZ, RZ, -R9 ;  /* 0x000000ffff0c7224 */ /* 0x000fe400078e0a09 */
[----:B------:R-:W-:Y:S01]  /*14e0*/  IMAD R79, R39, R8, R79 ;  /* 0x00000008274f7224 */ /* 0x000fe200078e024f */
[----:B------:R-:W-:Y:S01]  /*14f0*/  STL [R1+0x96c], R164 ;  /* 0x00096ca401007387 */ /* 0x000fe20000100800 */
[C---:B0-----:R-:W-:Y:S01]  /*1500*/  VIADD R15, R0.reuse, 0x79 ;  /* 0x00000079000f7836 */ /* 0x041fe20000000000 */
[----:B------:R-:W-:Y:S01]  /*1510*/  IABS R52, R164 ;  /* 0x000000a400347213 */ /* 0x000fe20000000000 */
[----:B-1----:R-:W-:Y:S02]  /*1520*/  VIADD R11, R0, 0x22 ;  /* 0x00000022000b7836 */ /* 0x002fe40000000000 */
[----:B------:R-:W-:Y:S01]  /*1530*/  IMAD.MOV R6, RZ, RZ, -R6 ;  /* 0x000000ffff067224 */ /* 0x000fe200078e0a06 */
[----:B------:R0:W-:Y:S01]  /*1540*/  STL [R1+0x958], R15 ;  /* 0x0009580f01007387 */ /* 0x0001e20000100800 */
[----:B------:R-:W-:Y:S01]  /*1550*/  IMAD.MOV R9, RZ, RZ, -R10 ;  /* 0x000000ffff097224 */ /* 0x000fe200078e0a0a */
[----:B------:R-:W-:Y:S01]  /*1560*/  IABS R90, R11 ;  /* 0x0000000b005a7213 */ /* 0x000fe20000000000 */
[----:B------:R-:W-:Y:S01]  /*1570*/  IMAD.HI.U32 R8, R40, R59, RZ ;  /* 0x0000003b28087227 */ /* 0x000fe200078e00ff */
[----:B------:R-:W-:-:S03]  /*1580*/  IABS R49, R15 ;  /* 0x0000000f00317213 */ /* 0x000fc60000000000 */
[C---:B------:R-:W-:Y:S02]  /*1590*/  VIADD R27, R0.reuse, 0x12 ;  /* 0x00000012001b7836 */ /* 0x040fe40000000000 */
[----:B------:R-:W-:Y:S01]  /*15a0*/  IMAD.MOV R10, RZ, RZ, -R7 ;  /* 0x000000ffff0a7224 */ /* 0x000fe200078e0a07 */
[----:B0-----:R-:W0:Y:S01]  /*15b0*/  LDC R15, c[0x0][0x3a0] ;  /* 0x0000e800ff0f7b82 */ /* 0x001e220000000800 */
[----:B------:R-:W-:Y:S01]  /*15c0*/  VIADD R146, R0, 0x1a ;  /* 0x0000001a00927836 */ /* 0x000fe20000000000 */
[----:B------:R-:W-:Y:S01]  /*15d0*/  STL [R1+0x90c], R27 ;  /* 0x00090c1b01007387 */ /* 0x000fe20000100800 */
[C---:B------:R-:W-:Y:S01]  /*15e0*/  IMAD.HI.U32 R7, R40.reuse, R83, RZ ;  /* 0x0000005328077227 */ /* 0x040fe200078e00ff */
[----:B------:R-:W-:Y:S02]  /*15f0*/  IABS R98, R27 ;  /* 0x0000001b00627213 */ /* 0x000fe40000000000 */
[----:B------:R-:W-:Y:S01]  /*1600*/  STL [R1+0x91c], R146 ;  /* 0x00091c9201007387 */ /* 0x000fe20000100800 */
[----:B------:R-:W-:Y:S01]  /*1610*/  IMAD R34, R39, R6, R34 ;  /* 0x0000000627227224 */ /* 0x000fe200078e0222 */
[----:B------:R-:W-:Y:S01]  /*1620*/  IABS R94, R146 ;  /* 0x00000092005e7213 */ /* 0x000fe20000000000 */
[----:B------:R-:W-:Y:S01]  /*1630*/  IMAD.MOV R8, RZ, RZ, -R8 ;  /* 0x000000ffff087224 */ /* 0x000fe200078e0a08 */
[----:B------:R1:W-:Y:S01]  /*1640*/  STL [R1+0x928], R11 ;  /* 0x0009280b01007387 */ /* 0x0003e20000100800 */
[----:B------:R-:W-:-:S04]  /*1650*/  IMAD.HI.U32 R6, R40, R92, RZ ;  /* 0x0000005c28067227 */ /* 0x000fc800078e00ff */
[----:B------:R-:W-:Y:S02]  /*1660*/  IMAD R53, R39, R12, R53 ;  /* 0x0000000c27357224 */ /* 0x000fe400078e0235 */
[----:B------:R-:W-:Y:S02]  /*1670*/  IMAD.MOV R12, RZ, RZ, -R7 ;  /* 0x000000ffff0c7224 */ /* 0x000fe400078e0a07 */
[----:B------:R-:W-:-:S04]  /*1680*/  IMAD.HI.U32 R7, R40, R63, RZ ;  /* 0x0000003f28077227 */ /* 0x000fc800078e00ff */
[----:B------:R-:W-:Y:S02]  /*1690*/  IMAD R59, R39, R8, R59 ;  /* 0x00000008273b7224 */ /* 0x000fe400078e023b */
[----:B-1----:R-:W-:Y:S02]  /*16a0*/  VIADD R11, R0, 0x42 ;  /* 0x00000042000b7836 */ /* 0x002fe40000000000 */
[----:B------:R-:W-:Y:S02]  /*16b0*/  IMAD.MOV R6, RZ, RZ, -R6 ;  /* 0x000000ffff067224 */ /* 0x000fe400078e0a06 */
[----:B------:R-:W-:Y:S01]  /*16c0*/  IMAD.HI.U32 R8, R40, R90, RZ ;  /* 0x0000005a28087227 */ /* 0x000fe200078e00ff */
[----:B------:R-:W-:-:S03]  /*16d0*/  IABS R74, R11 ;  /* 0x0000000b004a7213 */ /* 0x000fc60000000000 */
[C---:B------:R-:W-:Y:S02]  /*16e0*/  IMAD R83, R39.reuse, R12, R83 ;  /* 0x0000000c27537224 */ /* 0x040fe400078e0253 */
[----:B------:R-:W-:Y:S02]  /*16f0*/  IMAD.MOV R12, RZ, RZ, -R7 ;  /* 0x000000ffff0c7224 */ /* 0x000fe400078e0a07 */
[----:B------:R-:W-:Y:S02]  /*1700*/  IMAD R92, R39, R6, R92 ;  /* 0x00000006275c7224 */ /* 0x000fe400078e025c */
[----:B------:R-:W-:Y:S02]  /*1710*/  IMAD.MOV R8, RZ, RZ, -R8 ;  /* 0x000000ffff087224 */ /* 0x000fe400078e0a08 */
[----:B------:R-:W-:-:S04]  /*1720*/  IMAD.HI.U32 R6, R40, R72, RZ ;  /* 0x0000004828067227 */ /* 0x000fc800078e00ff */
[C---:B------:R-:W-:Y:S02]  /*1730*/  IMAD R63, R39.reuse, R12, R63 ;  /* 0x0000000c273f7224 */ /* 0x040fe400078e023f */
[C---:B------:R-:W-:Y:S02]  /*1740*/  VIADD R35, R0.reuse, 0x2a ;  /* 0x0000002a00237836 */ /* 0x040fe40000000000 */
[C---:B------:R-:W-:Y:S02]  /*1750*/  VIADD R12, R0.reuse, 0x32 ;  /* 0x00000032000c7836 */ /* 0x040fe40000000000 */
        /* <DEDUP_REMOVED lines=11> */
[C---:B------:R-:W-:Y:S01]  /*1810*/  VIADD R111, R0.reuse, 0x4a ;  /* 0x0000004a006f7836 */ /* 0x040fe20000000000 */
[----:B------:R1:W-:Y:S01]  /*1820*/  STL [R1+0x9a4], R11 ;  /* 0x0009a40b01007387 */ /* 0x0003e20000100800 */
[C---:B------:R-:W-:Y:S01]  /*1830*/  VIADD R19, R0.reuse, 0x52 ;  /* 0x0000005200137836 */ /* 0x040fe20000000000 */
[----:B------:R-:W-:Y:S01]  /*1840*/  IABS R78, R31 ;  /* 0x0000001f004e7213 */ /* 0x000fe20000000000 */
[C---:B------:R-:W-:Y:S01]  /*1850*/  VIADD R38, R0.reuse, 0x5a ;  /* 0x0000005a00267836 */ /* 0x040fe20000000000 */
[----:B------:R-:W-:Y:S01]  /*1860*/  STL [R1+0x9d4], R111 ;  /* 0x0009d46f01007387 */ /* 0x000fe20000100800 */
[----:B------:R-:W-:Y:S01]  /*1870*/  IMAD R72, R39, R6, R72 ;  /* 0x0000000627487224 */ /* 0x000fe200078e0248 */
[----:B------:R-:W-:Y:S01]  /*1880*/  IABS R66, R19 ;  /* 0x0000001300427213 */ /* 0x000fe20000000000 */
[----:B------:R-:W-:Y:S01]  /*1890*/  IMAD.MOV R8, RZ, RZ, -R8 ;  /* 0x000000ffff087224 */ /* 0x000fe200078e0a08 */
[----:B------:R-:W-:Y:S01]  /*18a0*/  STL [R1+0x9bc], R19 ;  /* 0x0009bc1301007387 */ /* 0x000fe20000100800 */
[----:B------:R-:W-:Y:S01]  /*18b0*/  VIADD R30, R0, 0x62 ;  /* 0x00000062001e7836 */ /* 0x000fe20000000000 */
[----:B------:R-:W-:Y:S01]  /*18c0*/  IABS R62, R38 ;  /* 0x00000026003e7213 */ /* 0x000fe20000000000 */
[----:B------:R-:W-:Y:S01]  /*18d0*/  IMAD.HI.U32 R6, R40, R99, RZ ;  /* 0x0000006328067227 */ /* 0x000fe200078e00ff */
[----:B------:R-:W-:Y:S01]  /*18e0*/  STL [R1+0x9ac], R38 ;  /* 0x0009ac2601007387 */ /* 0x000fe20000100800 */
[----:B------:R-:W-:-:S02]  /*18f0*/  IABS R70, R111 ;  /* 0x0000006f00467213 */ /* 0x000fc40000000000 */
[C---:B------:R-:W-:Y:S01]  /*1900*/  VIADD R163, R0.reuse, 0x72 ;  /* 0x0000007200a37836 */ /* 0x040fe20000000000 */
[----:B------:R-:W-:Y:S01]  /*1910*/  STL [R1+0x98c], R30 ;  /* 0x00098c1e01007387 */ /* 0x000fe20000100800 */
[----:B-1----:R-:W-:Y:S01]  /*1920*/  VIADD R11, R0, 0x7a ;  /* 0x0000007a000b7836 */ /* 0x002fe20000000000 */
[----:B------:R-:W-:Y:S01]  /*1930*/  IABS R58, R30 ;  /* 0x0000001e003a7213 */ /* 0x000fe20000000000 */
[----:B------:R-:W-:Y:S01]  /*1940*/  IMAD R74, R39, R8, R74 ;  /* 0x00000008274a7224 */ /* 0x000fe200078e024a */
[----:B------:R-:W-:Y:S01]  /*1950*/  STL [R1+0x960], R163 ;  /* 0x000960a301007387 */ /* 0x000fe20000100800 */
[----:B------:R-:W-:Y:S01]  /*1960*/  IMAD.MOV R6, RZ, RZ, -R6 ;  /* 0x000000ffff067224 */ /* 0x000fe200078e0a06 */
[----:B------:R-:W-:Y:S01]  /*1970*/  IABS R48, R11 ;  /* 0x0000000b00307213 */ /* 0x000fe20000000000 */
[----:B------:R-:W-:Y:S01]  /*1980*/  IMAD.HI.U32 R8, R40, R54, RZ ;  /* 0x0000003628087227 */ /* 0x000fe200078e00ff */
[----:B------:R-:W-:Y:S01]  /*1990*/  STL [R1+0x97c], R123 ;  /* 0x00097c7b01007387 */ /* 0x000fe20000100800 */
[----:B------:R-:W-:-:S02]  /*19a0*/  IABS R51, R163 ;  /* 0x000000a300337213 */ /* 0x000fc40000000000 */
[----:B------:R-:W-:Y:S01]  /*19b0*/  VIADD R139, R0, 0x13 ;  /* 0x00000013008b7836 */ /* 0x000fe20000000000 */
[----:B------:R1:W-:Y:S01]  /*19c0*/  STL [R1+0x954], R11 ;  /* 0x0009540b01007387 */ /* 0x0003e20000100800 */
[C---:B------:R-:W-:Y:S02]  /*19d0*/  IMAD R99, R39.reuse, R6, R99 ;  /* 0x0000000627637224 */ /* 0x040fe400078e0263 */
[----:B------:R-:W-:Y:S01]  /*19e0*/  IMAD R95, R39, R10, R95 ;  /* 0x0000000a275f7224 */ /* 0x000fe200078e025f */
[----:B------:R-:W-:Y:S01]  /*19f0*/  IABS R97, R139 ;  /* 0x0000008b00617213 */ /* 0x000fe20000000000 */
[----:B------:R-:W-:Y:S01]  /*1a00*/  IMAD.MOV R8, RZ, RZ, -R8 ;  /* 0x000000ffff087224 */ /* 0x000fe200078e0a08 */
[----:B------:R2:W-:Y:S01]  /*1a10*/  STL [R1+0x910], R139 ;  /* 0x0009108b01007387 */ /* 0x0005e20000100800 */
[----:B------:R-:W-:-:S04]  /*1a20*/  IMAD.HI.U32 R6, R40, R87, RZ ;  /* 0x0000005728067227 */ /* 0x000fc800078e00ff */
[----:B-1----:R-:W-:Y:S02]  /*1a30*/  IMAD R11, R5, 0x80, R107 ;  /* 0x00000080050b7824 */ /* 0x002fe400078e026b */
[----:B------:R-:W-:-:S03]  /*1a40*/  IMAD.HI.U32 R10, R40, R71, RZ ;  /* 0x00000047280a7227 */ /* 0x000fc600078e00ff */
[----:B------:R-:W-:Y:S01]  /*1a50*/  ISETP.GE.AND P6, PT, R11, RZ, PT ;  /* 0x000000ff0b00720c */ /* 0x000fe20003fc6270 */
[C---:B------:R-:W-:Y:S01]  /*1a60*/  IMAD R54, R39.reuse, R8, R54 ;  /* 0x0000000827367224 */ /* 0x040fe200078e0236 */
[----:B------:R-:W-:Y:S01]  /*1a70*/  IABS R8, R11 ;  /* 0x0000000b00087213 */ /* 0x000fe20000000000 */
[----:B------:R-:W-:Y:S02]  /*1a80*/  IMAD.MOV R6, RZ, RZ, -R6 ;  /* 0x000000ffff067224 */ /* 0x000fe400078e0a06 */
[----:B------:R-:W-:Y:S02]  /*1a90*/  IMAD.MOV R10, RZ, RZ, -R10 ;  /* 0x000000ffff0a7224 */ /* 0x000fe400078e0a0a */
[C---:B------:R-:W-:Y:S02]  /*1aa0*/  IMAD R87, R39.reuse, R6, R87 ;  /* 0x0000000627577224 */ /* 0x040fe400078e0257 */
[----:B------:R-:W-:Y:S02]  /*1ab0*/  IMAD R71, R39, R10, R71 ;  /* 0x0000000a27477224 */ /* 0x000fe400078e0247 */
[----:B------:R-:W-:-:S04]  /*1ac0*/  IMAD.HI.U32 R2, R40, R97, RZ ;  /* 0x0000006128027227 */ /* 0x000fc800078e00ff */
[----:B------:R-:W-:-:S04]  /*1ad0*/  IMAD.HI.U32 R6, R40, R67, RZ ;  /* 0x0000004328067227 */ /* 0x000fc800078e00ff */
[----:B------:R-:W-:-:S04]  /*1ae0*/  IMAD.HI.U32 R10, R40, R52, RZ ;  /* 0x00000034280a7227 */ /* 0x000fc800078e00ff */
[----:B------:R-:W-:-:S04]  /*1af0*/  IMAD.HI.U32 R4, R4, R8, RZ ;  /* 0x0000000804047227 */ /* 0x000fc800078e00ff */
[----:B------:R-:W-:Y:S02]  /*1b00*/  IMAD.MOV R2, RZ, RZ, -R2 ;  /* 0x000000ffff027224 */ /* 0x000fe400078e0a02 */
[----:B------:R-:W-:Y:S02]  /*1b10*/  IMAD.MOV R6, RZ, RZ, -R6 ;  /* 0x000000ffff067224 */ /* 0x000fe400078e0a06 */
[----:B------:R-:W-:Y:S02]  /*1b20*/  IMAD.MOV R10, RZ, RZ, -R10 ;  /* 0x000000ffff0a7224 */ /* 0x000fe400078e0a0a */
[----:B------:R-:W-:Y:S02]  /*1b30*/  IMAD.MOV R4, RZ, RZ, -R4 ;  /* 0x000000ffff047224 */ /* 0x000fe400078e0a04 */
[C---:B------:R-:W-:Y:S02]  /*1b40*/  IMAD R97, R39.reuse, R2, R97 ;  /* 0x0000000227617224 */ /* 0x040fe400078e0261 */
[----:B------:R-:W-:-:S02]  /*1b50*/  IMAD R67, R39, R6, R67 ;  /* 0x0000000627437224 */ /* 0x000fc400078e0243 */
[----:B------:R-:W-:Y:S02]  /*1b60*/  IMAD R52, R39, R10, R52 ;  /* 0x0000000a27347224 */ /* 0x000fe400078e0234 */
[----:B------:R-:W-:Y:S02]  /*1b70*/  IMAD R2, R3, R4, R8 ;  /* 0x0000000403027224 */ /* 0x000fe400078e0208 */
[----:B------:R-:W-:-:S03]  /*1b80*/  IMAD.HI.U32 R10, R40, R49, RZ ;  /* 0x00000031280a7227 */ /* 0x000fc600078e00ff */
[----:B------:R-:W-:Y:S01]  /*1b90*/  ISETP.GT.U32.AND P0, PT, R3, R2, PT ;  /* 0x000000020300720c */ /* 0x000fe20003f04070 */
[----:B------:R-:W-:-:S04]  /*1ba0*/  IMAD.HI.U32 R6, R40, R98, RZ ;  /* 0x0000006228067227 */ /* 0x000fc800078e00ff */
[----:B------:R-:W-:Y:S02]  /*1bb0*/  IMAD R50, R39, R9, R50 ;  /* 0x0000000927327224 */ /* 0x000fe400078e0232 */
[----:B------:R-:W-:-:S04]  /*1bc0*/  IMAD.HI.U32 R9, R40, R75, RZ ;  /* 0x0000004b28097227 */ /* 0x000fc800078e00ff */
[----:B------:R-:W-:Y:S02]  /*1bd0*/  IMAD.MOV R10, RZ, RZ, -R10 ;  /* 0x000000ffff0a7224 */ /* 0x000fe400078e0a0a */
        /* <DEDUP_REMOVED lines=8> */
[----:B------:R-:W-:Y:S02]  /*1c60*/  IMAD R75, R39, R14, R75 ;  /* 0x0000000e274b7224 */ /* 0x000fe400078e024b */
[----:B------:R-:W-:Y:S02]  /*1c70*/  IMAD.MOV R14, RZ, RZ, -R9 ;  /* 0x000000ffff0e7224 */ /* 0x000fe400078e0a09 */
[----:B------:R-:W-:Y:S02]  /*1c80*/  IMAD.MOV R6, RZ, RZ, -R6 ;  /* 0x000000ffff067224 */ /* 0x000fe400078e0a06 */
[----:B------:R-:W-:Y:S02]  /*1c90*/  IMAD.MOV R10, RZ, RZ, -R10 ;  /* 0x000000ffff0a7224 */ /* 0x000fe400078e0a0a */
[----:B------:R-:W-:Y:S02]  /*1ca0*/  VIADD R26, R0, 0x1b ;  /* 0x0000001b001a7836 */ /* 0x000fe40000000000 */
[----:B------:R-:W-:-:S03]  /*1cb0*/  IMAD.HI.U32 R9, R40, R86, RZ ;  /* 0x0000005628097227 */ /* 0x000fc600078e00ff */
[----:B------:R-:W-:Y:S01]  /*1cc0*/  IABS R93, R26 ;  /* 0x0000001a005d7213 */ /* 0x000fe20000000000 */
[----:B------:R-:W-:Y:S01]  /*1cd0*/  IMAD.MOV R7, RZ, RZ, -R7 ;  /* 0x000000ffff077224 */ /* 0x000fe200078e0a07 */
[----:B------:R2:W-:Y:S01]  /*1ce0*/  STL [R1+0x920], R26 ;  /* 0x0009201a01007387 */ /* 0x0005e20000100800 */
[C---:B------:R-:W-:Y:S02]  /*1cf0*/  VIADD R119, R0.reuse, 0x23 ;  /* 0x0000002300777836 */ /* 0x040fe40000000000 */
[C---:B------:R-:W-:Y:S02]  /*1d00*/  IMAD R82, R39.reuse, R6, R82 ;  /* 0x0000000627527224 */ /* 0x040fe400078e0252 */
[----:B------:R-:W-:Y:S01]  /*1d10*/  IMAD R66, R39, R10, R66 ;  /* 0x0000000a27427224 */ /* 0x000fe200078e0242 */
[----:B------:R2:W-:Y:S01]  /*1d20*/  STL [R1+0x924], R119 ;  /* 0x0009247701007387 */ /* 0x0005e20000100800 */
[----:B------:R-:W-:Y:S01]  /*1d30*/  VIADD R106, R0, 0x2b ;  /* 0x0000002b006a7836 */ /* 0x000fe20000000000 */
[----:B------:R-:W-:Y:S01]  /*1d40*/  IABS R89, R119 ;  /* 0x0000007700597213 */ /* 0x000fe20000000000 */
[----:B------:R-:W-:-:S02]  /*1d50*/  @!P0 IMAD.IADD R2, R2, 0x1, -R3 ;  /* 0x0000000102028824 */ /* 0x000fc400078e0a03 */
[----:B------:R-:W-:Y:S01]  /*1d60*/  IMAD.MOV R9, RZ, RZ, -R9 ;  /* 0x000000ffff097224 */ /* 0x000fe200078e0a09 */
[----:B------:R2:W-:Y:S01]  /*1d70*/  STL [R1+0x93c], R106 ;  /* 0x00093c6a01007387 */ /* 0x0005e20000100800 */
[----:B------:R-:W-:Y:S01]  /*1d80*/  IMAD R94, R39, R7, R94 ;  /* 0x00000007275e7224 */ /* 0x000fe200078e025e */
[----:B------:R-:W-:Y:S01]  /*1d90*/  ISETP.GT.U32.AND P0, PT, R3, R2, PT ;  /* 0x000000020300720c */ /* 0x000fe20003f04070 */
[C---:B------:R-:W-:Y:S01]  /*1da0*/  IMAD.HI.U32 R6, R40.reuse, R62, RZ ;  /* 0x0000003e28067227 */ /* 0x040fe200078e00ff */
[----:B------:R2:W-:Y:S01]  /*1db0*/  STL [R1+0x8a4], R11 ;  /* 0x0008a40b01007387 */ /* 0x0005e20000100800 */
[----:B------:R-:W-:Y:S02]  /*1dc0*/  IABS R85, R106 ;  /* 0x0000006a00557213 */ /* 0x000fe40000000000 */
[----:B------:R-:W-:-:S04]  /*1dd0*/  IMAD.HI.U32 R10, R40, R48, RZ ;  /* 0x00000030280a7227 */ /* 0x000fc800078e00ff */
[C---:B------:R-:W-:Y:S02]  /*1de0*/  VIADD R117, R0.reuse, 0x33 ;  /* 0x0000003300757836 */ /* 0x040fe40000000000 */
[----:B------:R-:W-:Y:S02]  /*1df0*/  VIADD R116, R0, 0x3b ;  /* 0x0000003b00747836 */ /* 0x000fe40000000000 */
[----:B------:R-:W-:Y:S01]  /*1e00*/  IMAD.HI.U32 R7, R40, R78, RZ ;  /* 0x0000004e28077227 */ /* 0x000fe200078e00ff */
[----:B------:R-:W-:Y:S01]  /*1e10*/  IABS R81, R117 ;  /* 0x0000007500517213 */ /* 0x000fe20000000000 */
[----:B------:R2:W-:Y:S01]  /*1e20*/  STL [R1+0x94c], R117 ;  /* 0x00094c7501007387 */ /* 0x0005e20000100800 */
[----:B------:R-:W-:Y:S01]  /*1e30*/  IABS R77, R116 ;  /* 0x00000074004d7213 */ /* 0x000fe20000000000 */
[C---:B------:R-:W-:Y:S02]  /*1e40*/  VIADD R115, R0.reuse, 0x43 ;  /* 0x0000004300737836 */ /* 0x040fe40000000000 */
[----:B------:R-:W-:Y:S01]  /*1e50*/  IMAD R86, R39, R9, R86 ;  /* 0x0000000927567224 */ /* 0x000fe200078e0256 */
[----:B------:R2:W-:Y:S01]  /*1e60*/  STL [R1+0x970], R116 ;  /* 0x0009707401007387 */ /* 0x0005e20000100800 */
[----:B------:R-:W-:Y:S01]  /*1e70*/  IMAD.MOV R6, RZ, RZ, -R6 ;  /* 0x000000ffff067224 */ /* 0x000fe200078e0a06 */
[----:B------:R-:W-:Y:S01]  /*1e80*/  IABS R73, R115 ;  /* 0x0000007300497213 */ /* 0x000fe20000000000 */
[----:B------:R-:W-:Y:S01]  /*1e90*/  IMAD.MOV R10, RZ, RZ, -R10 ;  /* 0x000000ffff0a7224 */ /* 0x000fe200078e0a0a */
[----:B------:R2:W-:Y:S01]  /*1ea0*/  STL [R1+0x9a0], R115 ;  /* 0x0009a07301007387 */ /* 0x0005e20000100800 */
[----:B------:R-:W-:-:S02]  /*1eb0*/  VIADD R114, R0, 0x4b ;  /* 0x0000004b00727836 */ /* 0x000fc40000000000 */
[----:B------:R-:W-:-:S03]  /*1ec0*/  IMAD.HI.U32 R9, R40, R70, RZ ;  /* 0x0000004628097227 */ /* 0x000fc600078e00ff */
[----:B------:R2:W-:Y:S01]  /*1ed0*/  STL [R1+0x9d0], R114 ;  /* 0x0009d07201007387 */ /* 0x0005e20000100800 */
[----:B------:R-:W-:Y:S01]  /*1ee0*/  IMAD.MOV R7, RZ, RZ, -R7 ;  /* 0x000000ffff077224 */ /* 0x000fe200078e0a07 */
[----:B------:R-:W-:Y:S01]  /*1ef0*/  IABS R69, R114 ;  /* 0x0000007200457213 */ /* 0x000fe20000000000 */
[----:B------:R-:W-:-:S04]  /*1f00*/  IMAD.HI.U32 R5, R40, R93, RZ ;  /* 0x0000005d28057227 */ /* 0x000fc800078e00ff */
[C---:B------:R-:W-:Y:S02]  /*1f10*/  VIADD R113, R0.reuse, 0x53 ;  /* 0x0000005300717836 */ /* 0x040fe40000000000 */
[C---:B------:R-:W-:Y:S02]  /*1f20*/  VIADD R109, R0.reuse, 0x5b ;  /* 0x0000005b006d7836 */ /* 0x040fe40000000000 */
[----:B------:R-:W-:Y:S01]  /*1f30*/  VIADD R108, R0, 0x63 ;  /* 0x00000063006c7836 */ /* 0x000fe20000000000 */
[----:B------:R2:W-:Y:S01]  /*1f40*/  STL [R1+0x9b8], R113 ;  /* 0x0009b87101007387 */ /* 0x0005e20000100800 */
[C---:B------:R-:W-:Y:S01]  /*1f50*/  IMAD R62, R39.reuse, R6, R62 ;  /* 0x00000006273e7224 */ /* 0x040fe200078e023e */
[----:B------:R-:W-:Y:S01]  /*1f60*/  IABS R65, R113 ;  /* 0x0000007100417213 */ /* 0x000fe20000000000 */
[C---:B------:R-:W-:Y:S01]  /*1f70*/  IMAD R48, R39.reuse, R10, R48 ;  /* 0x0000000a27307224 */ /* 0x040fe200078e0230 */
[----:B------:R2:W-:Y:S01]  /*1f80*/  STL [R1+0x9a8], R109 ;  /* 0x0009a86d01007387 */ /* 0x0005e20000100800 */
[----:B------:R-:W-:Y:S01]  /*1f90*/  IMAD.MOV R9, RZ, RZ, -R9 ;  /* 0x000000ffff097224 */ /* 0x000fe200078e0a09 */
[----:B------:R-:W-:Y:S01]  /*1fa0*/  IABS R61, R109 ;  /* 0x0000006d003d7213 */ /* 0x000fe20000000000 */
[----:B------:R-:W-:Y:S01]  /*1fb0*/  IMAD R78, R39, R7, R78 ;  /* 0x00000007274e7224 */ /* 0x000fe200078e024e */
[----:B------:R2:W-:Y:S01]  /*1fc0*/  STL [R1+0x988], R108 ;  /* 0x0009886c01007387 */ /* 0x0005e20000100800 */
[----:B------:R-:W-:Y:S01]  /*1fd0*/  IMAD.HI.U32 R6, R40, R89, RZ ;  /* 0x0000005928067227 */ /* 0x000fe200078e00ff */
[----:B------:R-:W-:-:S03]  /*1fe0*/  IABS R57, R108 ;  /* 0x0000006c00397213 */ /* 0x000fc60000000000 */
[----:B------:R-:W-:Y:S02]  /*1ff0*/  IMAD.MOV R10, RZ, RZ, -R5 ;  /* 0x000000ffff0a7224 */ /* 0x000fe400078e0a05 */
[----:B------:R-:W-:-:S04]  /*2000*/  IMAD.HI.U32 R7, R40, R58, RZ ;  /* 0x0000003a28077227 */ /* 0x000fc800078e00ff */
[----:B------:R-:W-:-:S04]  /*2010*/  IMAD.HI.U32 R4, R40, R81, RZ ;  /* 0x0000005128047227 */ /* 0x000fc800078e00ff */
[----:B------:R-:W-:-:S04]  /*2020*/  IMAD.HI.U32 R5, R40, R77, RZ ;  /* 0x0000004d28057227 */ /* 0x000fc800078e00ff */
[C---:B------:R-:W-:Y:S02]  /*2030*/  IMAD R70, R39.reuse, R9, R70 ;  /* 0x0000000927467224 */ /* 0x040fe400078e0246 */
[----:B------:R-:W-:Y:S02]  /*2040*/  IMAD.MOV R6, RZ, RZ, -R6 ;  /* 0x000000ffff067224 */ /* 0x000fe400078e0a06 */
[----:B------:R-:W-:Y:S02]  /*2050*/  IMAD R93, R39, R10, R93 ;  /* 0x0000000a275d7224 */ /* 0x000fe400078e025d */
[----:B------:R-:W-:-:S04]  /*2060*/  IMAD.HI.U32 R9, R40, R51, RZ ;  /* 0x0000003328097227 */ /* 0x000fc800078e00ff */
[----:B------:R-:W-:Y:S02]  /*2070*/  IMAD.MOV R7, RZ, RZ, -R7 ;  /* 0x000000ffff077224 */ /* 0x000fe400078e0a07 */
[----:B------:R-:W-:Y:S02]  /*2080*/  IMAD.MOV R8, RZ, RZ, -R4 ;  /* 0x000000ffff087224 */ /* 0x000fe400078e0a04 */
[----:B------:R-:W-:Y:S02]  /*2090*/  IMAD.MOV R10, RZ, RZ, -R5 ;  /* 0x000000ffff0a7224 */ /* 0x000fe400078e0a05 */
[----:B------:R-:W-:-:S04]  /*20a0*/  IMAD.HI.U32 R4, R40, R65, RZ ;  /* 0x0000004128047227 */ /* 0x000fc800078e00ff */
[----:B0-----:R-:W-:Y:S02]  /*20b0*/  VIADD R5, R15, 0xffffffff ;  /* 0xffffffff0f057836 */ /* 0x001fe40000000000 */
[----:B------:R-:W-:Y:S02]  /*20c0*/  IMAD R89, R39, R6, R89 ;  /* 0x0000000627597224 */ /* 0x000fe400078e0259 */
[----:B------:R-:W-:Y:S01]  /*20d0*/  @!P0 IMAD.IADD R2, R2, 0x1, -R3 ;  /* 0x0000000102028824 */ /* 0x000fe200078e0a03 */
[----:B------:R-:W-:Y:S01]  /*20e0*/  ISETP.GE.U32.AND P2, PT, R5, 0x7fffff80, PT ;  /* 0x7fffff800500780c */ /* 0x000fe20003f46070 */
[----:B------:R-:W-:Y:S02]  /*20f0*/  IMAD.MOV R12, RZ, RZ, -R9 ;  /* 0x000000ffff0c7224 */ /* 0x000fe400078e0a09 */
[----:B------:R-:W-:Y:S02]  /*2100*/  IMAD R58, R39, R7, R58 ;  /* 0x00000007273a7224 */ /* 0x000fe400078e023a */
[----:B------:R-:W-:-:S04]  /*2110*/  IMAD.HI.U32 R6, R40, R73, RZ ;  /* 0x0000004928067227 */ /* 0x000fc800078e00ff */
[----:B------:R-:W-:Y:S02]  /*2120*/  VIADD R3, R15, 0xffffffef ;  /* 0xffffffef0f037836 */ /* 0x000fe40000000000 */
[----:B------:R-:W-:-:S03]  /*2130*/  IMAD.HI.U32 R7, R40, R85, RZ ;  /* 0x0000005528077227 */ /* 0x000fc600078e00ff */
[----:B------:R-:W-:Y:S01]  /*2140*/  ISETP.GE.U32.AND P4, PT, R3, 0x7fffff70, PT ;  /* 0x7fffff700300780c */ /* 0x000fe20003f86070 */
[----:B------:R-:W-:Y:S02]  /*2150*/  IMAD.MOV R4, RZ, RZ, -R4 ;  /* 0x000000ffff047224 */ /* 0x000fe400078e0a04 */
[----:B------:R-:W-:Y:S02]  /*2160*/  VIADD R5, R15, 0xffffffe7 ;  /* 0xffffffe70f057836 */ /* 0x000fe40000000000 */
[----:B------:R-:W-:Y:S02]  /*2170*/  IMAD R51, R39, R12, R51 ;  /* 0x0000000c27337224 */ /* 0x000fe400078e0233 */
[----:B------:R-:W-:Y:S01]  /*2180*/  IMAD.MOV R6, RZ, RZ, -R6 ;  /* 0x000000ffff067224 */ /* 0x000fe200078e0a06 */
[----:B------:R-:W-:Y:S01]  /*2190*/  ISETP.GE.U32.AND P5, PT, R5, 0x7fffff68, PT ;  /* 0x7fffff680500780c */ /* 0x000fe20003fa6070 */
[----:B------:R-:W-:Y:S02]  /*21a0*/  IMAD.MOV R12, RZ, RZ, -R7 ;  /* 0x000000ffff0c7224 */ /* 0x000fe400078e0a07 */
[----:B------:R-:W-:-:S02]  /*21b0*/  IMAD R65, R39, R4, R65 ;  /* 0x0000000427417224 */ /* 0x000fc400078e0241 */
[----:B------:R-:W-:-:S04]  /*21c0*/  IMAD.HI.U32 R7, R40, R69, RZ ;  /* 0x0000004528077227 */ /* 0x000fc800078e00ff */
[----:B------:R-:W-:-:S04]  /*21d0*/  IMAD.HI.U32 R3, R40, R61, RZ ;  /* 0x0000003d28037227 */ /* 0x000fc800078e00ff */
[----:B------:R-:W-:-:S04]  /*21e0*/  IMAD.HI.U32 R4, R40, R57, RZ ;  /* 0x0000003928047227 */ /* 0x000fc800078e00ff */
[C---:B------:R-:W-:Y:S02]  /*21f0*/  IMAD R73, R39.reuse, R6, R73 ;  /* 0x0000000627497224 */ /* 0x040fe400078e0249 */
[----:B------:R-:W-:Y:S02]  /*2200*/  IMAD R85, R39, R12, R85 ;  /* 0x0000000c27557224 */ /* 0x000fe400078e0255 */
[----:B------:R-:W-:Y:S02]  /*2210*/  VIADD R6, R15, 0xfffffff7 ;  /* 0xfffffff70f067836 */ /* 0x000fe40000000000 */
[----:B------:R-:W-:Y:S02]  /*2220*/  IMAD.MOV.U32 R5, RZ, RZ, R2 ;  /* 0x000000ffff057224 */ /* 0x000fe400078e0002 */
[----:B------:R-:W-:Y:S01]  /*2230*/  IMAD.MOV R12, RZ, RZ, -R7 ;  /* 0x000000ffff0c7224 */ /* 0x000fe200078e0a07 */
[----:B------:R-:W-:Y:S01]  /*2240*/  ISETP.GE.U32.AND P0, PT, R6, 0x7fffff78, PT ;  /* 0x7fffff780600780c */ /* 0x000fe20003f06070 */
[----:B------:R-:W-:-:S02]  /*2250*/  IMAD.MOV R2, RZ, RZ, -R3 ;  /* 0x000000ffff027224 */ /* 0x000fc400078e0a03 */
[----:B------:R-:W-:Y:S02]  /*2260*/  IMAD.MOV R4, RZ, RZ, -R4 ;  /* 0x000000ffff047224 */ /* 0x000fe400078e0a04 */
[----:B------:R-:W-:Y:S01]  /*2270*/  @!P6 IMAD.MOV R5, RZ, RZ, -R5 ;  /* 0x000000ffff05e224 */ /* 0x000fe200078e0a05 */
[----:B------:R-:W-:Y:S01]  /*2280*/  @!P3 LOP3.LUT R5, RZ, R28, RZ, 0x33, !PT ;  /* 0x0000001cff05b212 */ /* 0x000fe200078e33ff */
[C---:B------:R-:W-:Y:S02]  /*2290*/  IMAD R55, R39.reuse, R14, R55 ;  /* 0x0000000e27377224 */ /* 0x040fe400078e0237 */
[C---:B------:R-:W-:Y:S02]  /*22a0*/  IMAD R81, R39.reuse, R8, R81 ;  /* 0x0000000827517224 */ /* 0x040fe400078e0251 */
[C---:B------:R-:W-:Y:S02]  /*22b0*/  IMAD R77, R39.reuse, R10, R77 ;  /* 0x0000000a274d7224 */ /* 0x040fe400078e024d */
[----:B------:R-:W-:-:S02]  /*22c0*/  IMAD R69, R39, R12, R69 ;  /* 0x0000000c27457224 */ /* 0x000fc400078e0245 */
[C---:B------:R-:W-:Y:S02]  /*22d0*/  IMAD R61, R39.reuse, R2, R61 ;  /* 0x00000002273d7224 */ /* 0x040fe400078e023d */
[----:B------:R-:W-:Y:S02]  /*22e0*/  IMAD R57, R39, R4, R57 ;  /* 0x0000000427397224 */ /* 0x000fe400078e0239 */
[----:B------:R-:W-:Y:S01]  /*22f0*/  VIADD R3, R15, 0xffffffdf ;  /* 0xffffffdf0f037836 */ /* 0x000fe20000000000 */
[----:B--23--:R-:W-:Y:S06]  /*2300*/  BRA.U UP0, `(.L_x_5) ;  /* 0x0000000100187547 */ /* 0x00cfec000b800000 */
[----:B------:R-:W-:Y:S01]  /*2310*/  ELECT P3, URZ, PT ;  /* 0x0000000000ff782f */ /* 0x000fe20003860000 */
[----:B------:R-:W-:Y:S01]  /*2320*/  IMAD.MOV.U32 R2, RZ, RZ, 0x1 ;  /* 0x00000001ff027424 */ /* 0x000fe200078e00ff */
[----:B------:R-:W-:Y:S01]  /*2330*/  UMOV UR6, 0x40 ;  /* 0x0000004000067882 */ /* 0x000fe20000000000 */
[----:B------:R-:W-:Y:S01]  /*2340*/  UVIRTCOUNT.DEALLOC.SMPOOL 0x80 ;  /* 0x000000800000784c */ /* 0x000fe20000000000 */
[----:B------:R-:W-:-:S09]  /*2350*/  ULEA UR6, UR5, UR6, 0x18 ;  /* 0x0000000605067291 */ /* 0x000fd2000f8ec0ff */
[----:B------:R0:W-:Y:S03]  /*2360*/  @P3 STS.U8 [UR6], R2 ;  /* 0x00000002ff003988 */ /* 0x0001e60008000006 */
.L_x_5:
[----:B------:R-:W-:Y:S01]  /*2370*/  UIADD3 UR10, UPT, UPT, UR8, UR10, URZ ;  /* 0x0000000a080a7290 */ /* 0x000fe2000fffe0ff */
[----:B------:R-:W-:Y:S01]  /*2380*/  ISETP.GE.U32.AND P3, PT, R3, 0x7fffff60, PT ;  /* 0x7fffff600300780c */ /* 0x000fe20003f66070 */
[----:B------:R-:W-:Y:S01]  /*2390*/  VOTEU.ALL UP1, P1 ;  /* 0x0000000000ff7886 */ /* 0x000fe20000820000 */
[----:B------:R-:W-:Y:S01]  /*23a0*/  UIADD3 UR6, UPT, UPT, UR9, 0x10000, URZ ;  /* 0x0001000009067890 */ /* 0x000fe2000fffe0ff */
[----:B------:R-:W-:Y:S01]  /*23b0*/  IMAD R3, R5, UR11, RZ ;  /* 0x0000000b05037c24 */ /* 0x000fe2000f8e02ff */
[----:B------:R-:W-:Y:S01]  /*23c0*/  VOTEU.ALL UP2, P1 ;  /* 0x0000000000ff7886 */ /* 0x000fe20000840000 */
[----:B------:R-:W-:Y:S01]  /*23d0*/  IMAD.SHL.U32 R5, R36, 0x8, RZ ;  /* 0x0000000824057824 */ /* 0x000fe200078e00ff */
[----:B------:R-:W-:-:S04]  /*23e0*/  @!UP1 UIADD3 UR16, UPT, UPT, -UR4, 0x100000, URZ ;  /* 0x0010000004109890 */ /* 0x000fc8000fffe1ff */
[----:B------:R-:W-:Y:S02]  /*23f0*/  @!UP1 USHF.L.U32 UR17, UR16, 0xb, URZ ;  /* 0x0000000b10119899 */ /* 0x000fe400080006ff */
[----:B------:R-:W-:Y:S01]  /*2400*/  @!UP1 USHF.L.U32 UR16, UR16, 0x1, URZ ;  /* 0x0000000110109899 */ /* 0x000fe200080006ff */
[----:B------:R-:W-:Y:S01]  /*2410*/  STL [R1+0xc58], R66 ;  /* 0x000c584201007387 */ /* 0x000fe20000100800 */
[C---:B0-----:R-:W-:Y:S01]  /*2420*/  IADD3 R2, P6, PT, R3.reuse, UR12, RZ ;  /* 0x0000000c03027c10 */ /* 0x041fe2000ffde0ff */
[----:B------:R-:W-:Y:S01]  /*2430*/  IMAD.SHL.U32 R125, R36, 0x10, RZ ;  /* 0x00000010247d7824 */ /* 0x000fe200078e00ff */
[----:B------:R-:W-:Y:S01]  /*2440*/  PRMT R8, RZ, 0x7610, R8 ;  /* 0x00007610ff087816 */ /* 0x000fe20000000008 */
[----:B------:R-:W-:Y:S01]  /*2450*/  STTM.x128 tmem[UR10], RZ ;  /* 0x000000ff000079ed */ /* 0x000fe200083c000a */
[----:B------:R-:W0:Y:S02]  /*2460*/  FENCE.VIEW.ASYNC.T ;  /* 0x00000000000073c6 */ /* 0x000e240000000200 */
[----:B0-----:R-:W-:Y:S01]  /*2470*/  BAR.SYNC.DEFER_BLOCKING 0x0 ;  /* 0x0000000000007b1d */ /* 0x001fe20000010000 */
[----:B------:R-:W-:Y:S01]  /*2480*/  LEA.HI.X.SX32 R3, R3, UR13, 0x1, P6 ;  /* 0x0000000d03037c11 */ /* 0x000fe2000b0f0eff */
[----:B------:R-:W-:Y:S01]  /*2490*/  VIADD R6, R15, 0xffffffd7 ;  /* 0xffffffd70f067836 */ /* 0x000fe20000000000 */
[----:B------:R-:W-:-:S02]  /*24a0*/  IADD3 R4, P6, PT, R5, R2, RZ ;  /* 0x0000000205047210 */ /* 0x000fc40007fde0ff */
[----:B------:R-:W-:Y:S02]  /*24b0*/  PRMT R7, RZ, 0x7610, R7 ;  /* 0x00007610ff077816 */ /* 0x000fe40000000007 */
[----:B------:R-:W-:Y:S01]  /*24c0*/  PRMT R10, RZ, 0x7610, R10 ;  /* 0x00007610ff0a7816 */ /* 0x000fe2000000000a */
[----:B------:R-:W-:Y:S01]  /*24d0*/  STL [R1+0xc54], R62 ;  /* 0x000c543e01007387 */ /* 0x000fe20000100800 */
[----:B------:R-:W-:Y:S01]  /*24e0*/  LEA.HI.X.SX32 R5, R5, R3, 0x1, P6 ;  /* 0x0000000305057211 */ /* 0x000fe200030f0eff */
[----:B------:R-:W-:Y:S01]  /*24f0*/  VIADD R9, R15, 0xffffffc7 ;  /* 0xffffffc70f097836 */ /* 0x000fe20000000000 */
[----:B------:R-:W-:Y:S01]  /*2500*/  PRMT R132, RZ, 0x7610, R132 ;  /* 0x00007610ff847816 */ /* 0x000fe20000000084 */
[----:B------:R0:W-:Y:S01]  /*2510*/  STL [R1+0xc50], R58 ;  /* 0x000c503a01007387 */ /* 0x0001e20000100800 */
[----:B------:R-:W-:Y:S01]  /*2520*/  PRMT R130, RZ, 0x7610, R130 ;  /* 0x00007610ff827816 */ /* 0x000fe20000000082 */
[----:B------:R-:W1:Y:S02]  /*2530*/  LDCU UR11, c[0x0][0x3b0] ;  /* 0x00007600ff0b77ac */ /* 0x000e640008000800 */
[----:B------:R2:W-:Y:S01]  /*2540*/  STL [R1+0xc4c], R54 ;  /* 0x000c4c3601007387 */ /* 0x0005e20000100800 */
[----:B------:R-:W-:Y:S01]  /*2550*/  PRMT R11, RZ, 0x7610, R11 ;  /* 0x00007610ff0b7816 */ /* 0x000fe2000000000b */
[----:B------:R-:W3:Y:S02]  /*2560*/  LDCU UR5, c[0x0][0x3b0] ;  /* 0x00007600ff0577ac */ /* 0x000ee40008000800 */
[----:B------:R-:W-:Y:S01]  /*2570*/  STL [R1+0xc48], R51 ;  /* 0x000c483301007387 */ /* 0x000fe20000100800 */
[----:B------:R-:W-:Y:S01]  /*2580*/  PRMT R12, RZ, 0x7610, R12 ;  /* 0x00007610ff0c7816 */ /* 0x000fe2000000000c */
[----:B------:R-:W4:Y:S02]  /*2590*/  LDCU UR21, c[0x0][0x3b0] ;  /* 0x00007600ff1577ac */ /* 0x000f240008000800 */
[----:B------:R-:W0:Y:S02]  /*25a0*/  FENCE.VIEW.ASYNC.S ;  /* 0x00000000000073c6 */ /* 0x000e240000000000 */
[----:B0-----:R0:W0:Y:S02]  /*25b0*/  @!UP2 SYNCS.EXCH.64 URZ, [UR6], UR16 ;  /* 0x0000001006ffa5b2 */ /* 0x0010240008000100 */
[----:B0-----:R-:W-:Y:S01]  /*25c0*/  BAR.SYNC.DEFER_BLOCKING 0x0 ;  /* 0x0000000000007b1d */ /* 0x001fe20000010000 */
[----:B------:R-:W-:-:S02]  /*25d0*/  PRMT R138, RZ, 0x7610, R138 ;  /* 0x00007610ff8a7816 */ /* 0x000fc4000000008a */
[----:B------:R-:W-:Y:S02]  /*25e0*/  PRMT R135, RZ, 0x7610, R135 ;  /* 0x00007610ff877816 */ /* 0x000fe40000000087 */
[----:B------:R-:W-:Y:S01]  /*25f0*/  PRMT R28, RZ, 0x7610, R28 ;  /* 0x00007610ff1c7816 */ /* 0x000fe2000000001c */
[----:B------:R-:W0:Y:S01]  /*2600*/  LDCU UR25, c[0x0][0x3b0] ;  /* 0x00007600ff1977ac */ /* 0x000e220008000800 */
[----:B------:R-:W-:Y:S01]  /*2610*/  STL [R1+0xc44], R48 ;  /* 0x000c443001007387 */ /* 0x000fe20000100800 */
[----:B------:R-:W-:Y:S01]  /*2620*/  IADD3 R126, P6, PT, R125, R2, RZ ;  /* 0x000000027d7e7210 */ /* 0x000fe20007fde0ff */
[----:B------:R-:W0:Y:S02]  /*2630*/  LDCU UR29, c[0x0][0x3b0] ;  /* 0x00007600ff1d77ac */ /* 0x000e240008000800 */
[----:B------:R-:W-:Y:S01]  /*2640*/  STL [R1+0xc40], R97 ;  /* 0x000c406101007387 */ /* 0x000fe20000100800 */
[----:B------:R-:W-:Y:S01]  /*2650*/  PRMT R58, RZ, 0x7610, R58 ;  /* 0x00007610ff3a7816 */ /* 0x000fe2000000003a */
[----:B------:R-:W0:Y:S02]  /*2660*/  LDCU UR16, c[0x0][0x3b0] ;  /* 0x00007600ff1077ac */ /* 0x000e240008000800 */
[----:B------:R-:W-:Y:S01]  /*2670*/  STL [R1+0xc3c], R93 ;  /* 0x000c3c5d01007387 */ /* 0x000fe20000100800 */
[----:B--2---:R-:W-:Y:S01]  /*2680*/  PRMT R54, RZ, 0x7610, R54 ;  /* 0x00007610ff367816 */ /* 0x004fe20000000036 */
[----:B------:R-:W2:Y:S02]  /*2690*/  LDCU UR17, c[0x0][0x3b0] ;  /* 0x00007600ff1177ac */ /* 0x000ea40008000800 */
[----:B------:R-:W-:Y:S01]  /*26a0*/  STL [R1+0xc38], R89 ;  /* 0x000c385901007387 */ /* 0x000fe20000100800 */
[----:B------:R-:W-:Y:S01]  /*26b0*/  PRMT R14, RZ, 0x7610, R14 ;  /* 0x00007610ff0e7816 */ /* 0x000fe2000000000e */
[----:B------:R-:W0:Y:S02]  /*26c0*/  LDCU UR33, c[0x0][0x3b0] ;  /* 0x00007600ff2177ac */ /* 0x000e240008000800 */
[----:B------:R-:W2:Y:S01]  /*26d0*/  @!P2 LDG.E.U8 R8, desc[UR18][R2.64] ;  /* 0x000000120208a981 */ /* 0x000ea2000c1e1100 */
[----:B------:R-:W-:Y:S01]  /*26e0*/  PRMT R23, RZ, 0x7610, R23 ;  /* 0x00007610ff177816 */ /* 0x000fe20000000017 */
[----:B------:R-:W0:Y:S02]  /*26f0*/  LDCU UR12, c[0x0][0x3b0] ;  /* 0x00007600ff0c77ac */ /* 0x000e240008000800 */
[----:B------:R-:W3:Y:S01]  /*2700*/  @!P0 LDG.E.U8 R7, desc[UR18][R4.64] ;  /* 0x0000001204078981 */ /* 0x000ee2000c1e1100 */
[----:B------:R-:W-:Y:S01]  /*2710*/  PRMT R110, RZ, 0x7610, R110 ;  /* 0x00007610ff6e7816 */ /* 0x000fe2000000006e */
[----:B------:R-:W0:Y:S02]  /*2720*/  LDCU UR37, c[0x0][0x3b0] ;  /* 0x00007600ff2577ac */ /* 0x000e240008000800 */
[----:B------:R-:W-:Y:S01]  /*2730*/  STL [R1+0xc34], R85 ;  /* 0x000c345501007387 */ /* 0x000fe20000100800 */
[----:B------:R-:W-:Y:S01]  /*2740*/  PRMT R112, RZ, 0x7610, R112 ;  /* 0x00007610ff707816 */ /* 0x000fe20000000070 */
[----:B------:R-:W0:Y:S02]  /*2750*/  LDCU UR41, c[0x0][0x3b0] ;  /* 0x00007600ff2977ac */ /* 0x000e240008000800 */
[----:B------:R-:W-:Y:S01]  /*2760*/  STL [R1+0xc30], R81 ;  /* 0x000c305101007387 */ /* 0x000fe20000100800 */
[----:B------:R-:W0:Y:S03]  /*2770*/  LDCU UR45, c[0x0][0x3b0] ;  /* 0x00007600ff2d77ac */ /* 0x000e260008000800 */
        /* <DEDUP_REMOVED lines=77> */
[----:B------:R-:W-:Y:S01]  /*2c50*/  ISETP.GE.U32.AND P2, PT, R6, 0x7fffff58, PT ;  /* 0x7fffff580600780c */ /* 0x000fe20003f46070 */
[----:B------:R-:W0:Y:S02]  /*2c60*/  LDCU UR52, c[0x0][0x3b0] ;  /* 0x00007600ff3477ac */ /* 0x000e240008000800 */
[----:B------:R-:W-:Y:S01]  /*2c70*/  STL [R1+0xb00], R128 ;  /* 0x000b008001007387 */ /* 0x000fe20000100800 */
[----:B------:R-:W-:Y:S01]  /*2c80*/  VIADD R6, R15, 0xffffffcf ;  /* 0xffffffcf0f067836 */ /* 0x000fe20000000000 */
[----:B------:R-:W0:Y:S02]  /*2c90*/  LDCU UR56, c[0x0][0x3b0] ;  /* 0x00007600ff3877ac */ /* 0x000e240008000800 */
[----:B------:R-:W-:Y:S01]  /*2ca0*/  STL [R1+0xafc], R127 ;  /* 0x000afc7f01007387 */ /* 0x000fe20000100800 */
[----:B------:R-:W-:Y:S01]  /*2cb0*/  LEA.HI.X.SX32 R125, R125, R3, 0x1, P6 ;  /* 0x000000037d7d7211 */ /* 0x000fe200030f0eff */
[----:B------:R-:W0:Y:S02]  /*2cc0*/  LDCU UR60, c[0x0][0x3b0] ;  /* 0x00007600ff3c77ac */ /* 0x000e240008000800 */
[----:B------:R-:W-:Y:S01]  /*2cd0*/  STL [R1+0xaf8], R124 ;  /* 0x000af87c01007387 */ /* 0x000fe20000100800 */
[----:B------:R-:W0:Y:S03]  /*2ce0*/  LDCU UR64, c[0x0][0x3b0] ;  /* 0x00007600ff4077ac */ /* 0x000e260008000800 */
[----:B------:R-:W-:Y:S01]  /*2cf0*/  STL [R1+0xaf4], R122 ;  /* 0x000af47a01007387 */ /* 0x000fe20000100800 */
[----:B------:R-:W0:Y:S03]  /*2d00*/  LDCU UR68, c[0x0][0x3b0] ;  /* 0x00007600ff4477ac */ /* 0x000e260008000800 */
[----:B------:R-:W-:Y:S04]  /*2d10*/  STL [R1+0xaf0], R121 ;  /* 0x000af07901007387 */ /* 0x000fe80000100800 */
[----:B------:R-:W-:Y:S01]  /*2d20*/  STL [R1+0xaec], R120 ;  /* 0x000aec7801007387 */ /* 0x000fe20000100800 */
[----:B------:R-:W-:-:S03]  /*2d30*/  ISETP.GE.U32.AND P0, PT, R6, 0x7fffff50, PT ;  /* 0x7fffff500600780c */ /* 0x000fc60003f06070 */
[----:B------:R-:W-:Y:S01]  /*2d40*/  STL [R1+0x9dc], R4 ;  /* 0x0009dc0401007387 */ /* 0x000fe20000100800 */
[----:B------:R-:W-:-:S03]  /*2d50*/  @!P4 IMAD.MOV.U32 R6, RZ, RZ, R126 ;  /* 0x000000ffff06c224 */ /* 0x000fc600078e007e */
[----:B------:R-:W-:Y:S04]  /*2d60*/  STL [R1+0x9d8], R5 ;  /* 0x0009d80501007387 */ /* 0x000fe80000100800 */
[----:B--2---:R-:W-:Y:S04]  /*2d70*/  STL [R1+0x2f0], R8 ;  /* 0x0002f00801007387 */ /* 0x004fe80000100800 */
[----:B---3--:R2:W-:Y:S02]  /*2d80*/  STL [R1+0x2f4], R7 ;  /* 0x0002f40701007387 */ /* 0x0085e40000100800 */
[----:B--2---:R-:W-:-:S05]  /*2d90*/  @!P4 IMAD.MOV.U32 R7, RZ, RZ, R125 ;  /* 0x000000ffff07c224 */ /* 0x004fca00078e007d */
[----:B------:R2:W3:Y:S01]  /*2da0*/  @!P4 LDG.E.U8 R10, desc[UR18][R6.64] ;  /* 0x00000012060ac981 */ /* 0x0004e2000c1e1100 */
[----:B------:R-:W-:-:S05]  /*2db0*/  IMAD R8, R36, 0x18, RZ ;  /* 0x0000001824087824 */ /* 0x000fca00078e02ff */
[----:B------:R-:W-:-:S04]  /*2dc0*/  IADD3 R66, P6, PT, R8, R2, RZ ;  /* 0x0000000208427210 */ /* 0x000fc80007fde0ff */
[----:B--2---:R-:W-:Y:S01]  /*2dd0*/  LEA.HI.X.SX32 R7, R8, R3, 0x1, P6 ;  /* 0x0000000308077211 */ /* 0x004fe200030f0eff */
[----:B------:R-:W-:-:S05]  /*2de0*/  @!P5 IMAD.MOV.U32 R6, RZ, RZ, R66 ;  /* 0x000000ffff06d224 */ /* 0x000fca00078e0042 */
[----:B------:R2:W4:Y:S01]  /*2df0*/  @!P5 LDG.E.U8 R58, desc[UR18][R6.64] ;  /* 0x00000012063ad981 */ /* 0x000522000c1e1100 */
[----:B------:R-:W-:Y:S01]  /*2e00*/  ISETP.GE.U32.AND P4, PT, R9, 0x7fffff48, PT ;  /* 0x7fffff480900780c */ /* 0x000fe20003f86070 */
[----:B------:R-:W-:Y:S02]  /*2e10*/  IMAD.SHL.U32 R9, R36, 0x20, RZ ;  /* 0x0000002024097824 */ /* 0x000fe400078e00ff */
[----:B------:R-:W-:Y:S03]  /*2e20*/  STL [R1+0x9e4], R126 ;  /* 0x0009e47e01007387 */ /* 0x000fe60000100800 */
[----:B------:R-:W-:Y:S01]  /*2e30*/  IADD3 R62, P6, PT, R9, R2, RZ ;  /* 0x00000002093e7210 */ /* 0x000fe20007fde0ff */
[----:B------:R-:W-:Y:S01]  /*2e40*/  STL [R1+0x9e0], R125 ;  /* 0x0009e07d01007387 */ /* 0x000fe20000100800 */
[----:B------:R-:W-:-:S03]  /*2e50*/  PRMT R97, RZ, 0x7610, R97 ;  /* 0x00007610ff617816 */ /* 0x000fc60000000061 */
[----:B------:R0:W-:Y:S01]  /*2e60*/  STL [R1+0x18], R66 ;  /* 0x0000184201007387 */ /* 0x0001e20000100800 */
[----:B--2---:R-:W-:-:S03]  /*2e70*/  @!P3 IMAD.MOV.U32 R6, RZ, RZ, R62 ;  /* 0x000000ffff06b224 */ /* 0x004fc600078e003e */
[----:B---3--:R-:W-:Y:S04]  /*2e80*/  STL [R1+0x2fc], R10 ;  /* 0x0002fc0a01007387 */ /* 0x008fe80000100800 */
[----:B------:R2:W-:Y:S01]  /*2e90*/  STL [R1+0x14], R7 ;  /* 0x0000140701007387 */ /* 0x0005e20000100800 */
[----:B------:R-:W-:-:S03]  /*2ea0*/  IMAD R8, R36, 0x28, RZ ;  /* 0x0000002824087824 */ /* 0x000fc600078e02ff */
[----:B0-----:R-:W3:Y:S01]  /*2eb0*/  LDL.LU R66, [R1+0xc58] ;  /* 0x000c580001427983 */ /* 0x001ee20000300800 */
[----:B--2---:R-:W-:-:S05]  /*2ec0*/  LEA.HI.X.SX32 R7, R9, R3, 0x1, P6 ;  /* 0x0000000309077211 */ /* 0x004fca00030f0eff */
[----:B------:R0:W2:Y:S04]  /*2ed0*/  @!P3 LDG.E.U8 R97, desc[UR18][R6.64] ;  /* 0x000000120661b981 */ /* 0x0000a8000c1e1100 */
[----:B------:R-:W-:Y:S04]  /*2ee0*/  STL [R1+0xcc], R62 ;  /* 0x0000cc3e01007387 */ /* 0x000fe80000100800 */
[----:B----4-:R4:W-:Y:S02]  /*2ef0*/  STL [R1+0x328], R58 ;  /* 0x0003283a01007387 */ /* 0x0109e40000100800 */
[----:B----4-:R-:W-:-:S04]  /*2f00*/  IADD3 R58, P6, PT, R8, R2, RZ ;  /* 0x00000002083a7210 */ /* 0x010fc80007fde0ff */
[----:B------:R-:W-:Y:S01]  /*2f10*/  LEA.HI.X.SX32 R8, R8, R3, 0x1, P6 ;  /* 0x0000000308087211 */ /* 0x000fe200030f0eff */
[----:B------:R4:W-:Y:S01]  /*2f20*/  STL [R1+0xc8], R7 ;  /* 0x0000c80701007387 */ /* 0x0009e20000100800 */
[----:B0-----:R-:W-:-:S03]  /*2f30*/  @!P2 IMAD.MOV.U32 R6, RZ, RZ, R58 ;  /* 0x000000ffff06a224 */ /* 0x001fc600078e003a */
[----:B----4-:R-:W-:-:S05]  /*2f40*/  @!P2 IMAD.MOV.U32 R7, RZ, RZ, R8 ;  /* 0x000000ffff07a224 */ /* 0x010fca00078e0008 */
[----:B------:R0:W4:Y:S01]  /*2f50*/  @!P2 LDG.E.U8 R54, desc[UR18][R6.64] ;  /* 0x000000120636a981 */ /* 0x000122000c1e1100 */
[----:B------:R-:W-:-:S03]  /*2f60*/  IMAD R9, R36, 0x30, RZ ;  /* 0x0000003024097824 */ /* 0x000fc600078e02ff */
[----:B------:R-:W-:Y:S04]  /*2f70*/  STL [R1+0x53c], R58 ;  /* 0x00053c3a01007387 */ /* 0x000fe80000100800 */
[----:B------:R-:W3:Y:S04]  /*2f80*/  LDL.LU R62, [R1+0xc54] ;  /* 0x000c5400013e7983 */ /* 0x000ee80000300800 */
[----:B------:R0:W-:Y:S01]  /*2f90*/  STL [R1+0x538], R8 ;  /* 0x0005380801007387 */ /* 0x0001e20000100800 */
[----:B------:R-:W-:-:S03]  /*2fa0*/  PRMT R48, RZ, 0x7610, R48 ;  /* 0x00007610ff307816 */ /* 0x000fc60000000030 */
[----:B--2---:R2:W-:Y:S01]  /*2fb0*/  STL [R1+0x330], R97 ;  /* 0x0003306101007387 */ /* 0x0045e20000100800 */
[----:B------:R-:W-:Y:S02]  /*2fc0*/  VIADD R10, R15, 0xffffffbf ;  /* 0xffffffbf0f0a7836 */ /* 0x000fe40000000000 */
[----:B0-----:R-:W-:Y:S01]  /*2fd0*/  IMAD R8, R36, 0x38, RZ ;  /* 0x0000003824087824 */ /* 0x001fe200078e02ff */
[----:B------:R-:W3:Y:S01]  /*2fe0*/  LDL.LU R58, [R1+0xc50] ;  /* 0x000c5000013a7983 */ /* 0x000ee20000300800 */
[----:B--2---:R-:W-:-:S04]  /*2ff0*/  IADD3 R97, P6, PT, R9, R2, RZ ;  /* 0x0000000209617210 */ /* 0x004fc80007fde0ff */
[----:B------:R-:W-:Y:S01]  /*3000*/  LEA.HI.X.SX32 R7, R9, R3, 0x1, P6 ;  /* 0x0000000309077211 */ /* 0x000fe200030f0eff */
[----:B------:R-:W-:-:S05]  /*3010*/  @!P0 IMAD.MOV.U32 R6, RZ, RZ, R97 ;  /* 0x000000ffff068224 */ /* 0x000fca00078e0061 */
[----:B------:R0:W2:Y:S01]  /*3020*/  @!P0 LDG.E.U8 R48, desc[UR18][R6.64] ;  /* 0x0000001206308981 */ /* 0x0000a2000c1e1100 */
[----:B------:R-:W-:Y:S01]  /*3030*/  ISETP.GE.U32.AND P5, PT, R10, 0x7fffff40, PT ;  /* 0x7fffff400a00780c */ /* 0x000fe20003fa6070 */
[----:B------:R-:W-:-:S05]  /*3040*/  VIADD R10, R15, 0xffffffb7 ;  /* 0xffffffb70f0a7836 */ /* 0x000fca0000000000 */
[----:B------:R-:W-:Y:S01]  /*3050*/  ISETP.GE.U32.AND P3, PT, R10, 0x7fffff38, PT ;  /* 0x7fffff380a00780c */ /* 0x000fe20003f66070 */
[----:B------:R-:W-:Y:S01]  /*3060*/  VIADD R10, R15, 0xffffffaf ;  /* 0xffffffaf0f0a7836 */ /* 0x000fe20000000000 */
[----:B----4-:R4:W-:Y:S04]  /*3070*/  STL [R1+0x364], R54 ;  /* 0x0003643601007387 */ /* 0x0109e80000100800 */
[----:B------:R-:W-:Y:S01]  /*3080*/  ISETP.GE.U32.AND P2, PT, R10, 0x7fffff30, PT ;  /* 0x7fffff300a00780c */ /* 0x000fe20003f46070 */
[----:B------:R-:W-:Y:S01]  /*3090*/  IMAD.SHL.U32 R10, R36, 0x40, RZ ;  /* 0x00000040240a7824 */ /* 0x000fe200078e00ff */
[----:B----4-:R-:W4:Y:S04]  /*30a0*/  LDL.LU R54, [R1+0xc4c] ;  /* 0x000c4c0001367983 */ /* 0x010f280000300800 */
[----:B------:R-:W-:Y:S04]  /*30b0*/  STL [R1+0x57c], R97 ;  /* 0x00057c6101007387 */ /* 0x000fe80000100800 */
[----:B------:R0:W-:Y:S02]  /*30c0*/  STL [R1+0x578], R7 ;  /* 0x0005780701007387 */ /* 0x0001e40000100800 */
[----:B0-----:R-:W-:-:S04]  /*30d0*/  IADD3 R7, P6, PT, R8, R2, RZ ;  /* 0x0000000208077210 */ /* 0x001fc80007fde0ff */
[----:B------:R-:W-:Y:S01]  /*30e0*/  LEA.HI.X.SX32 R6, R8, R3, 0x1, P6 ;  /* 0x0000000308067211 */ /* 0x000fe200030f0eff */
[----:B------:R0:W-:Y:S01]  /*30f0*/  STL [R1+0x5bc], R7 ;  /* 0x0005bc0701007387 */ /* 0x0001e20000100800 */
[----:B------:R-:W-:-:S03]  /*3100*/  IADD3 R97, P6, PT, R10, R2, RZ ;  /* 0x000000020a617210 */ /* 0x000fc60007fde0ff */
[----:B------:R1:W-:Y:S01]  /*3110*/  STL [R1+0x5b8], R6 ;  /* 0x0005b80601007387 */ /* 0x0003e20000100800 */
[----:B0-----:R-:W-:-:S03]  /*3120*/  @!P4 LOP3.LUT R7, R7, R6, RZ, 0x3c, !PT ;  /* 0x000000060707c212 */ /* 0x001fc600078e3cff */
[----:B------:R-:W-:Y:S01]  /*3130*/  STL [R1+0x5fc], R97 ;  /* 0x0005fc6101007387 */ /* 0x000fe20000100800 */
[C---:B-1----:R-:W-:Y:S02]  /*3140*/  @!P4 LOP3.LUT R6, R7.reuse, R6, RZ, 0x3c, !PT ;  /* 0x000000060706c212 */ /* 0x042fe400078e3cff */
[----:B------:R-:W-:Y:S02]  /*3150*/  PRMT R51, RZ, 0x7610, R51 ;  /* 0x00007610ff337816 */ /* 0x000fe40000000033 */
[----:B------:R-:W-:Y:S02]  /*3160*/  @!P4 LOP3.LUT R7, R7, R6, RZ, 0x3c, !PT ;  /* 0x000000060707c212 */ /* 0x000fe400078e3cff */
[----:B------:R-:W-:-:S03]  /*3170*/  PRMT R93, RZ, 0x7610, R93 ;  /* 0x00007610ff5d7816 */ /* 0x000fc6000000005d */
[----:B------:R0:W3:Y:S02]  /*3180*/  @!P4 LDG.E.U8 R51, desc[UR18][R6.64] ;  /* 0x000000120633c981 */ /* 0x0000e4000c1e1100 */
[----:B0-----:R-:W-:Y:S02]  /*3190*/  @!P5 IMAD.MOV.U32 R6, RZ, RZ, R97 ;  /* 0x000000ffff06d224 */ /* 0x001fe400078e0061 */
[----:B--2---:R0:W-:Y:S02]  /*31a0*/  STL [R1+0x338], R48 ;  /* 0x0003383001007387 */ /* 0x0041e40000100800 */
[----:B0-----:R-:W-:-:S05]  /*31b0*/  LEA.HI.X.SX32 R48, R10, R3, 0x1, P6 ;  /* 0x000000030a307211 */ /* 0x001fca00030f0eff */
[----:B------:R-:W-:-:S05]  /*31c0*/  @!P5 IMAD.MOV.U32 R7, RZ, RZ, R48 ;  /* 0x000000ffff07d224 */ /* 0x000fca00078e0030 */
[----:B------:R0:W2:Y:S01]  /*31d0*/  @!P5 LDG.E.U8 R93, desc[UR18][R6.64] ;  /* 0x00000012065dd981 */ /* 0x0000a2000c1e1100 */
[----:B------:R-:W-:-:S05]  /*31e0*/  VIADD R9, R15, 0xffffffa7 ;  /* 0xffffffa70f097836 */ /* 0x000fca0000000000 */
[----:B------:R-:W-:Y:S01]  /*31f0*/  ISETP.GE.U32.AND P0, PT, R9, 0x7fffff28, PT ;  /* 0x7fffff280900780c */ /* 0x000fe20003f06070 */
[----:B------:R-:W-:-:S05]  /*3200*/  IMAD R9, R36, 0x48, RZ ;  /* 0x0000004824097824 */ /* 0x000fca00078e02ff */
[----:B------:R-:W-:Y:S01]  /*3210*/  IADD3 R10, P6, PT, R9, R2, RZ ;  /* 0x00000002090a7210 */ /* 0x000fe20007fde0ff */
[----:B0-----:R-:W-:-:S03]  /*3220*/  VIADD R6, R15, 0xffffff97 ;  /* 0xffffff970f067836 */ /* 0x001fc60000000000 */
[----:B------:R-:W-:Y:S01]  /*3230*/  LEA.HI.X.SX32 R9, R9, R3, 0x1, P6 ;  /* 0x0000000309097211 */ /* 0x000fe200030f0eff */
[----:B------:R-:W-:Y:S01]  /*3240*/  IMAD.MOV.U32 R7, RZ, RZ, R10 ;  /* 0x000000ffff077224 */ /* 0x000fe200078e000a */
[----:B------:R-:W-:-:S03]  /*3250*/  ISETP.GE.U32.AND P5, PT, R6, 0x7fffff18, PT ;  /* 0x7fffff180600780c */ /* 0x000fc60003fa6070 */
[----:B------:R-:W-:Y:S02]  /*3260*/  IMAD.MOV.U32 R6, RZ, RZ, R9 ;  /* 0x000000ffff067224 */ /* 0x000fe400078e0009 */
[----:B------:R-:W-:-:S03]  /*3270*/  VIADD R8, R15, 0xffffff9f ;  /* 0xffffff9f0f087836 */ /* 0x000fc60000000000 */
[-C--:B------:R-:W-:Y:S02]  /*3280*/  @!P3 LOP3.LUT R7, R7, R6.reuse, RZ, 0x3c, !PT ;  /* 0x000000060707b212 */ /* 0x080fe400078e3cff */
[----:B------:R-:W-:Y:S01]  /*3290*/  ISETP.GE.U32.AND P4, PT, R8, 0x7fffff20, PT ;  /* 0x7fffff200800780c */ /* 0x000fe20003f86070 */
[----:B------:R-:W-:Y:S01]  /*32a0*/  IMAD R8, R36, 0x50, RZ ;  /* 0x0000005024087824 */ /* 0x000fe200078e02ff */
[C---:B------:R-:W-:Y:S02]  /*32b0*/  @!P3 LOP3.LUT R6, R7.reuse, R6, RZ, 0x3c, !PT ;  /* 0x000000060706b212 */ /* 0x040fe400078e3cff */
[----:B------:R-:W-:Y:S02]  /*32c0*/  PRMT R89, RZ, 0x7610, R89 ;  /* 0x00007610ff597816 */ /* 0x000fe40000000059 */
[----:B------:R-:W-:-:S05]  /*32d0*/  @!P3 LOP3.LUT R7, R7, R6, RZ, 0x3c, !PT ;  /* 0x000000060707b212 */ /* 0x000fca00078e3cff */
[----:B------:R0:W4:Y:S04]  /*32e0*/  @!P3 LDG.E.U8 R89, desc[UR18][R6.64] ;  /* 0x000000120659b981 */ /* 0x000128000c1e1100 */
[----:B---3--:R1:W-:Y:S04]  /*32f0*/  STL [R1+0x334], R51 ;  /* 0x0003343301007387 */ /* 0x0083e80000100800 */
[----:B-1----:R-:W3:Y:S04]  /*3300*/  LDL.LU R51, [R1+0xc48] ;  /* 0x000c480001337983 */ /* 0x002ee80000300800 */
[----:B------:R1:W-:Y:S04]  /*3310*/  STL [R1+0x5f8], R48 ;  /* 0x0005f83001007387 */ /* 0x0003e80000100800 */
[----:B-1----:R-:W3:Y:S04]  /*3320*/  LDL.LU R48, [R1+0xc44] ;  /* 0x000c440001307983 */ /* 0x002ee80000300800 */
[----:B------:R-:W3:Y:S01]  /*3330*/  LDL.LU R97, [R1+0xc40] ;  /* 0x000c400001617983 */ /* 0x000ee20000300800 */
[----:B------:R-:W-:-:S03]  /*3340*/  PRMT R85, RZ, 0x7610, R85 ;  /* 0x00007610ff557816 */ /* 0x000fc60000000055 */
[----:B--2---:R1:W-:Y:S04]  /*3350*/  STL [R1+0x3a8], R93 ;  /* 0x0003a85d01007387 */ /* 0x0043e80000100800 */
[----:B-1----:R-:W2:Y:S04]  /*3360*/  LDL.LU R93, [R1+0xc3c] ;  /* 0x000c3c00015d7983 */ /* 0x002ea80000300800 */
[----:B------:R1:W-:Y:S02]  /*3370*/  STL [R1+0x63c], R10 ;  /* 0x00063c0a01007387 */ /* 0x0003e40000100800 */
[----:B-1----:R-:W-:-:S04]  /*3380*/  IADD3 R10, P6, PT, R8, R2, RZ ;  /* 0x00000002080a7210 */ /* 0x002fc80007fde0ff */
[----:B0-----:R-:W-:Y:S01]  /*3390*/  LEA.HI.X.SX32 R6, R8, R3, 0x1, P6 ;  /* 0x0000000308067211 */ /* 0x001fe200030f0eff */
[----:B------:R-:W-:Y:S01]  /*33a0*/  IMAD.MOV.U32 R7, RZ, RZ, R10 ;  /* 0x000000ffff077224 */ /* 0x000fe200078e000a */
[----:B------:R-:W-:Y:S04]  /*33b0*/  STL [R1+0x638], R9 ;  /* 0x0006380901007387 */ /* 0x000fe80000100800 */
[-C--:B------:R-:W-:Y:S01]  /*33c0*/  @!P2 LOP3.LUT R7, R7, R6.reuse, RZ, 0x3c, !PT ;  /* 0x000000060707a212 */ /* 0x080fe200078e3cff */
[----:B------:R-:W-:Y:S04]  /*33d0*/  STL [R1+0x67c], R10 ;  /* 0x00067c0a01007387 */ /* 0x000fe80000100800 */
[----:B------:R0:W-:Y:S02]  /*33e0*/  STL [R1+0x678], R6 ;  /* 0x0006780601007387 */ /* 0x0001e40000100800 */
[----:B0-----:R-:W-:-:S04]  /*33f0*/  @!P2 LOP3.LUT R6, R7, R6, RZ, 0x3c, !PT ;  /* 0x000000060706a212 */ /* 0x001fc800078e3cff */
[----:B------:R-:W-:-:S05]  /*3400*/  @!P2 LOP3.LUT R7, R7, R6, RZ, 0x3c, !PT ;  /* 0x000000060707a212 */ /* 0x000fca00078e3cff */
[----:B------:R0:W2:Y:S01]  /*3410*/  @!P2 LDG.E.U8 R85, desc[UR18][R6.64] ;  /* 0x000000120655a981 */ /* 0x0000a2000c1e1100 */
[----:B------:R-:W-:-:S05]  /*3420*/  VIADD R9, R15, 0xffffff8f ;  /* 0xffffff8f0f097836 */ /* 0x000fca0000000000 */
[----:B------:R-:W-:Y:S01]  /*3430*/  ISETP.GE.U32.AND P3, PT, R9, 0x7fffff10, PT ;  /* 0x7fffff100900780c */ /* 0x000fe20003f66070 */
[C---:B------:R-:W-:Y:S01]  /*3440*/  IMAD R9, R36.reuse, 0x58, RZ ;  /* 0x0000005824097824 */ /* 0x040fe200078e02ff */
[----:B----4-:R1:W-:Y:S01]  /*3450*/  STL [R1+0x340], R89 ;  /* 0x0003405901007387 */ /* 0x0103e20000100800 */
[----:B------:R-:W-:Y:S01]  /*3460*/  IMAD R8, R36, 0x60, RZ ;  /* 0x0000006024087824 */ /* 0x000fe200078e02ff */
[----:B------:R-:W-:Y:S02]  /*3470*/  PRMT R81, RZ, 0x7610, R81 ;  /* 0x00007610ff517816 */ /* 0x000fe40000000051 */
[----:B-1----:R-:W-:-:S04]  /*3480*/  IADD3 R89, P6, PT, R9, R2, RZ ;  /* 0x0000000209597210 */ /* 0x002fc80007fde0ff */
[----:B0-----:R-:W-:Y:S01]  /*3490*/  LEA.HI.X.SX32 R7, R9, R3, 0x1, P6 ;  /* 0x0000000309077211 */ /* 0x001fe200030f0eff */
[----:B------:R-:W-:Y:S01]  /*34a0*/  STL [R1+0x6b4], R89 ;  /* 0x0006b45901007387 */ /* 0x000fe20000100800 */
[----:B------:R-:W-:-:S05]  /*34b0*/  @!P0 IMAD.MOV.U32 R6, RZ, RZ, R89 ;  /* 0x000000ffff068224 */ /* 0x000fca00078e0059 */
[----:B------:R0:W4:Y:S04]  /*34c0*/  @!P0 LDG.E.U8 R81, desc[UR18][R6.64] ;  /* 0x0000001206518981 */ /* 0x000128000c1e1100 */
[----:B--2---:R1:W-:Y:S02]  /*34d0*/  STL [R1+0x374], R85 ;  /* 0x0003745501007387 */ /* 0x0043e40000100800 */
[----:B-1----:R-:W-:-:S04]  /*34e0*/  IADD3 R85, P6, PT, R8, R2, RZ ;  /* 0x0000000208557210 */ /* 0x002fc80007fde0ff */
[----:B------:R-:W-:Y:S01]  /*34f0*/  LEA.HI.X.SX32 R8, R8, R3, 0x1, P6 ;  /* 0x0000000308087211 */ /* 0x000fe200030f0eff */
[----:B------:R1:W-:Y:S01]  /*3500*/  STL [R1+0x6b0], R7 ;  /* 0x0006b00701007387 */ /* 0x0003e20000100800 */
[----:B0-----:R-:W-:-:S03]  /*3510*/  @!P4 IMAD.MOV.U32 R6, RZ, RZ, R85 ;  /* 0x000000ffff06c224 */ /* 0x001fc600078e0055 */
[----:B-1----:R-:W-:-:S05]  /*3520*/  @!P4 IMAD.MOV.U32 R7, RZ, RZ, R8 ;  /* 0x000000ffff07c224 */ /* 0x002fca00078e0008 */
[----:B------:R0:W2:Y:S01]  /*3530*/  @!P4 LDG.E.U8 R132, desc[UR18][R6.64] ;  /* 0x000000120684c981 */ /* 0x0000a2000c1e1100 */
[----:B------:R-:W-:Y:S02]  /*3540*/  IMAD R9, R36, 0x68, RZ ;  /* 0x0000006824097824 */ /* 0x000fe400078e02ff */
[----:B------:R-:W-:Y:S01]  /*3550*/  VIADD R10, R15, 0xffffff87 ;  /* 0xffffff870f0a7836 */ /* 0x000fe20000000000 */
[----:B------:R1:W-:Y:S04]  /*3560*/  STL [R1+0x6ec], R85 ;  /* 0x0006ec5501007387 */ /* 0x0003e80000100800 */
[----:B------:R-:W3:Y:S04]  /*3570*/  LDL.LU R89, [R1+0xc38] ;  /* 0x000c380001597983 */ /* 0x000ee80000300800 */
[----:B------:R-:W-:Y:S01]  /*3580*/  STL [R1+0x6e8], R8 ;  /* 0x0006e80801007387 */ /* 0x000fe20000100800 */
[----:B------:R-:W-:-:S03]  /*3590*/  ISETP.GE.U32.AND P2, PT, R10, 0x7fffff08, PT ;  /* 0x7fffff080a00780c */ /* 0x000fc60003f46070 */
[----:B----4-:R4:W-:Y:S01]  /*35a0*/  STL [R1+0x36c], R81 ;  /* 0x00036c5101007387 */ /* 0x0109e20000100800 */
[C---:B------:R-:W-:Y:S02]  /*35b0*/  VIADD R10, R15.reuse, 0xfffffff6 ;  /* 0xfffffff60f0a7836 */ /* 0x040fe40000000000 */
[----:B0-----:R-:W-:Y:S01]  /*35c0*/  VIADD R6, R15, 0xffffffee ;  /* 0xffffffee0f067836 */ /* 0x001fe20000000000 */
[----:B-1----:R-:W3:Y:S01]  /*35d0*/  LDL.LU R85, [R1+0xc34] ;  /* 0x000c340001557983 */ /* 0x002ee20000300800 */
[----:B----4-:R-:W-:Y:S01]  /*35e0*/  IADD3 R81, P6, PT, R9, R2, RZ ;  /* 0x0000000209517210 */ /* 0x010fe20007fde0ff */
[----:B------:R-:W-:-:S03]  /*35f0*/  IMAD R8, R36, 0x70, RZ ;  /* 0x0000007024087824 */ /* 0x000fc600078e02ff */
[----:B------:R-:W-:Y:S01]  /*3600*/  LEA.HI.X.SX32 R7, R9, R3, 0x1, P6 ;  /* 0x0000000309077211 */ /* 0x000fe200030f0eff */
[----:B------:R-:W-:Y:S01]  /*3610*/  STL [R1+0x724], R81 ;  /* 0x0007245101007387 */ /* 0x000fe20000100800 */
[----:B------:R-:W-:Y:S02]  /*3620*/  ISETP.GE.U32.AND P0, PT, R10, 0x7fffff77, PT ;  /* 0x7fffff770a00780c */ /* 0x000fe40003f06070 */
[----:B------:R-:W-:Y:S01]  /*3630*/  PRMT R10, RZ, 0x7610, R10 ;  /* 0x00007610ff0a7816 */ /* 0x000fe2000000000a */
[----:B------:R-:W-:Y:S01]  /*3640*/  STL [R1+0x720], R7 ;  /* 0x0007200701007387 */ /* 0x000fe20000100800 */
[----:B------:R-:W-:Y:S01]  /*3650*/  ISETP.GE.U32.AND P4, PT, R6, 0x7fffff6f, PT ;  /* 0x7fffff6f0600780c */ /* 0x000fe20003f86070 */
[----:B------:R-:W-:-:S05]  /*3660*/  @!P5 IMAD.MOV.U32 R6, RZ, RZ, R81 ;  /* 0x000000ffff06d224 */ /* 0x000fca00078e0051 */
[----:B------:R0:W4:Y:S04]  /*3670*/  @!P5 LDG.E.U8 R10, desc[UR18][R6.64] ;  /* 0x00000012060ad981 */ /* 0x000128000c1e1100 */
[----:B--2---:R1:W-:Y:S02]  /*3680*/  STL [R1+0x3f4], R132 ;  /* 0x0003f48401007387 */ /* 0x0043e40000100800 */
[----:B-1----:R-:W-:-:S04]  /*3690*/  IADD3 R132, P6, PT, R8, R2, RZ ;  /* 0x0000000208847210 */ /* 0x002fc80007fde0ff */
[----:B0-----:R-:W-:Y:S01]  /*36a0*/  LEA.HI.X.SX32 R7, R8, R3, 0x1, P6 ;  /* 0x0000000308077211 */ /* 0x001fe200030f0eff */
[----:B------:R-:W-:-:S05]  /*36b0*/  @!P3 IMAD.MOV.U32 R6, RZ, RZ, R132 ;  /* 0x000000ffff06b224 */ /* 0x000fca00078e0084 */
[----:B------:R0:W2:Y:S01]  /*36c0*/  @!P3 LDG.E.U8 R130, desc[UR18][R6.64] ;  /* 0x000000120682b981 */ /* 0x0000a2000c1e1100 */
[----:B------:R-:W-:-:S05]  /*36d0*/  VIADD R9, R15, 0xffffffe6 ;  /* 0xffffffe60f097836 */ /* 0x000fca0000000000 */
[----:B------:R-:W-:Y:S01]  /*36e0*/  ISETP.GE.U32.AND P5, PT, R9, 0x7fffff67, PT ;  /* 0x7fffff670900780c */ /* 0x000fe20003fa6070 */
[C---:B------:R-:W-:Y:S02]  /*36f0*/  IMAD R9, R36.reuse, 0x78, RZ ;  /* 0x0000007824097824 */ /* 0x040fe400078e02ff */
[----:B------:R-:W-:-:S03]  /*3700*/  IMAD R8, R36, 0x9, RZ ;  /* 0x0000000924087824 */ /* 0x000fc600078e02ff */
[CC--:B------:R-:W-:Y:S01]  /*3710*/  IADD3 R81, P6, PT, R9.reuse, R2.reuse, RZ ;  /* 0x0000000209517210 */ /* 0x0c0fe20007fde0ff */
[----:B------:R-:W-:Y:S03]  /*3720*/  STL [R1+0x75c], R132 ;  /* 0x00075c8401007387 */ /* 0x000fe60000100800 */
[----:B------:R-:W-:Y:S02]  /*3730*/  LEA.HI.X.SX32 R9, R9, R3, 0x1, P6 ;  /* 0x0000000309097211 */ /* 0x000fe400030f0eff */
[----:B0-----:R-:W-:Y:S01]  /*3740*/  IADD3 R6, P6, PT, R8, R2, RZ ;  /* 0x0000000208067210 */ /* 0x001fe20007fde0ff */
[----:B----4-:R-:W-:Y:S04]  /*3750*/  STL [R1+0x380], R10 ;  /* 0x0003800a01007387 */ /* 0x010fe80000100800 */
[----:B------:R0:W-:Y:S04]  /*3760*/  STL [R1+0x758], R7 ;  /* 0x0007580701007387 */ /* 0x0001e80000100800 */
[----:B------:R-:W-:Y:S01]  /*3770*/  STL [R1+0x794], R81 ;  /* 0x0007945101007387 */ /* 0x000fe20000100800 */
[----:B------:R-:W-:-:S03]  /*3780*/  PRMT R69, RZ, 0x7610, R69 ;  /* 0x00007610ff457816 */ /* 0x000fc60000000045 */
[----:B------:R-:W-:Y:S01]  /*3790*/  STL [R1+0x790], R9 ;  /* 0x0007900901007387 */ /* 0x000fe20000100800 */
[----:B0-----:R-:W-:Y:S01]  /*37a0*/  LEA.HI.X.SX32 R7, R8, R3, 0x1, P6 ;  /* 0x0000000308077211 */ /* 0x001fe200030f0eff */
[----:B------:R-:W-:-:S04]  /*37b0*/  @!P2 IMAD.MOV.U32 R8, RZ, RZ, R81 ;  /* 0x000000ffff08a224 */ /* 0x000fc800078e0051 */
[----:B------:R-:W4:Y:S04]  /*37c0*/  @!P0 LDG.E.U8 R11, desc[UR18][R6.64] ;  /* 0x00000012060b8981 */ /* 0x000f28000c1e1100 */
[----:B------:R0:W3:Y:S01]  /*37d0*/  @!P2 LDG.E.U8 R69, desc[UR18][R8.64] ;  /* 0x000000120845a981 */ /* 0x0000e2000c1e1100 */
[C---:B------:R-:W-:Y:S02]  /*37e0*/  VIADD R10, R15.reuse, 0xffffffde ;  /* 0xffffffde0f0a7836 */ /* 0x040fe40000000000 */
[----:B0-----:R-:W-:-:S05]  /*37f0*/  VIADD R8, R15, 0xffffffce ;  /* 0xffffffce0f087836 */ /* 0x001fca0000000000 */
[----:B------:R-:W-:Y:S02]  /*3800*/  ISETP.GE.U32.AND P0, PT, R8, 0x7fffff4f, PT ;  /* 0x7fffff4f0800780c */ /* 0x000fe40003f06070 */
[----:B------:R-:W-:Y:S01]  /*3810*/  ISETP.GE.U32.AND P3, PT, R10, 0x7fffff5f, PT ;  /* 0x7fffff5f0a00780c */ /* 0x000fe20003f66070 */
[----:B------:R-:W-:-:S05]  /*3820*/  VIADD R10, R15, 0xffffffd6 ;  /* 0xffffffd60f0a7836 */ /* 0x000fca0000000000 */
[----:B------:R-:W-:Y:S01]  /*3830*/  ISETP.GE.U32.AND P2, PT, R10, 0x7fffff57, PT ;  /* 0x7fffff570a00780c */ /* 0x000fe20003f46070 */
[C---:B------:R-:W-:Y:S01]  /*3840*/  IMAD R10, R36.reuse, 0x19, RZ ;  /* 0x00000019240a7824 */ /* 0x040fe200078e02ff */
[----:B------:R-:W-:Y:S01]  /*3850*/  PRMT R73, RZ, 0x7610, R73 ;  /* 0x00007610ff497816 */ /* 0x000fe20000000049 */
[----:B--2---:R0:W-:Y:S02]  /*3860*/  STL [R1+0x3b8], R130 ;  /* 0x0003b88201007387 */ /* 0x0041e40000100800 */
[----:B0-----:R-:W-:-:S05]  /*3870*/  IMAD R130, R36, 0x11, RZ ;  /* 0x0000001124827824 */ /* 0x001fca00078e02ff */
[----:B------:R-:W-:-:S04]  /*3880*/  IADD3 R132, P6, PT, R130, R2, RZ ;  /* 0x0000000282847210 */ /* 0x000fc80007fde0ff */
[----:B------:R-:W-:Y:S01]  /*3890*/  LEA.HI.X.SX32 R130, R130, R3, 0x1, P6 ;  /* 0x0000000382827211 */ /* 0x000fe200030f0eff */
[----:B------:R-:W-:-:S04]  /*38a0*/  @!P4 IMAD.MOV.U32 R8, RZ, RZ, R132 ;  /* 0x000000ffff08c224 */ /* 0x000fc800078e0084 */
[----:B------:R-:W-:-:S05]  /*38b0*/  @!P4 IMAD.MOV.U32 R9, RZ, RZ, R130 ;  /* 0x000000ffff09c224 */ /* 0x000fca00078e0082 */
[----:B------:R0:W2:Y:S01]  /*38c0*/  @!P4 LDG.E.U8 R12, desc[UR18][R8.64] ;  /* 0x00000012080cc981 */ /* 0x0000a2000c1e1100 */
[----:B------:R-:W-:-:S04]  /*38d0*/  IADD3 R81, P6, PT, R10, R2, RZ ;  /* 0x000000020a517210 */ /* 0x000fc80007fde0ff */
[----:B0-----:R-:W-:Y:S01]  /*38e0*/  LEA.HI.X.SX32 R9, R10, R3, 0x1, P6 ;  /* 0x000000030a097211 */ /* 0x001fe200030f0eff */
[----:B------:R-:W-:-:S05]  /*38f0*/  @!P5 IMAD.MOV.U32 R8, RZ, RZ, R81 ;  /* 0x000000ffff08d224 */ /* 0x000fca00078e0051 */
[----:B------:R0:W3:Y:S04]  /*3900*/  @!P5 LDG.E.U8 R73, desc[UR18][R8.64] ;  /* 0x000000120849d981 */ /* 0x0000e8000c1e1100 */
[----:B------:R-:W-:Y:S04]  /*3910*/  STL [R1+0x9ec], R6 ;  /* 0x0009ec0601007387 */ /* 0x000fe80000100800 */
[----:B------:R-:W-:Y:S04]  /*3920*/  STL [R1+0x9e8], R7 ;  /* 0x0009e80701007387 */ /* 0x000fe80000100800 */
[----:B----4-:R1:W-:Y:S04]  /*3930*/  STL [R1+0x428], R11 ;  /* 0x0004280b01007387 */ /* 0x0103e80000100800 */
[----:B------:R-:W-:Y:S01]  /*3940*/  STL [R1+0x9f4], R132 ;  /* 0x0009f48401007387 */ /* 0x000fe20000100800 */
[----:B-1----:R-:W-:-:S03]  /*3950*/  VIADD R11, R15, 0xffffffc6 ;  /* 0xffffffc60f0b7836 */ /* 0x002fc60000000000 */
[----:B------:R-:W-:Y:S02]  /*3960*/  STL [R1+0x9f0], R130 ;  /* 0x0009f08201007387 */ /* 0x000fe40000100800 */
[----:B------:R-:W-:Y:S01]  /*3970*/  ISETP.GE.U32.AND P4, PT, R11, 0x7fffff47, PT ;  /* 0x7fffff470b00780c */ /* 0x000fe20003f86070 */
[C---:B------:R-:W-:Y:S01]  /*3980*/  IMAD R11, R36.reuse, 0x21, RZ ;  /* 0x00000021240b7824 */ /* 0x040fe200078e02ff */
[----:B------:R1:W-:Y:S01]  /*3990*/  STL [R1+0x94], R81 ;  /* 0x0000945101007387 */ /* 0x0003e20000100800 */
[----:B------:R-:W-:Y:S01]  /*39a0*/  IMAD R10, R36, 0x29, RZ ;  /* 0x00000029240a7824 */ /* 0x000fe200078e02ff */
[----:B------:R-:W-:Y:S02]  /*39b0*/  PRMT R77, RZ, 0x7610, R77 ;  /* 0x00007610ff4d7816 */ /* 0x000fe4000000004d */
[----:B------:R-:W-:Y:S02]  /*39c0*/  PRMT R106, RZ, 0x7610, R106 ;  /* 0x00007610ff6a7816 */ /* 0x000fe4000000006a */
[----:B------:R-:W-:Y:S01]  /*39d0*/  PRMT R65, RZ, 0x7610, R65 ;  /* 0x00007610ff417816 */ /* 0x000fe20000000041 */
[----:B--2---:R-:W-:Y:S04]  /*39e0*/  STL [R1+0x3f0], R12 ;  /* 0x0003f00c01007387 */ /* 0x004fe80000100800 */
[----:B------:R-:W-:Y:S04]  /*39f0*/  STL [R1+0x2c], R9 ;  /* 0x00002c0901007387 */ /* 0x000fe80000100800 */
[----:B---3--:R2:W-:Y:S04]  /*3a00*/  STL [R1+0x368], R69 ;  /* 0x0003684501007387 */ /* 0x0085e80000100800 */
[----:B-1----:R-:W3:Y:S01]  /*3a10*/  LDL.LU R81, [R1+0xc30] ;  /* 0x000c300001517983 */ /* 0x002ee20000300800 */
[----:B--2---:R-:W-:-:S04]  /*3a20*/  IADD3 R69, P6, PT, R11, R2, RZ ;  /* 0x000000020b457210 */ /* 0x004fc80007fde0ff */
[----:B0-----:R-:W-:Y:S01]  /*3a30*/  LEA.HI.X.SX32 R8, R11, R3, 0x1, P6 ;  /* 0x000000030b087211 */ /* 0x001fe200030f0eff */
[----:B------:R-:W-:Y:S01]  /*3a40*/  IMAD.MOV.U32 R9, RZ, RZ, R69 ;  /* 0x000000ffff097224 */ /* 0x000fe200078e0045 */
[----:B------:R0:W-:Y:S04]  /*3a50*/  STL [R1+0xd4], R69 ;  /* 0x0000d44501007387 */ /* 0x0001e80000100800 */
[----:B------:R-:W-:Y:S01]  /*3a60*/  @!P3 LOP3.LUT R9, R9, R8, RZ, 0x3c, !PT ;  /* 0x000000080909b212 */ /* 0x000fe200078e3cff */
[----:B------:R1:W-:Y:S01]  /*3a70*/  STL [R1+0xd0], R8 ;  /* 0x0000d00801007387 */ /* 0x0003e20000100800 */
[----:B0-----:R-:W-:Y:S02]  /*3a80*/  IADD3 R69, P6, PT, R10, R2, RZ ;  /* 0x000000020a457210 */ /* 0x001fe40007fde0ff */
[----:B-1----:R-:W-:-:S03]  /*3a90*/  @!P3 LOP3.LUT R8, R9, R8, RZ, 0x3c, !PT ;  /* 0x000000080908b212 */ /* 0x002fc600078e3cff */
[----:B------:R-:W-:Y:S01]  /*3aa0*/  STL [R1+0x544], R69 ;  /* 0x0005444501007387 */ /* 0x000fe20000100800 */
[----:B------:R-:W-:-:S03]  /*3ab0*/  @!P3 LOP3.LUT R9, R9, R8, RZ, 0x3c, !PT ;  /* 0x000000080909b212 */ /* 0x000fc600078e3cff */
[----:B------:R0:W-:Y:S04]  /*3ac0*/  STL [R1+0x3ec], R73 ;  /* 0x0003ec4901007387 */ /* 0x0001e80000100800 */
[----:B------:R1:W2:Y:S01]  /*3ad0*/  @!P3 LDG.E.U8 R77, desc[UR18][R8.64] ;  /* 0x00000012084db981 */ /* 0x0002a2000c1e1100 */
[----:B0-----:R-:W-:Y:S01]  /*3ae0*/  LEA.HI.X.SX32 R73, R10, R3, 0x1, P6 ;  /* 0x000000030a497211 */ /* 0x001fe200030f0eff */
[----:B-1----:R-:W-:-:S04]  /*3af0*/  @!P2 IMAD.MOV.U32 R8, RZ, RZ, R69 ;  /* 0x000000ffff08a224 */ /* 0x002fc800078e0045 */
[----:B------:R-:W-:-:S05]  /*3b00*/  @!P2 IMAD.MOV.U32 R9, RZ, RZ, R73 ;  /* 0x000000ffff09a224 */ /* 0x000fca00078e0049 */
[----:B------:R0:W4:Y:S01]  /*3b10*/  @!P2 LDG.E.U8 R106, desc[UR18][R8.64] ;  /* 0x00000012086aa981 */ /* 0x000122000c1e1100 */
[----:B------:R-:W-:-:S05]  /*3b20*/  IMAD R11, R36, 0x31, RZ ;  /* 0x00000031240b7824 */ /* 0x000fca00078e02ff */
[----:B------:R-:W-:Y:S01]  /*3b30*/  IADD3 R10, P6, PT, R11, R2, RZ ;  /* 0x000000020b0a7210 */ /* 0x000fe20007fde0ff */
[----:B0-----:R-:W-:-:S03]  /*3b40*/  VIADD R8, R15, 0xffffffae ;  /* 0xffffffae0f087836 */ /* 0x001fc60000000000 */
[----:B------:R-:W-:Y:S01]  /*3b50*/  LEA.HI.X.SX32 R11, R11, R3, 0x1, P6 ;  /* 0x000000030b0b7211 */ /* 0x000fe200030f0eff */
[----:B------:R-:W-:Y:S01]  /*3b60*/  IMAD.MOV.U32 R9, RZ, RZ, R10 ;  /* 0x000000ffff097224 */ /* 0x000fe200078e000a */
[----:B------:R-:W-:-:S03]  /*3b70*/  ISETP.GE.U32.AND P2, PT, R8, 0x7fffff2f, PT ;  /* 0x7fffff2f0800780c */ /* 0x000fc60003f46070 */
[----:B------:R-:W-:-:S05]  /*3b80*/  IMAD.MOV.U32 R8, RZ, RZ, R11 ;  /* 0x000000ffff087224 */ /* 0x000fca00078e000b */
[----:B------:R-:W-:-:S04]  /*3b90*/  @!P0 LOP3.LUT R9, R9, R8, RZ, 0x3c, !PT ;  /* 0x0000000809098212 */ /* 0x000fc800078e3cff */
[----:B------:R-:W-:-:S04]  /*3ba0*/  @!P0 LOP3.LUT R8, R9, R8, RZ, 0x3c, !PT ;  /* 0x0000000809088212 */ /* 0x000fc800078e3cff */
[----:B------:R-:W-:-:S05]  /*3bb0*/  @!P0 LOP3.LUT R9, R9, R8, RZ, 0x3c, !PT ;  /* 0x0000000809098212 */ /* 0x000fca00078e3cff */
[----:B------:R0:W3:Y:S01]  /*3bc0*/  @!P0 LDG.E.U8 R65, desc[UR18][R8.64] ;  /* 0x0000001208418981 */ /* 0x0000e2000c1e1100 */
[----:B------:R-:W-:-:S05]  /*3bd0*/  VIADD R12, R15, 0xffffffbe ;  /* 0xffffffbe0f0c7836 */ /* 0x000fca0000000000 */
[----:B------:R-:W-:Y:S01]  /*3be0*/  ISETP.GE.U32.AND P5, PT, R12, 0x7fffff3f, PT ;  /* 0x7fffff3f0c00780c */ /* 0x000fe20003fa6070 */
[----:B------:R-:W-:-:S05]  /*3bf0*/  VIADD R12, R15, 0xffffffb6 ;  /* 0xffffffb60f0c7836 */ /* 0x000fca0000000000 */
[----:B------:R-:W-:Y:S02]  /*3c00*/  ISETP.GE.U32.AND P3, PT, R12, 0x7fffff37, PT ;  /* 0x7fffff370c00780c */ /* 0x000fe40003f66070 */
[----:B------:R-:W-:Y:S02]  /*3c10*/  PRMT R61, RZ, 0x7610, R61 ;  /* 0x00007610ff3d7816 */ /* 0x000fe4000000003d */
[----:B------:R-:W-:Y:S01]  /*3c20*/  PRMT R160, RZ, 0x7610, R160 ;  /* 0x00007610ffa07816 */ /* 0x000fe200000000a0 */
[----:B--2---:R1:W-:Y:S04]  /*3c30*/  STL [R1+0x3f8], R77 ;  /* 0x0003f84d01007387 */ /* 0x0043e80000100800 */
[----:B-1----:R-:W2:Y:S04]  /*3c40*/  LDL.LU R77, [R1+0xc2c] ;  /* 0x000c2c00014d7983 */ /* 0x002ea80000300800 */
[----:B------:R1:W-:Y:S04]  /*3c50*/  STL [R1+0x540], R73 ;  /* 0x0005404901007387 */ /* 0x0003e80000100800 */
[----:B-1----:R-:W2:Y:S04]  /*3c60*/  LDL.LU R73, [R1+0xc28] ;  /* 0x000c280001497983 */ /* 0x002ea80000300800 */
[----:B------:R-:W2:Y:S04]  /*3c70*/  LDL.LU R69, [R1+0xc24] ;  /* 0x000c240001457983 */ /* 0x000ea80000300800 */
[----:B----4-:R1:W-:Y:S04]  /*3c80*/  STL [R1+0x478], R106 ;  /* 0x0004786a01007387 */ /* 0x0103e80000100800 */
[----:B-1----:R-:W4:Y:S04]  /*3c90*/  LDL.LU R106, [R1+0xc20] ;  /* 0x000c2000016a7983 */ /* 0x002f280000300800 */
[----:B------:R1:W-:Y:S02]  /*3ca0*/  STL [R1+0x584], R10 ;  /* 0x0005840a01007387 */ /* 0x0003e40000100800 */
[----:B-1----:R-:W-:-:S05]  /*3cb0*/  IMAD R10, R36, 0x39, RZ ;  /* 0x00000039240a7824 */ /* 0x002fca00078e02ff */
[----:B------:R-:W-:-:S04]  /*3cc0*/  IADD3 R12, P6, PT, R10, R2, RZ ;  /* 0x000000020a0c7210 */ /* 0x000fc80007fde0ff */
        /* <DEDUP_REMOVED lines=11> */
[----:B------:R-:W-:Y:S01]  /*3d80*/  IMAD R11, R36, 0x41, RZ ;  /* 0x00000041240b7824 */ /* 0x000fe200078e02ff */
[----:B---3--:R1:W-:Y:S04]  /*3d90*/  STL [R1+0x43c], R65 ;  /* 0x00043c4101007387 */ /* 0x0083e80000100800 */
[----:B-1----:R-:W-:-:S04]  /*3da0*/  IADD3 R65, P6, PT, R11, R2, RZ ;  /* 0x000000020b417210 */ /* 0x002fc80007fde0ff */
[----:B0-----:R-:W-:Y:S01]  /*3db0*/  LEA.HI.X.SX32 R9, R11, R3, 0x1, P6 ;  /* 0x000000030b097211 */ /* 0x001fe200030f0eff */
[----:B------:R-:W-:-:S05]  /*3dc0*/  @!P5 IMAD.MOV.U32 R8, RZ, RZ, R65 ;  /* 0x000000ffff08d224 */ /* 0x000fca00078e0041 */
[----:B------:R0:W3:Y:S01]  /*3dd0*/  @!P5 LDG.E.U8 R160, desc[UR18][R8.64] ;  /* 0x0000001208a0d981 */ /* 0x0000e2000c1e1100 */
[----:B------:R-:W-:-:S03]  /*3de0*/  IMAD R10, R36, 0x49, RZ ;  /* 0x00000049240a7824 */ /* 0x000fc600078e02ff */
[----:B------:R-:W-:Y:S01]  /*3df0*/  STL [R1+0x604], R65 ;  /* 0x0006044101007387 */ /* 0x000fe20000100800 */
[----:B------:R-:W-:Y:S02]  /*3e00*/  VIADD R12, R15, 0xffffff9e ;  /* 0xffffff9e0f0c7836 */ /* 0x000fe40000000000 */
[----:B------:R-:W-:-:S03]  /*3e10*/  IMAD R11, R36, 0x51, RZ ;  /* 0x00000051240b7824 */ /* 0x000fc600078e02ff */
[----:B------:R-:W-:Y:S01]  /*3e20*/  ISETP.GE.U32.AND P4, PT, R12, 0x7fffff1f, PT ;  /* 0x7fffff1f0c00780c */ /* 0x000fe20003f86070 */
[----:B------:R-:W-:-:S05]  /*3e30*/  VIADD R12, R15, 0xffffff96 ;  /* 0xffffff960f0c7836 */ /* 0x000fca0000000000 */
[----:B------:R-:W-:Y:S02]  /*3e40*/  ISETP.GE.U32.AND P5, PT, R12, 0x7fffff17, PT ;  /* 0x7fffff170c00780c */ /* 0x000fe40003fa6070 */
[----:B------:R-:W-:Y:S01]  /*3e50*/  PRMT R12, RZ, 0x7610, R12 ;  /* 0x00007610ff0c7816 */ /* 0x000fe2000000000c */
[----:B--2---:R1:W-:Y:S02]  /*3e60*/  STL [R1+0x434], R61 ;  /* 0x0004343d01007387 */ /* 0x0043e40000100800 */
[----:B-1----:R-:W-:-:S04]  /*3e70*/  IADD3 R61, P6, PT, R10, R2, RZ ;  /* 0x000000020a3d7210 */ /* 0x002fc80007fde0ff */
[----:B------:R-:W-:Y:S01]  /*3e80*/  LEA.HI.X.SX32 R10, R10, R3, 0x1, P6 ;  /* 0x000000030a0a7211 */ /* 0x000fe200030f0eff */
[----:B------:R1:W-:Y:S01]  /*3e90*/  STL [R1+0x600], R9 ;  /* 0x0006000901007387 */ /* 0x0003e20000100800 */
[----:B0-----:R-:W-:-:S03]  /*3ea0*/  @!P3 IMAD.MOV.U32 R8, RZ, RZ, R61 ;  /* 0x000000ffff08b224 */ /* 0x001fc600078e003d */
[----:B-1----:R-:W-:-:S05]  /*3eb0*/  @!P3 IMAD.MOV.U32 R9, RZ, RZ, R10 ;  /* 0x000000ffff09b224 */ /* 0x002fca00078e000a */
[----:B------:R0:W2:Y:S04]  /*3ec0*/  @!P3 LDG.E.U8 R138, desc[UR18][R8.64] ;  /* 0x00000012088ab981 */ /* 0x0000a8000c1e1100 */
[----:B------:R1:W-:Y:S04]  /*3ed0*/  STL [R1+0x644], R61 ;  /* 0x0006443d01007387 */ /* 0x0003e80000100800 */
[----:B------:R-:W4:Y:S01]  /*3ee0*/  LDL.LU R65, [R1+0xc1c] ;  /* 0x000c1c0001417983 */ /* 0x000f220000300800 */
[----:B0-----:R-:W-:-:S03]  /*3ef0*/  VIADD R8, R15, 0xffffff8e ;  /* 0xffffff8e0f087836 */ /* 0x001fc60000000000 */
[----:B------:R-:W-:Y:S04]  /*3f00*/  STL [R1+0x640], R10 ;  /* 0x0006400a01007387 */ /* 0x000fe80000100800 */
[----:B---3--:R0:W-:Y:S01]  /*3f10*/  STL [R1+0x468], R160 ;  /* 0x000468a001007387 */ /* 0x0081e20000100800 */
[----:B------:R-:W-:-:S03]  /*3f20*/  ISETP.GE.U32.AND P3, PT, R8, 0x7fffff0f, PT ;  /* 0x7fffff0f0800780c */ /* 0x000fc60003f66070 */
[----:B-1----:R-:W3:Y:S01]  /*3f30*/  LDL.LU R61, [R1+0xc18] ;  /* 0x000c1800013d7983 */ /* 0x002ee20000300800 */
[----:B0-----:R-:W-:-:S04]  /*3f40*/  IADD3 R160, P6, PT, R11, R2, RZ ;  /* 0x000000020ba07210 */ /* 0x001fc80007fde0ff */
[----:B------:R-:W-:Y:S01]  /*3f50*/  LEA.HI.X.SX32 R9, R11, R3, 0x1, P6 ;  /* 0x000000030b097211 */ /* 0x000fe200030f0eff */
[----:B------:R-:W-:-:S05]  /*3f60*/  @!P2 IMAD.MOV.U32 R8, RZ, RZ, R160 ;  /* 0x000000ffff08a224 */ /* 0x000fca00078e00a0 */
[----:B------:R0:W3:Y:S01]  /*3f70*/  @!P2 LDG.E.U8 R12, desc[UR18][R8.64] ;  /* 0x00000012080ca981 */ /* 0x0000e2000c1e1100 */
[----:B------:R-:W-:-:S03]  /*3f80*/  IMAD R10, R36, 0x59, RZ ;  /* 0x00000059240a7824 */ /* 0x000fc600078e02ff */
[----:B------:R-:W-:Y:S04]  /*3f90*/  STL [R1+0x684], R160 ;  /* 0x000684a001007387 */ /* 0x000fe80000100800 */
[----:B------:R-:W-:Y:S01]  /*3fa0*/  STL [R1+0x680], R9 ;  /* 0x0006800901007387 */ /* 0x000fe20000100800 */
[----:B------:R-:W-:-:S05]  /*3fb0*/  VIADD R11, R15, 0xffffff86 ;  /* 0xffffff860f0b7836 */ /* 0x000fca0000000000 */
[----:B------:R-:W-:Y:S01]  /*3fc0*/  ISETP.GE.U32.AND P2, PT, R11, 0x7fffff07, PT ;  /* 0x7fffff070b00780c */ /* 0x000fe20003f46070 */
[----:B------:R-:W-:Y:S01]  /*3fd0*/  IMAD R11, R36, 0x61, RZ ;  /* 0x00000061240b7824 */ /* 0x000fe200078e02ff */
[----:B--2---:R1:W-:Y:S02]  /*3fe0*/  STL [R1+0x4b4], R138 ;  /* 0x0004b48a01007387 */ /* 0x0043e40000100800 */
[----:B-1----:R-:W-:-:S04]  /*3ff0*/  IADD3 R138, P6, PT, R10, R2, RZ ;  /* 0x000000020a8a7210 */ /* 0x002fc80007fde0ff */
[----:B0-----:R-:W-:Y:S01]  /*4000*/  LEA.HI.X.SX32 R9, R10, R3, 0x1, P6 ;  /* 0x000000030a097211 */ /* 0x001fe200030f0eff */
[----:B------:R-:W-:-:S05]  /*4010*/  @!P0 IMAD.MOV.U32 R8, RZ, RZ, R138 ;  /* 0x000000ffff088224 */ /* 0x000fca00078e008a */
[----:B------:R0:W2:Y:S01]  /*4020*/  @!P0 LDG.E.U8 R135, desc[UR18][R8.64] ;  /* 0x0000001208878981 */ /* 0x0000a2000c1e1100 */
[----:B------:R-:W-:-:S03]  /*4030*/  IADD3 R160, P6, PT, R11, R2, RZ ;  /* 0x000000020ba07210 */ /* 0x000fc60007fde0ff */
[----:B------:R-:W-:Y:S02]  /*4040*/  STL [R1+0x6bc], R138 ;  /* 0x0006bc8a01007387 */ /* 0x000fe40000100800 */
[----:B0-----:R-:W-:Y:S02]  /*4050*/  @!P4 IMAD.MOV.U32 R8, RZ, RZ, R160 ;  /* 0x000000ffff08c224 */ /* 0x001fe400078e00a0 */
[----:B---3--:R-:W-:Y:S04]  /*4060*/  STL [R1+0x4a4], R12 ;  /* 0x0004a40c01007387 */ /* 0x008fe80000100800 */
[----:B------:R0:W-:Y:S02]  /*4070*/  STL [R1+0x6b8], R9 ;  /* 0x0006b80901007387 */ /* 0x0001e40000100800 */
[----:B0-----:R-:W-:-:S05]  /*4080*/  LEA.HI.X.SX32 R9, R11, R3, 0x1, P6 ;  /* 0x000000030b097211 */ /* 0x001fca00030f0eff */
[----:B------:R0:W3:Y:S01]  /*4090*/  @!P4 LDG.E.U8 R28, desc[UR18][R8.64] ;  /* 0x00000012081cc981 */ /* 0x0000e2000c1e1100 */
[----:B------:R-:W-:-:S03]  /*40a0*/  IMAD R10, R36, 0x69, RZ ;  /* 0x00000069240a7824 */ /* 0x000fc600078e02ff */
[----:B------:R-:W-:Y:S01]  /*40b0*/  STL [R1+0x6f4], R160 ;  /* 0x0006f4a001007387 */ /* 0x000fe20000100800 */
[----:B------:R-:W-:Y:S01]  /*40c0*/  PRMT R115, RZ, 0x7610, R115 ;  /* 0x00007610ff737816 */ /* 0x000fe20000000073 */
[----:B------:R-:W-:Y:S02]  /*40d0*/  IMAD R11, R36, 0x71, RZ ;  /* 0x00000071240b7824 */ /* 0x000fe400078e02ff */
[----:B------:R-:W-:-:S05]  /*40e0*/  VIADD R12, R15, 0xfffffffe ;  /* 0xfffffffe0f0c7836 */ /* 0x000fca0000000000 */
        /* <DEDUP_REMOVED lines=9> */
[----:B-1----:R-:W-:Y:S01]  /*4180*/  @!P5 IMAD.MOV.U32 R9, RZ, RZ, R138 ;  /* 0x000000ffff09d224 */ /* 0x002fe200078e008a */
[----:B------:R-:W-:Y:S04]  /*4190*/  STL [R1+0x72c], R135 ;  /* 0x00072c8701007387 */ /* 0x000fe80000100800 */
[----:B------:R0:W2:Y:S04]  /*41a0*/  @!P5 LDG.E.U8 R115, desc[UR18][R8.64] ;  /* 0x000000120873d981 */ /* 0x0000a8000c1e1100 */
[----:B------:R-:W-:Y:S04]  /*41b0*/  STL [R1+0x728], R138 ;  /* 0x0007288a01007387 */ /* 0x000fe80000100800 */
[----:B---3--:R1:W-:Y:S01]  /*41c0*/  STL [R1+0x4b0], R28 ;  /* 0x0004b01c01007387 */ /* 0x0083e20000100800 */
[----:B0-----:R-:W-:Y:S01]  /*41d0*/  VIADD R8, R15, 0xfffffff5 ;  /* 0xfffffff50f087836 */ /* 0x001fe20000000000 */
[----:B-1----:R-:W-:-:S04]  /*41e0*/  IADD3 R28, P6, PT, R11, R2, RZ ;  /* 0x000000020b1c7210 */ /* 0x002fc80007fde0ff */
[----:B------:R-:W-:Y:S02]  /*41f0*/  LEA.HI.X.SX32 R135, R11, R3, 0x1, P6 ;  /* 0x000000030b877211 */ /* 0x000fe400030f0eff */
[----:B------:R-:W-:Y:S01]  /*4200*/  ISETP.GE.U32.AND P5, PT, R8, 0x7fffff76, PT ;  /* 0x7fffff760800780c */ /* 0x000fe20003fa6070 */
[----:B------:R-:W-:Y:S02]  /*4210*/  @!P3 IMAD.MOV.U32 R8, RZ, RZ, R28 ;  /* 0x000000ffff08b224 */ /* 0x000fe400078e001c */
[----:B------:R-:W-:-:S05]  /*4220*/  @!P3 IMAD.MOV.U32 R9, RZ, RZ, R135 ;  /* 0x000000ffff09b224 */ /* 0x000fca00078e0087 */
[----:B------:R0:W3:Y:S01]  /*4230*/  @!P3 LDG.E.U8 R12, desc[UR18][R8.64] ;  /* 0x00000012080cb981 */ /* 0x0000e2000c1e1100 */
[----:B------:R-:W-:-:S03]  /*4240*/  IMAD R10, R36, 0x79, RZ ;  /* 0x00000079240a7824 */ /* 0x000fc600078e02ff */
[----:B------:R1:W-:Y:S04]  /*4250*/  STL [R1+0x764], R28 ;  /* 0x0007641c01007387 */ /* 0x0003e80000100800 */
[----:B------:R-:W-:Y:S01]  /*4260*/  STL [R1+0x760], R135 ;  /* 0x0007608701007387 */ /* 0x000fe20000100800 */
[----:B------:R-:W-:Y:S01]  /*4270*/  VIADD R11, R15, 0xffffffed ;  /* 0xffffffed0f0b7836 */ /* 0x000fe20000000000 */
[----:B------:R-:W-:-:S04]  /*4280*/  PRMT R114, RZ, 0x7610, R114 ;  /* 0x00007610ff727816 */ /* 0x000fc80000000072 */
[----:B------:R-:W-:Y:S01]  /*4290*/  ISETP.GE.U32.AND P3, PT, R11, 0x7fffff6e, PT ;  /* 0x7fffff6e0b00780c */ /* 0x000fe20003f66070 */
[----:B-1----:R-:W-:Y:S02]  /*42a0*/  IMAD.MOV.U32 R28, RZ, RZ, R13 ;  /* 0x000000ffff1c7224 */ /* 0x002fe400078e000d */
[----:B------:R-:W-:Y:S01]  /*42b0*/  VIADD R13, R15, 0xffffffe5 ;  /* 0xffffffe50f0d7836 */ /* 0x000fe20000000000 */
[----:B------:R-:W-:Y:S01]  /*42c0*/  PRMT R57, RZ, 0x7610, R57 ;  /* 0x00007610ff397816 */ /* 0x000fe20000000039 */
[----:B--2---:R1:W-:Y:S02]  /*42d0*/  STL [R1+0x4ec], R115 ;  /* 0x0004ec7301007387 */ /* 0x0043e40000100800 */
[----:B-1----:R-:W-:-:S04]  /*42e0*/  IADD3 R115, P6, PT, R10, R2, RZ ;  /* 0x000000020a737210 */ /* 0x002fc80007fde0ff */
[----:B------:R-:W-:Y:S02]  /*42f0*/  LEA.HI.X.SX32 R10, R10, R3, 0x1, P6 ;  /* 0x000000030a0a7211 */ /* 0x000fe400030f0eff */
[----:B0-----:R-:W-:-:S04]  /*4300*/  IADD3 R8, P6, PT, R2, R36, RZ ;  /* 0x0000002402087210 */ /* 0x001fc80007fde0ff */
[----:B------:R-:W-:Y:S01]  /*4310*/  LEA.HI.X.SX32 R9, R36, R3, 0x1, P6 ;  /* 0x0000000324097211 */ /* 0x000fe200030f0eff */
[----:B------:R-:W-:Y:S01]  /*4320*/  STL [R1+0x79c], R115 ;  /* 0x00079c7301007387 */ /* 0x000fe20000100800 */
[----:B------:R-:W-:-:S03]  /*4330*/  @!P2 IMAD.MOV.U32 R11, RZ, RZ, R10 ;  /* 0x000000ffff0ba224 */ /* 0x000fc600078e000a */
[----:B------:R-:W2:Y:S04]  /*4340*/  @!P0 LDG.E.U8 R14, desc[UR18][R8.64] ;  /* 0x00000012080e8981 */ /* 0x000ea8000c1e1100 */
[----:B------:R0:W-:Y:S04]  /*4350*/  STL [R1+0x798], R10 ;  /* 0x0007980a01007387 */ /* 0x0001e80000100800 */
[----:B---3--:R1:W-:Y:S01]  /*4360*/  STL [R1+0x4e4], R12 ;  /* 0x0004e40c01007387 */ /* 0x0083e20000100800 */
[----:B0-----:R-:W-:Y:S02]  /*4370*/  @!P2 IMAD.MOV.U32 R10, RZ, RZ, R115 ;  /* 0x000000ffff0aa224 */ /* 0x001fe400078e0073 */
[----:B-1----:R-:W-:-:S03]  /*4380*/  IMAD.SHL.U32 R12, R36, 0x2, RZ ;  /* 0x00000002240c7824 */ /* 0x002fc600078e00ff */
[----:B------:R0:W3:Y:S01]  /*4390*/  @!P2 LDG.E.U8 R114, desc[UR18][R10.64] ;  /* 0x000000120a72a981 */ /* 0x0000e2000c1e1100 */
[----:B------:R-:W-:Y:S01]  /*43a0*/  ISETP.GE.U32.AND P2, PT, R13, 0x7fffff66, PT ;  /* 0x7fffff660d00780c */ /* 0x000fe20003f46070 */
[----:B------:R-:W-:Y:S01]  /*43b0*/  IMAD R13, R36, 0xa, RZ ;  /* 0x0000000a240d7824 */ /* 0x000fe200078e02ff */
[----:B0-----:R-:W-:-:S04]  /*43c0*/  IADD3 R10, P6, PT, R12, R2, RZ ;  /* 0x000000020c0a7210 */ /* 0x001fc80007fde0ff */
[----:B------:R-:W-:Y:S02]  /*43d0*/  LEA.HI.X.SX32 R11, R12, R3, 0x1, P6 ;  /* 0x000000030c0b7211 */ /* 0x000fe400030f0eff */
[----:B------:R-:W-:-:S04]  /*43e0*/  IADD3 R12, P6, PT, R13, R2, RZ ;  /* 0x000000020d0c7210 */ /* 0x000fc80007fde0ff */
[----:B------:R-:W-:-:S05]  /*43f0*/  LEA.HI.X.SX32 R13, R13, R3, 0x1, P6 ;  /* 0x000000030d0d7211 */ /* 0x000fca00030f0eff */
[----:B------:R0:W4:Y:S04]  /*4400*/  @!P5 LDG.E.U8 R57, desc[UR18][R12.64] ;  /* 0x000000120c39d981 */ /* 0x000128000c1e1100 */
[----:B------:R-:W-:Y:S04]  /*4410*/  STL [R1+0x9fc], R8 ;  /* 0x0009fc0801007387 */ /* 0x000fe80000100800 */
[----:B------:R-:W-:Y:S01]  /*4420*/  STL [R1+0x9f8], R9 ;  /* 0x0009f80901007387 */ /* 0x000fe20000100800 */
[----:B------:R-:W-:Y:S01]  /*4430*/  PRMT R113, RZ, 0x7610, R113 ;  /* 0x00007610ff717816 */ /* 0x000fe20000000071 */
[----:B------:R-:W-:-:S05]  /*4440*/  IMAD R135, R36, 0x12, RZ ;  /* 0x0000001224877824 */ /* 0x000fca00078e02ff */
[----:B------:R-:W4:Y:S01]  /*4450*/  @!P4 LDG.E.U8 R113, desc[UR18][R10.64] ;  /* 0x000000120a71c981 */ /* 0x000f22000c1e1100 */
[----:B------:R-:W-:-:S04]  /*4460*/  IADD3 R138, P6, PT, R135, R2, RZ ;  /* 0x00000002878a7210 */ /* 0x000fc80007fde0ff */
[----:B------:R-:W-:Y:S02]  /*4470*/  LEA.HI.X.SX32 R135, R135, R3, 0x1, P6 ;  /* 0x0000000387877211 */ /* 0x000fe400030f0eff */
[----:B------:R-:W-:Y:S01]  /*4480*/  PRMT R117, RZ, 0x7610, R117 ;  /* 0x00007610ff757816 */ /* 0x000fe20000000075 */
[----:B--2---:R1:W-:Y:S02]  /*4490*/  STL [R1+0x4f0], R14 ;  /* 0x0004f00e01007387 */ /* 0x0043e40000100800 */
[----:B-1----:R-:W-:-:S05]  /*44a0*/  VIADD R14, R15, 0xffffffdd ;  /* 0xffffffdd0f0e7836 */ /* 0x002fca0000000000 */
[----:B------:R-:W-:Y:S01]  /*44b0*/  ISETP.GE.U32.AND P0, PT, R14, 0x7fffff5e, PT ;  /* 0x7fffff5e0e00780c */ /* 0x000fe20003f06070 */
[----:B------:R-:W-:-:S05]  /*44c0*/  VIADD R14, R15, 0xffffffd5 ;  /* 0xffffffd50f0e7836 */ /* 0x000fca0000000000 */
[----:B------:R-:W-:Y:S01]  /*44d0*/  ISETP.GE.U32.AND P4, PT, R14, 0x7fffff56, PT ;  /* 0x7fffff560e00780c */ /* 0x000fe20003f86070 */
[----:B------:R-:W-:Y:S01]  /*44e0*/  IMAD R14, R36, 0x1a, RZ ;  /* 0x0000001a240e7824 */ /* 0x000fe200078e02ff */
[----:B------:R-:W-:Y:S01]  /*44f0*/  STL [R1+0xa04], R10 ;  /* 0x000a040a01007387 */ /* 0x000fe20000100800 */
[----:B------:R-:W-:-:S03]  /*4500*/  VIADD R15, R15, 0xffffffcd ;  /* 0xffffffcd0f0f7836 */ /* 0x000fc60000000000 */
[----:B------:R-:W-:Y:S01]  /*4510*/  IADD3 R160, P6, PT, R14, R2, RZ ;  /* 0x000000020ea07210 */ /* 0x000fe20007fde0ff */
[----:B------:R-:W-:Y:S04]  /*4520*/  STL [R1+0xa00], R11 ;  /* 0x000a000b01007387 */ /* 0x000fe80000100800 */
[----:B---3--:R-:W-:Y:S04]  /*4530*/  STL [R1+0x4c0], R114 ;  /* 0x0004c07201007387 */ /* 0x008fe80000100800 */
[----:B------:R0:W-:Y:S01]  /*4540*/  STL [R1+0xa0c], R12 ;  /* 0x000a0c0c01007387 */ /* 0x0001e20000100800 */
[----:B------:R-:W-:-:S03]  /*4550*/  ISETP.GE.U32.AND P5, PT, R15, 0x7fffff4e, PT ;  /* 0x7fffff4e0f00780c */ /* 0x000fc60003fa6070 */
[----:B------:R1:W-:Y:S01]  /*4560*/  STL [R1+0xa08], R13 ;  /* 0x000a080d01007387 */ /* 0x0003e20000100800 */
[----:B------:R-:W-:-:S03]  /*4570*/  @!P3 IMAD.MOV.U32 R15, RZ, RZ, R135 ;  /* 0x000000ffff0fb224 */ /* 0x000fc600078e0087 */
[----:B------:R-:W-:Y:S01]  /*4580*/  STL [R1+0x9c], R160 ;  /* 0x00009ca001007387 */ /* 0x000fe20000100800 */
[----:B0-----:R-:W0:Y:S03]  /*4590*/  LDC R12, c[0x0][0x3a0] ;  /* 0x0000e800ff0c7b82 */ /* 0x001e260000000800 */
[----:B----4-:R2:W-:Y:S01]  /*45a0*/  STL [R1+0x4ac], R57 ;  /* 0x0004ac3901007387 */ /* 0x0105e20000100800 */
[----:B-1----:R-:W-:Y:S02]  /*45b0*/  PRMT R13, RZ, 0x7610, R13 ;  /* 0x00007610ff0d7816 */ /* 0x002fe4000000000d */
[----:B--2---:R-:W-:Y:S01]  /*45c0*/  LEA.HI.X.SX32 R57, R14, R3, 0x1, P6 ;  /* 0x000000030e397211 */ /* 0x004fe200030f0eff */
[----:B------:R-:W-:-:S05]  /*45d0*/  @!P3 IMAD.MOV.U32 R14, RZ, RZ, R138 ;  /* 0x000000ffff0eb224 */ /* 0x000fca00078e008a */
[----:B------:R1:W2:Y:S02]  /*45e0*/  @!P3 LDG.E.U8 R13, desc[UR18][R14.64] ;  /* 0x000000120e0db981 */ /* 0x0002a4000c1e1100 */
[----:B-1----:R-:W-:Y:S02]  /*45f0*/  @!P2 IMAD.MOV.U32 R14, RZ, RZ, R160 ;  /* 0x000000ffff0ea224 */ /* 0x002fe400078e00a0 */
[----:B------:R-:W-:-:S05]  /*4600*/  @!P2 IMAD.MOV.U32 R15, RZ, RZ, R57 ;  /* 0x000000ffff0fa224 */ /* 0x000fca00078e0039 */
[----:B------:R1:W3:Y:S01]  /*4610*/  @!P2 LDG.E.U8 R117, desc[UR18][R14.64] ;  /* 0x000000120e75a981 */ /* 0x0002e2000c1e1100 */
[----:B------:R-:W-:Y:S02]  /*4620*/  IMAD.MOV.U32 R114, RZ, RZ, R16 ;  /* 0x000000ffff727224 */ /* 0x000fe400078e0010 */
[----:B------:R-:W-:Y:S01]  /*4630*/  IMAD R16, R36, 0x22, RZ ;  /* 0x0000002224107824 */ /* 0x000fe200078e02ff */
[----:B------:R-:W-:Y:S01]  /*4640*/  STL [R1+0xa14], R138 ;  /* 0x000a148a01007387 */ /* 0x000fe20000100800 */
[----:B------:R-:W-:-:S03]  /*4650*/  IMAD.MOV.U32 R115, RZ, RZ, R17 ;  /* 0x000000ffff737224 */ /* 0x000fc600078e0011 */
[----:B------:R-:W-:Y:S01]  /*4660*/  STL [R1+0xa10], R135 ;  /* 0x000a108701007387 */ /* 0x000fe20000100800 */
[----:B0-----:R-:W-:-:S03]  /*4670*/  VIADD R17, R12, 0xffffffc5 ;  /* 0xffffffc50c117836 */ /* 0x001fc60000000000 */
[----:B------:R-:W-:Y:S04]  /*4680*/  STL [R1+0x98], R57 ;  /* 0x0000983901007387 */ /* 0x000fe80000100800 */
[----:B------:R0:W-:Y:S01]  /*4690*/  STL [R1+0x4bc], R113 ;  /* 0x0004bc7101007387 */ /* 0x0001e20000100800 */
[----:B-1----:R-:W-:Y:S01]  /*46a0*/  VIADD R14, R12, 0xffffffbd ;  /* 0xffffffbd0c0e7836 */ /* 0x002fe20000000000 */
[----:B------:R-:W-:Y:S01]  /*46b0*/  ISETP.GE.U32.AND P3, PT, R17, 0x7fffff46, PT ;  /* 0x7fffff461100780c */ /* 0x000fe20003f66070 */
[----:B------:R-:W-:Y:S01]  /*46c0*/  IMAD R17, R36, 0x2a, RZ ;  /* 0x0000002a24117824 */ /* 0x000fe200078e02ff */
[----:B0-----:R-:W-:-:S04]  /*46d0*/  IADD3 R113, P6, PT, R16, R2, RZ ;  /* 0x0000000210717210 */ /* 0x001fc80007fde0ff */
[----:B------:R-:W-:Y:S02]  /*46e0*/  LEA.HI.X.SX32 R160, R16, R3, 0x1, P6 ;  /* 0x0000000310a07211 */ /* 0x000fe400030f0eff */
[----:B------:R-:W-:Y:S02]  /*46f0*/  PRMT R10, RZ, 0x7610, R10 ;  /* 0x00007610ff0a7816 */ /* 0x000fe4000000000a */
[----:B------:R-:W-:Y:S01]  /*4700*/  ISETP.GE.U32.AND P2, PT, R14, 0x7fffff3e, PT ;  /* 0x7fffff3e0e00780c */ /* 0x000fe20003f46070 */
[----:B------:R-:W-:Y:S02]  /*4710*/  @!P0 IMAD.MOV.U32 R14, RZ, RZ, R113 ;  /* 0x000000ffff0e8224 */ /* 0x000fe400078e0071 */
[----:B------:R-:W-:Y:S01]  /*4720*/  @!P0 IMAD.MOV.U32 R15, RZ, RZ, R160 ;  /* 0x000000ffff0f8224 */ /* 0x000fe200078e00a0 */
[----:B------:R-:W-:-:S04]  /*4730*/  PRMT R116, RZ, 0x7610, R116 ;  /* 0x00007610ff747816 */ /* 0x000fc80000000074 */
[----:B------:R0:W4:Y:S04]  /*4740*/  @!P0 LDG.E.U8 R10, desc[UR18][R14.64] ;  /* 0x000000120e0a8981 */ /* 0x000128000c1e1100 */
[----:B--2---:R-:W-:Y:S04]  /*4750*/  STL [R1+0xae8], R13 ;  /* 0x000ae80d01007387 */ /* 0x004fe80000100800 */
[----:B------:R-:W2:Y:S04]  /*4760*/  LDL.LU R57, [R1+0xc14] ;  /* 0x000c140001397983 */ /* 0x000ea80000300800 */
[----:B------:R-:W-:Y:S04]  /*4770*/  STL [R1+0xdc], R113 ;  /* 0x0000dc7101007387 */ /* 0x000fe80000100800 */
[----:B------:R-:W-:Y:S04]  /*4780*/  STL [R1+0xd8], R160 ;  /* 0x0000d8a001007387 */ /* 0x000fe80000100800 */
[----:B---3--:R1:W-:Y:S02]  /*4790*/  STL [R1+0x4e8], R117 ;  /* 0x0004e87501007387 */ /* 0x0083e40000100800 */
[----:B-1----:R-:W-:-:S04]  /*47a0*/  IADD3 R117, P6, PT, R17, R2, RZ ;  /* 0x0000000211757210 */ /* 0x002fc80007fde0ff */
[----:B0-----:R-:W-:Y:S01]  /*47b0*/  LEA.HI.X.SX32 R15, R17, R3, 0x1, P6 ;  /* 0x00000003110f7211 */ /* 0x001fe200030f0eff */
[----:B------:R-:W-:-:S05]  /*47c0*/  @!P4 IMAD.MOV.U32 R14, RZ, RZ, R117 ;  /* 0x000000ffff0ec224 */ /* 0x000fca00078e0075 */
[----:B------:R0:W3:Y:S01]  /*47d0*/  @!P4 LDG.E.U8 R116, desc[UR18][R14.64] ;  /* 0x000000120e74c981 */ /* 0x0000e2000c1e1100 */
[----:B------:R-:W-:-:S05]  /*47e0*/  VIADD R16, R12, 0xffffffb5 ;  /* 0xffffffb50c107836 */ /* 0x000fca0000000000 */
[----:B------:R-:W-:Y:S01]  /*47f0*/  ISETP.GE.U32.AND P0, PT, R16, 0x7fffff36, PT ;  /* 0x7fffff361000780c */ /* 0x000fe20003f06070 */
[C---:B------:R-:W-:Y:S01]  /*4800*/  IMAD R16, R36.reuse, 0x32, RZ ;  /* 0x0000003224107824 */ /* 0x040fe200078e02ff */
[----:B------:R1:W-:Y:S01]  /*4810*/  STL [R1+0x54c], R117 ;  /* 0x00054c7501007387 */ /* 0x0003e20000100800 */
[----:B------:R-:W-:-:S03]  /*4820*/  IMAD R17, R36, 0x3a, RZ ;  /* 0x0000003a24117824 */ /* 0x000fc600078e02ff */
[C---:B------:R-:W-:Y:S02]  /*4830*/  IADD3 R160, P6, PT, R16.reuse, R2, RZ ;  /* 0x0000000210a07210 */ /* 0x040fe40007fde0ff */
[----:B------:R-:W-:Y:S01]  /*4840*/  PRMT R11, RZ, 0x7610, R11 ;  /* 0x00007610ff0b7816 */ /* 0x000fe2000000000b */
[----:B----4-:R-:W-:Y:S04]  /*4850*/  STL [R1+0xb24], R10 ;  /* 0x000b240a01007387 */ /* 0x010fe80000100800 */
[----:B------:R0:W-:Y:S04]  /*4860*/  STL [R1+0x548], R15 ;  /* 0x0005480f01007387 */ /* 0x0001e80000100800 */
[----:B-1----:R-:W4:Y:S04]  /*4870*/  LDL.LU R117, [R1+0xc10] ;  /* 0x000c100001757983 */ /* 0x002f280000300800 */
[----:B------:R-:W-:Y:S01]  /*4880*/  STL [R1+0x58c], R160 ;  /* 0x00058ca001007387 */ /* 0x000fe20000100800 */
[----:B0-----:R-:W-:Y:S01]  /*4890*/  LEA.HI.X.SX32 R15, R16, R3, 0x1, P6 ;  /* 0x00000003100f7211 */ /* 0x001fe200030f0eff */
[----:B------:R-:W-:Y:S01]  /*48a0*/  @!P5 IMAD.MOV.U32 R14, RZ, RZ, R160 ;  /* 0x000000ffff0ed224 */ /* 0x000fe200078e00a0 */
[----:B------:R-:W-:-:S04]  /*48b0*/  PRMT R162, RZ, 0x7610, R162 ;  /* 0x00007610ffa27816 */ /* 0x000fc800000000a2 */
[----:B------:R0:W2:Y:S04]  /*48c0*/  @!P5 LDG.E.U8 R11, desc[UR18][R14.64] ;  /* 0x000000120e0bd981 */ /* 0x0000a8000c1e1100 */
[----:B---3--:R1:W-:Y:S02]  /*48d0*/  STL [R1+0x470], R116 ;  /* 0x0004707401007387 */ /* 0x0083e40000100800 */
[----:B-1----:R-:W-:-:S04]  /*48e0*/  IADD3 R116, P6, PT, R17, R2, RZ ;  /* 0x0000000211747210 */ /* 0x002fc80007fde0ff */
[----:B------:R-:W-:Y:S01]  /*48f0*/  LEA.HI.X.SX32 R17, R17, R3, 0x1, P6 ;  /* 0x0000000311117211 */ /* 0x000fe200030f0eff */
[----:B------:R1:W-:Y:S01]  /*4900*/  STL [R1+0x588], R15 ;  /* 0x0005880f01007387 */ /* 0x0003e20000100800 */
[----:B0-----:R-:W-:-:S03]  /*4910*/  @!P3 IMAD.MOV.U32 R14, RZ, RZ, R116 ;  /* 0x000000ffff0eb224 */ /* 0x001fc600078e0074 */
[----:B-1----:R-:W-:-:S05]  /*4920*/  @!P3 IMAD.MOV.U32 R15, RZ, RZ, R17 ;  /* 0x000000ffff0fb224 */ /* 0x002fca00078e0011 */
[----:B------:R0:W3:Y:S01]  /*4930*/  @!P3 LDG.E.U8 R162, desc[UR18][R14.64] ;  /* 0x000000120ea2b981 */ /* 0x0000e2000c1e1100 */
[----:B------:R-:W-:Y:S02]  /*4940*/  IMAD.MOV.U32 R113, RZ, RZ, R114 ;  /* 0x000000ffff717224 */ /* 0x000fe400078e0072 */
[----:B------:R-:W-:Y:S02]  /*4950*/  IMAD.MOV.U32 R114, RZ, RZ, R18 ;  /* 0x000000ffff727224 */ /* 0x000fe400078e0012 */
[----:B------:R-:W-:Y:S02]  /*4960*/  VIADD R18, R12, 0xffffffad ;  /* 0xffffffad0c127836 */ /* 0x000fe40000000000 */
[----:B------:R-:W-:-:S03]  /*4970*/  IMAD R16, R36, 0x42, RZ ;  /* 0x0000004224107824 */ /* 0x000fc600078e02ff */
[----:B------:R-:W-:Y:S01]  /*4980*/  ISETP.GE.U32.AND P4, PT, R18, 0x7fffff2e, PT ;  /* 0x7fffff2e1200780c */ /* 0x000fe20003f86070 */
[----:B------:R-:W-:Y:S01]  /*4990*/  VIADD R18, R12, 0xffffffa5 ;  /* 0xffffffa50c127836 */ /* 0x000fe20000000000 */
[----:B------:R-:W-:Y:S01]  /*49a0*/  IADD3 R160, P6, PT, R16, R2, RZ ;  /* 0x0000000210a07210 */ /* 0x000fe20007fde0ff */
[----:B------:R1:W-:Y:S01]  /*49b0*/  STL [R1+0x5cc], R116 ;  /* 0x0005cc7401007387 */ /* 0x0003e20000100800 */
[----:B0-----:R-:W-:Y:S02]  /*49c0*/  VIADD R14, R12, 0xffffff9d ;  /* 0xffffff9d0c0e7836 */ /* 0x001fe40000000000 */
[----:B------:R-:W-:Y:S01]  /*49d0*/  ISETP.GE.U32.AND P5, PT, R18, 0x7fffff26, PT ;  /* 0x7fffff261200780c */ /* 0x000fe20003fa6070 */
[----:B--2---:R-:W-:Y:S01]  /*49e0*/  STL [R1+0xb4c], R11 ;  /* 0x000b4c0b01007387 */ /* 0x004fe20000100800 */
[----:B------:R-:W-:-:S03]  /*49f0*/  LEA.HI.X.SX32 R18, R16, R3, 0x1, P6 ;  /* 0x0000000310127211 */ /* 0x000fc600030f0eff */
[----:B------:R0:W-:Y:S01]  /*4a00*/  STL [R1+0x5c8], R17 ;  /* 0x0005c81101007387 */ /* 0x0001e20000100800 */
[----:B------:R-:W-:-:S03]  /*4a10*/  PRMT R8, RZ, 0x7610, R8 ;  /* 0x00007610ff087816 */ /* 0x000fc60000000008 */
[----:B-1----:R-:W2:Y:S01]  /*4a20*/  LDL.LU R116, [R1+0xc0c] ;  /* 0x000c0c0001747983 */ /* 0x002ea20000300800 */
[----:B------:R-:W-:Y:S01]  /*4a30*/  ISETP.GE.U32.AND P3, PT, R14, 0x7fffff1e, PT ;  /* 0x7fffff1e0e00780c */ /* 0x000fe20003f66070 */
[----:B------:R-:W-:Y:S02]  /*4a40*/  @!P2 IMAD.MOV.U32 R14, RZ, RZ, R160 ;  /* 0x000000ffff0ea224 */ /* 0x000fe400078e00a0 */
[----:B------:R-:W-:Y:S01]  /*4a50*/  STL [R1+0x60c], R160 ;  /* 0x00060ca001007387 */ /* 0x000fe20000100800 */
[----:B0-----:R-:W-:-:S03]  /*4a60*/  IMAD R17, R36, 0x4a, RZ ;  /* 0x0000004a24117824 */ /* 0x001fc600078e02ff */
[----:B------:R-:W-:Y:S01]  /*4a70*/  STL [R1+0x608], R18 ;  /* 0x0006081201007387 */ /* 0x000fe20000100800 */
[----:B------:R-:W-:Y:S01]  /*4a80*/  @!P2 IMAD.MOV.U32 R15, RZ, RZ, R18 ;  /* 0x000000ffff0fa224 */ /* 0x000fe200078e0012 */
[----:B------:R-:W-:-:S04]  /*4a90*/  PRMT R161, RZ, 0x7610, R161 ;  /* 0x00007610ffa17816 */ /* 0x000fc800000000a1 */
[----:B------:R0:W2:Y:S04]  /*4aa0*/  @!P2 LDG.E.U8 R8, desc[UR18][R14.64] ;  /* 0x000000120e08a981 */ /* 0x0000a8000c1e1100 */
        /* <DEDUP_REMOVED lines=8> */
[----:B------:R-:W-:Y:S01]  /*4b30*/  STL [R1+0x64c], R162 ;  /* 0x00064ca201007387 */ /* 0x000fe20000100800 */
[----:B------:R-:W-:-:S03]  /*4b40*/  IMAD R17, R36, 0x5a, RZ ;  /* 0x0000005a24117824 */ /* 0x000fc600078e02ff */
[C---:B------:R-:W-:Y:S01]  /*4b50*/  IADD3 R160, P6, PT, R16.reuse, R2, RZ ;  /* 0x0000000210a07210 */ /* 0x040fe20007fde0ff */
[----:B--2---:R-:W-:Y:S04]  /*4b60*/  STL [R1+0xb58], R8 ;  /* 0x000b580801007387 */ /* 0x004fe80000100800 */
[----:B------:R1:W-:Y:S04]  /*4b70*/  STL [R1+0x648], R15 ;  /* 0x0006480f01007387 */ /* 0x0003e80000100800 */
[----:B------:R-:W-:Y:S01]  /*4b80*/  STL [R1+0x68c], R160 ;  /* 0x00068ca001007387 */ /* 0x000fe20000100800 */
[----:B------:R-:W-:Y:S01]  /*4b90*/  PRMT R9, RZ, 0x7610, R9 ;  /* 0x00007610ff097816 */ /* 0x000fe20000000009 */
[----:B0-----:R-:W-:Y:S01]  /*4ba0*/  @!P4 IMAD.MOV.U32 R14, RZ, RZ, R160 ;  /* 0x000000ffff0ec224 */ /* 0x001fe200078e00a0 */
[----:B-1----:R-:W-:-:S02]  /*4bb0*/  LEA.HI.X.SX32 R15, R16, R3, 0x1, P6 ;  /* 0x00000003100f7211 */ /* 0x002fc400030f0eff */
[----:B------:R-:W-:-:S03]  /*4bc0*/  PRMT R152, RZ, 0x7610, R152 ;  /* 0x00007610ff987816 */ /* 0x000fc60000000098 */
        /* <DEDUP_REMOVED lines=8> */
[----:B------:R-:W-:Y:S02]  /*4c50*/  VIADD R18, R12, 0xffffff8d ;  /* 0xffffff8d0c127836 */ /* 0x000fe40000000000 */
[----:B------:R-:W-:-:S03]  /*4c60*/  IMAD R16, R36, 0x62, RZ ;  /* 0x0000006224107824 */ /* 0x000fc600078e02ff */
[----:B------:R-:W-:Y:S01]  /*4c70*/  ISETP.GE.U32.AND P0, PT, R18, 0x7fffff0e, PT ;  /* 0x7fffff0e1200780c */ /* 0x000fe20003f06070 */
[----:B------:R-:W-:Y:S01]  /*4c80*/  VIADD R18, R12, 0xffffff85 ;  /* 0xffffff850c127836 */ /* 0x000fe20000000000 */
[----:B------:R-:W-:Y:S01]  /*4c90*/  IADD3 R160, P6, PT, R16, R2, RZ ;  /* 0x0000000210a07210 */ /* 0x000fe20007fde0ff */
[----:B------:R-:W-:Y:S03]  /*4ca0*/  STL [R1+0x6c4], R161 ;  /* 0x0006c4a101007387 */ /* 0x000fe60000100800 */
[----:B------:R-:W-:Y:S02]  /*4cb0*/  ISETP.GE.U32.AND P4, PT, R18, 0x7fffff06, PT ;  /* 0x7fffff061200780c */ /* 0x000fe40003f86070 */
[----:B------:R-:W-:Y:S01]  /*4cc0*/  LEA.HI.X.SX32 R18, R16, R3, 0x1, P6 ;  /* 0x0000000310127211 */ /* 0x000fe200030f0eff */
[----:B--2---:R-:W-:Y:S01]  /*4cd0*/  STL [R1+0xb5c], R9 ;  /* 0x000b5c0901007387 */ /* 0x004fe20000100800 */
[----:B------:R-:W-:-:S02]  /*4ce0*/  IMAD R17, R36, 0x6a, RZ ;  /* 0x0000006a24117824 */ /* 0x000fc400078e02ff */
[----:B0-----:R-:W-:Y:S01]  /*4cf0*/  VIADD R14, R12, 0xfffffffc ;  /* 0xfffffffc0c0e7836 */ /* 0x001fe20000000000 */
[----:B------:R-:W-:Y:S04]  /*4d00*/  STL [R1+0x6c0], R162 ;  /* 0x0006c0a201007387 */ /* 0x000fe80000100800 */
[----:B------:R-:W-:Y:S04]  /*4d10*/  STL [R1+0x6fc], R160 ;  /* 0x0006fca001007387 */ /* 0x000fe80000100800 */
[----:B------:R-:W-:Y:S01]  /*4d20*/  STL [R1+0x6f8], R18 ;  /* 0x0006f81201007387 */ /* 0x000fe20000100800 */
[----:B------:R-:W-:Y:S01]  /*4d30*/  PRMT R132, RZ, 0x7610, R132 ;  /* 0x00007610ff847816 */ /* 0x000fe20000000084 */
[----:B------:R-:W-:Y:S01]  /*4d40*/  @!P3 IMAD.MOV.U32 R15, RZ, RZ, R18 ;  /* 0x000000ffff0fb224 */ /* 0x000fe200078e0012 */
[----:B------:R-:W-:Y:S01]  /*4d50*/  ISETP.GE.U32.AND P5, PT, R14, 0x7fffff7d, PT ;  /* 0x7fffff7d0e00780c */ /* 0x000fe20003fa6070 */
[----:B------:R-:W-:Y:S01]  /*4d60*/  @!P3 IMAD.MOV.U32 R14, RZ, RZ, R160 ;  /* 0x000000ffff0eb224 */ /* 0x000fe200078e00a0 */
[----:B------:R-:W-:-:S04]  /*4d70*/  PRMT R109, RZ, 0x7610, R109 ;  /* 0x00007610ff6d7816 */ /* 0x000fc8000000006d */
[----:B------:R0:W2:Y:S04]  /*4d80*/  @!P3 LDG.E.U8 R132, desc[UR18][R14.64] ;  /* 0x000000120e84b981 */ /* 0x0000a8000c1e1100 */
[----:B---3--:R1:W-:Y:S02]  /*4d90*/  STL [R1+0x46c], R152 ;  /* 0x00046c9801007387 */ /* 0x0083e40000100800 */
[----:B-1----:R-:W-:-:S04]  /*4da0*/  IADD3 R152, P6, PT, R17, R2, RZ ;  /* 0x0000000211987210 */ /* 0x002fc80007fde0ff */
[----:B------:R-:W-:Y:S01]  /*4db0*/  LEA.HI.X.SX32 R161, R17, R3, 0x1, P6 ;  /* 0x0000000311a17211 */ /* 0x000fe200030f0eff */
[----:B0-----:R-:W-:-:S04]  /*4dc0*/  @!P2 IMAD.MOV.U32 R14, RZ, RZ, R152 ;  /* 0x000000ffff0ea224 */ /* 0x001fc800078e0098 */
[----:B------:R-:W-:-:S05]  /*4dd0*/  @!P2 IMAD.MOV.U32 R15, RZ, RZ, R161 ;  /* 0x000000ffff0fa224 */ /* 0x000fca00078e00a1 */
[----:B------:R0:W3:Y:S01]  /*4de0*/  @!P2 LDG.E.U8 R109, desc[UR18][R14.64] ;  /* 0x000000120e6da981 */ /* 0x0000e2000c1e1100 */
[----:B------:R-:W-:-:S05]  /*4df0*/  VIADD R16, R12, 0xfffffff4 ;  /* 0xfffffff40c107836 */ /* 0x000fca0000000000 */
[----:B------:R-:W-:Y:S01]  /*4e00*/  ISETP.GE.U32.AND P3, PT, R16, 0x7fffff75, PT ;  /* 0x7fffff751000780c */ /* 0x000fe20003f66070 */
[C---:B------:R-:W-:Y:S01]  /*4e10*/  IMAD R16, R36.reuse, 0x72, RZ ;  /* 0x0000007224107824 */ /* 0x040fe200078e02ff */
[----:B------:R-:W-:Y:S01]  /*4e20*/  STL [R1+0x734], R152 ;  /* 0x0007349801007387 */ /* 0x000fe20000100800 */
[----:B------:R-:W-:-:S03]  /*4e30*/  IMAD R17, R36, 0x7a, RZ ;  /* 0x0000007a24117824 */ /* 0x000fc600078e02ff */
[----:B------:R-:W-:Y:S01]  /*4e40*/  IADD3 R160, P6, PT, R16, R2, RZ ;  /* 0x0000000210a07210 */ /* 0x000fe20007fde0ff */
[----:B--2---:R-:W-:Y:S04]  /*4e50*/  STL [R1+0xb60], R132 ;  /* 0x000b608401007387 */ /* 0x004fe80000100800 */
[----:B------:R1:W-:Y:S01]  /*4e60*/  STL [R1+0x730], R161 ;  /* 0x000730a101007387 */ /* 0x0003e20000100800 */
[----:B------:R-:W-:-:S03]  /*4e70*/  PRMT R159, RZ, 0x7610, R159 ;  /* 0x00007610ff9f7816 */ /* 0x000fc6000000009f */
[----:B------:R2:W-:Y:S01]  /*4e80*/  STL [R1+0x76c], R160 ;  /* 0x00076ca001007387 */ /* 0x0005e20000100800 */
[----:B0-----:R-:W-:Y:S01]  /*4e90*/  @!P0 IMAD.MOV.U32 R14, RZ, RZ, R160 ;  /* 0x000000ffff0e8224 */ /* 0x001fe200078e00a0 */
[----:B-1----:R-:W-:Y:S01]  /*4ea0*/  LEA.HI.X.SX32 R161, R16, R3, 0x1, P6 ;  /* 0x0000000310a17211 */ /* 0x002fe200030f0eff */
[C---:B------:R-:W-:Y:S02]  /*4eb0*/  VIADD R16, R12.reuse, 0xffffffe4 ;  /* 0xffffffe40c107836 */ /* 0x040fe40000000000 */
[----:B------:R-:W-:Y:S02]  /*4ec0*/  VIADD R18, R12, 0xffffffec ;  /* 0xffffffec0c127836 */ /* 0x000fe40000000000 */
[----:B------:R-:W-:Y:S01]  /*4ed0*/  @!P0 IMAD.MOV.U32 R15, RZ, RZ, R161 ;  /* 0x000000ffff0f8224 */ /* 0x000fe200078e00a1 */
[----:B------:R-:W-:Y:S02]  /*4ee0*/  PRMT R130, RZ, 0x7610, R130 ;  /* 0x00007610ff827816 */ /* 0x000fe40000000082 */
[----:B------:R-:W-:-:S02]  /*4ef0*/  ISETP.GE.U32.AND P2, PT, R18, 0x7fffff6d, PT ;  /* 0x7fffff6d1200780c */ /* 0x000fc40003f46070 */
[----:B------:R0:W4:Y:S01]  /*4f00*/  @!P0 LDG.E.U8 R159, desc[UR18][R14.64] ;  /* 0x000000120e9f8981 */ /* 0x000122000c1e1100 */
[----:B------:R-:W-:Y:S01]  /*4f10*/  ISETP.GE.U32.AND P0, PT, R16, 0x7fffff65, PT ;  /* 0x7fffff651000780c */ /* 0x000fe20003f06070 */
[C---:B------:R-:W-:Y:S01]  /*4f20*/  IMAD R18, R36.reuse, 0x3, RZ ;  /* 0x0000000324127824 */ /* 0x040fe200078e02ff */
[----:B------:R-:W-:Y:S01]  /*4f30*/  PRMT R108, RZ, 0x7610, R108 ;  /* 0x00007610ff6c7816 */ /* 0x000fe2000000006c */
[----:B--2---:R-:W-:Y:S02]  /*4f40*/  IMAD.MOV.U32 R160, RZ, RZ, R139 ;  /* 0x000000ffffa07224 */ /* 0x004fe400078e008b */
[----:B------:R-:W-:Y:S02]  /*4f50*/  IMAD R139, R36, 0x13, RZ ;  /* 0x00000013248b7824 */ /* 0x000fe400078e02ff */
[----:B------:R-:W-:Y:S02]  /*4f60*/  IMAD.MOV.U32 R162, RZ, RZ, R28 ;  /* 0x000000ffffa27224 */ /* 0x000fe400078e001c */
[----:B------:R-:W-:Y:S01]  /*4f70*/  IMAD.MOV.U32 R28, RZ, RZ, R146 ;  /* 0x000000ffff1c7224 */ /* 0x000fe200078e0092 */
[----:B------:R-:W-:-:S02]  /*4f80*/  PRMT R6, RZ, 0x7610, R6 ;  /* 0x00007610ff067816 */ /* 0x000fc40000000006 */
[----:B------:R-:W-:Y:S01]  /*4f90*/  PRMT R155, RZ, 0x7610, R155 ;  /* 0x00007610ff9b7816 */ /* 0x000fe2000000009b */
[----:B---3--:R1:W-:Y:S02]  /*4fa0*/  STL [R1+0x424], R109 ;  /* 0x0004246d01007387 */ /* 0x0083e40000100800 */
[----:B-1----:R-:W-:-:S04]  /*4fb0*/  IADD3 R109, P6, PT, R17, R2, RZ ;  /* 0x00000002116d7210 */ /* 0x002fc80007fde0ff */
[----:B------:R-:W-:Y:S01]  /*4fc0*/  LEA.HI.X.SX32 R152, R17, R3, 0x1, P6 ;  /* 0x0000000311987211 */ /* 0x000fe200030f0eff */
[----:B------:R-:W-:-:S04]  /*4fd0*/  @!P4 IMAD.MOV.U32 R16, RZ, RZ, R109 ;  /* 0x000000ffff10c224 */ /* 0x000fc800078e006d */
[----:B------:R-:W-:Y:S01]  /*4fe0*/  @!P4 IMAD.MOV.U32 R17, RZ, RZ, R152 ;  /* 0x000000ffff11c224 */ /* 0x000fe200078e0098 */
[----:B0-----:R-:W-:-:S04]  /*4ff0*/  IADD3 R14, P6, PT, R18, R2, RZ ;  /* 0x00000002120e7210 */ /* 0x001fc80007fde0ff */
[----:B------:R0:W2:Y:S01]  /*5000*/  @!P4 LDG.E.U8 R130, desc[UR18][R16.64] ;  /* 0x000000121082c981 */ /* 0x0000a2000c1e1100 */
[----:B------:R-:W-:Y:S01]  /*5010*/  LEA.HI.X.SX32 R15, R18, R3, 0x1, P6 ;  /* 0x00000003120f7211 */ /* 0x000fe200030f0eff */
[----:B------:R-:W-:-:S04]  /*5020*/  VIADD R18, R12, 0xffffffd4 ;  /* 0xffffffd40c127836 */ /* 0x000fc80000000000 */
[----:B------:R-:W3:Y:S01]  /*5030*/  @!P5 LDG.E.U8 R108, desc[UR18][R14.64] ;  /* 0x000000120e6cd981 */ /* 0x000ee2000c1e1100 */
[----:B0-----:R-:W-:Y:S02]  /*5040*/  VIADD R16, R12, 0xffffffdc ;  /* 0xffffffdc0c107836 */ /* 0x001fe40000000000 */
[----:B------:R-:W-:-:S03]  /*5050*/  IMAD R17, R36, 0xb, RZ ;  /* 0x0000000b24117824 */ /* 0x000fc600078e02ff */
[----:B------:R-:W-:Y:S02]  /*5060*/  ISETP.GE.U32.AND P4, PT, R16, 0x7fffff5d, PT ;  /* 0x7fffff5d1000780c */ /* 0x000fe40003f86070 */
[CC--:B------:R-:W-:Y:S02]  /*5070*/  IADD3 R16, P6, PT, R17.reuse, R2.reuse, RZ ;  /* 0x0000000211107210 */ /* 0x0c0fe40007fde0ff */
[----:B------:R-:W-:Y:S01]  /*5080*/  ISETP.GE.U32.AND P5, PT, R18, 0x7fffff55, PT ;  /* 0x7fffff551200780c */ /* 0x000fe20003fa6070 */
[----:B------:R-:W-:Y:S01]  /*5090*/  IMAD R18, R36, 0x1b, RZ ;  /* 0x0000001b24127824 */ /* 0x000fe200078e02ff */
[----:B------:R-:W-:Y:S01]  /*50a0*/  LEA.HI.X.SX32 R17, R17, R3, 0x1, P6 ;  /* 0x0000000311117211 */ /* 0x000fe200030f0eff */
[----:B------:R-:W-:Y:S01]  /*50b0*/  STL [R1+0x768], R161 ;  /* 0x000768a101007387 */ /* 0x000fe20000100800 */
[----:B------:R-:W-:-:S03]  /*50c0*/  IADD3 R146, P6, PT, R139, R2, RZ ;  /* 0x000000028b927210 */ /* 0x000fc60007fde0ff */
[----:B------:R0:W-:Y:S01]  /*50d0*/  STL [R1+0x7a4], R109 ;  /* 0x0007a46d01007387 */ /* 0x0001e20000100800 */
[----:B------:R-:W-:-:S03]  /*50e0*/  LEA.HI.X.SX32 R139, R139, R3, 0x1, P6 ;  /* 0x000000038b8b7211 */ /* 0x000fc600030f0eff */
[----:B------:R1:W-:Y:S04]  /*50f0*/  STL [R1+0x7a0], R152 ;  /* 0x0007a09801007387 */ /* 0x0003e80000100800 */
[----:B------:R-:W4:Y:S01]  /*5100*/  @!P3 LDG.E.U8 R6, desc[UR18][R16.64] ;  /* 0x000000121006b981 */ /* 0x000f22000c1e1100 */
[----:B0-----:R-:W-:Y:S02]  /*5110*/  IMAD.MOV.U32 R109, RZ, RZ, R19 ;  /* 0x000000ffff6d7224 */ /* 0x001fe400078e0013 */
[----:B------:R-:W-:Y:S01]  /*5120*/  VIADD R19, R12, 0xffffffcc ;  /* 0xffffffcc0c137836 */ /* 0x000fe20000000000 */
[----:B-1----:R-:W-:Y:S01]  /*5130*/  IADD3 R152, P6, PT, R18, R2, RZ ;  /* 0x0000000212987210 */ /* 0x002fe20007fde0ff */
[----:B------:R-:W-:-:S03]  /*5140*/  IMAD.MOV.U32 R161, RZ, RZ, R115 ;  /* 0x000000ffffa17224 */ /* 0x000fc600078e0073 */
[----:B------:R-:W-:Y:S01]  /*5150*/  ISETP.GE.U32.AND P3, PT, R19, 0x7fffff4d, PT ;  /* 0x7fffff4d1300780c */ /* 0x000fe20003f66070 */
[----:B------:R-:W-:Y:S01]  /*5160*/  @!P2 IMAD.MOV.U32 R19, RZ, RZ, R139 ;  /* 0x000000ffff13a224 */ /* 0x000fe200078e008b */
[----:B------:R-:W-:Y:S01]  /*5170*/  LEA.HI.X.SX32 R115, R18, R3, 0x1, P6 ;  /* 0x0000000312737211 */ /* 0x000fe200030f0eff */
[----:B------:R-:W-:-:S05]  /*5180*/  @!P2 IMAD.MOV.U32 R18, RZ, RZ, R146 ;  /* 0x000000ffff12a224 */ /* 0x000fca00078e0092 */
[----:B------:R0:W4:Y:S01]  /*5190*/  @!P2 LDG.E.U8 R155, desc[UR18][R18.64] ;  /* 0x00000012129ba981 */ /* 0x000122000c1e1100 */
[----:B------:R-:W-:Y:S01]  /*51a0*/  PRMT R7, RZ, 0x7610, R7 ;  /* 0x00007610ff077816 */ /* 0x000fe20000000007 */
[----:B0-----:R-:W-:Y:S02]  /*51b0*/  @!P0 IMAD.MOV.U32 R18, RZ, RZ, R152 ;  /* 0x000000ffff128224 */ /* 0x001fe400078e0098 */
[----:B------:R-:W-:-:S05]  /*51c0*/  @!P0 IMAD.MOV.U32 R19, RZ, RZ, R115 ;  /* 0x000000ffff138224 */ /* 0x000fca00078e0073 */
[----:B------:R0:W4:Y:S01]  /*51d0*/  @!P0 LDG.E.U8 R7, desc[UR18][R18.64] ;  /* 0x0000001212078981 */ /* 0x000122000c1e1100 */
[----:B------:R-:W-:Y:S01]  /*51e0*/  PRMT R154, RZ, 0x7610, R154 ;  /* 0x00007610ff9a7816 */ /* 0x000fe2000000009a */
[----:B0-----:R-:W-:-:S05]  /*51f0*/  VIADD R18, R12, 0xffffffbc ;  /* 0xffffffbc0c127836 */ /* 0x001fca0000000000 */
[----:B------:R-:W-:Y:S01]  /*5200*/  ISETP.GE.U32.AND P0, PT, R18, 0x7fffff3d, PT ;  /* 0x7fffff3d1200780c */ /* 0x000fe20003f06070 */
[----:B--2---:R-:W-:Y:S04]  /*5210*/  STL [R1+0xb6c], R130 ;  /* 0x000b6c8201007387 */ /* 0x004fe80000100800 */
[----:B---3--:R-:W-:Y:S04]  /*5220*/  STL [R1+0x3e8], R108 ;  /* 0x0003e86c01007387 */ /* 0x008fe80000100800 */
[----:B----4-:R0:W-:Y:S04]  /*5230*/  STL [R1+0x42c], R159 ;  /* 0x00042c9f01007387 */ /* 0x0101e80000100800 */
[----:B------:R-:W-:Y:S04]  /*5240*/  STL [R1+0xa1c], R14 ;  /* 0x000a1c0e01007387 */ /* 0x000fe80000100800 */
[----:B------:R-:W-:Y:S01]  /*5250*/  STL [R1+0xa18], R15 ;  /* 0x000a180f01007387 */ /* 0x000fe20000100800 */
[----:B0-----:R-:W-:-:S02]  /*5260*/  IMAD.MOV.U32 R159, RZ, RZ, R21 ;  /* 0x000000ffff9f7224 */ /* 0x001fc400078e0015 */
[----:B------:R-:W-:Y:S01]  /*5270*/  IMAD R21, R36, 0x23, RZ ;  /* 0x0000002324157824 */ /* 0x000fe200078e02ff */
[----:B------:R-:W-:Y:S04]  /*5280*/  STL [R1+0xb70], R6 ;  /* 0x000b700601007387 */ /* 0x000fe80000100800 */
[----:B------:R-:W-:Y:S04]  /*5290*/  STL [R1+0xa24], R16 ;  /* 0x000a241001007387 */ /* 0x000fe80000100800 */
[----:B------:R-:W-:Y:S04]  /*52a0*/  STL [R1+0xa20], R17 ;  /* 0x000a201101007387 */ /* 0x000fe80000100800 */
[----:B------:R-:W-:Y:S04]  /*52b0*/  STL [R1+0xa4], R152 ;  /* 0x0000a49801007387 */ /* 0x000fe80000100800 */
[----:B------:R-:W-:Y:S04]  /*52c0*/  STL [R1+0xa2c], R146 ;  /* 0x000a2c9201007387 */ /* 0x000fe80000100800 */
[----:B------:R-:W-:Y:S04]  /*52d0*/  STL [R1+0xa28], R139 ;  /* 0x000a288b01007387 */ /* 0x000fe80000100800 */
[----:B------:R-:W-:Y:S04]  /*52e0*/  STL [R1+0xa0], R115 ;  /* 0x0000a07301007387 */ /* 0x000fe80000100800 */
[----:B------:R0:W-:Y:S01]  /*52f0*/  STL [R1+0x3c0], R155 ;  /* 0x0003c09b01007387 */ /* 0x0001e20000100800 */
[----:B------:R-:W-:Y:S01]  /*5300*/  IMAD.MOV.U32 R108, RZ, RZ, R113 ;  /* 0x000000ffff6c7224 */ /* 0x000fe200078e0071 */
[----:B0-----:R-:W-:-:S02]  /*5310*/  IADD3 R155, P6, PT, R21, R2, RZ ;  /* 0x00000002159b7210 */ /* 0x001fc40007fde0ff */
[----:B------:R-:W2:Y:S02]  /*5320*/  LDL.LU R115, [R1+0xc08] ;  /* 0x000c080001737983 */ /* 0x000ea40000300800 */
[----:B------:R-:W-:Y:S01]  /*5330*/  LEA.HI.X.SX32 R19, R21, R3, 0x1, P6 ;  /* 0x0000000315137211 */ /* 0x000fe200030f0eff */
[----:B------:R-:W-:-:S05]  /*5340*/  @!P4 IMAD.MOV.U32 R18, RZ, RZ, R155 ;  /* 0x000000ffff12c224 */ /* 0x000fca00078e009b */
[----:B------:R0:W3:Y:S01]  /*5350*/  @!P4 LDG.E.U8 R154, desc[UR18][R18.64] ;  /* 0x00000012129ac981 */ /* 0x0000e2000c1e1100 */
[----:B------:R-:W-:Y:S02]  /*5360*/  IMAD.MOV.U32 R113, RZ, RZ, R20 ;  /* 0x000000ffff717224 */ /* 0x000fe400078e0014 */
[----:B------:R-:W-:-:S05]  /*5370*/  VIADD R20, R12, 0xffffffc4 ;  /* 0xffffffc40c147836 */ /* 0x000fca0000000000 */
[----:B------:R-:W-:Y:S01]  /*5380*/  ISETP.GE.U32.AND P2, PT, R20, 0x7fffff45, PT ;  /* 0x7fffff451400780c */ /* 0x000fe20003f46070 */
[----:B------:R-:W-:Y:S02]  /*5390*/  IMAD R20, R36, 0x2b, RZ ;  /* 0x0000002b24147824 */ /* 0x000fe400078e02ff */
[----:B------:R-:W-:-:S03]  /*53a0*/  VIADD R21, R12, 0xffffffb4 ;  /* 0xffffffb40c157836 */ /* 0x000fc60000000000 */
[C---:B------:R-:W-:Y:S01]  /*53b0*/  IADD3 R152, P6, PT, R20.reuse, R2, RZ ;  /* 0x0000000214987210 */ /* 0x040fe20007fde0ff */
[----:B------:R-:W-:Y:S01]  /*53c0*/  STL [R1+0xb78], R7 ;  /* 0x000b780701007387 */ /* 0x000fe20000100800 */
[----:B------:R-:W-:Y:S02]  /*53d0*/  ISETP.GE.U32.AND P4, PT, R21, 0x7fffff35, PT ;  /* 0x7fffff351500780c */ /* 0x000fe40003f86070 */
[----:B0-----:R-:W-:Y:S01]  /*53e0*/  LEA.HI.X.SX32 R18, R20, R3, 0x1, P6 ;  /* 0x0000000314127211 */ /* 0x001fe200030f0eff */
[----:B------:R-:W-:Y:S01]  /*53f0*/  STL [R1+0xe4], R155 ;  /* 0x0000e49b01007387 */ /* 0x000fe20000100800 */
[----:B------:R-:W-:-:S03]  /*5400*/  IMAD R21, R36, 0x33, RZ ;  /* 0x0000003324157824 */ /* 0x000fc600078e02ff */
[----:B------:R0:W-:Y:S01]  /*5410*/  STL [R1+0xe0], R19 ;  /* 0x0000e01301007387 */ /* 0x0001e20000100800 */
[----:B------:R-:W-:-:S03]  /*5420*/  PRMT R126, RZ, 0x7610, R126 ;  /* 0x00007610ff7e7816 */ /* 0x000fc6000000007e */
[----:B------:R-:W-:Y:S01]  /*5430*/  STL [R1+0x554], R152 ;  /* 0x0005549801007387 */ /* 0x000fe20000100800 */
[----:B0-----:R-:W-:Y:S01]  /*5440*/  @!P5 IMAD.MOV.U32 R19, RZ, RZ, R18 ;  /* 0x000000ffff13d224 */ /* 0x001fe200078e0012 */
[----:B------:R-:W-:Y:S02]  /*5450*/  PRMT R153, RZ, 0x7610, R153 ;  /* 0x00007610ff997816 */ /* 0x000fe40000000099 */
[----:B---3--:R0:W-:Y:S04]  /*5460*/  STL [R1+0x3b4], R154 ;  /* 0x0003b49a01007387 */ /* 0x0081e80000100800 */
[----:B------:R1:W-:Y:S01]  /*5470*/  STL [R1+0x550], R18 ;  /* 0x0005501201007387 */ /* 0x0003e20000100800 */
[----:B0-----:R-:W-:Y:S02]  /*5480*/  IMAD.MOV.U32 R154, RZ, RZ, R161 ;  /* 0x000000ffff9a7224 */ /* 0x001fe400078e00a1 */
[----:B------:R-:W-:Y:S01]  /*5490*/  IMAD.MOV.U32 R161, RZ, RZ, R114 ;  /* 0x000000ffffa17224 */ /* 0x000fe200078e0072 */
[----:B------:R-:W-:Y:S01]  /*54a0*/  IADD3 R114, P6, PT, R21, R2, RZ ;  /* 0x0000000215727210 */ /* 0x000fe20007fde0ff */
[----:B-1----:R-:W-:-:S05]  /*54b0*/  @!P5 IMAD.MOV.U32 R18, RZ, RZ, R152 ;  /* 0x000000ffff12d224 */ /* 0x002fca00078e0098 */
[----:B------:R0:W3:Y:S02]  /*54c0*/  @!P5 LDG.E.U8 R126, desc[UR18][R18.64] ;  /* 0x00000012127ed981 */ /* 0x0000e4000c1e1100 */
[----:B0-----:R-:W-:Y:S01]  /*54d0*/  LEA.HI.X.SX32 R19, R21, R3, 0x1, P6 ;  /* 0x0000000315137211 */ /* 0x001fe200030f0eff */
[----:B------:R-:W-:-:S05]  /*54e0*/  @!P3 IMAD.MOV.U32 R18, RZ, RZ, R114 ;  /* 0x000000ffff12b224 */ /* 0x000fca00078e0072 */
[----:B------:R0:W4:Y:S01]  /*54f0*/  @!P3 LDG.E.U8 R153, desc[UR18][R18.64] ;  /* 0x000000121299b981 */ /* 0x000122000c1e1100 */
[----:B------:R-:W-:-:S05]  /*5500*/  IMAD R20, R36, 0x3b, RZ ;  /* 0x0000003b24147824 */ /* 0x000fca00078e02ff */
[----:B------:R-:W-:Y:S01]  /*5510*/  IADD3 R152, P6, PT, R20, R2, RZ ;  /* 0x0000000214987210 */ /* 0x000fe20007fde0ff */
[----:B------:R-:W-:-:S03]  /*5520*/  IMAD.MOV.U32 R155, RZ, RZ, R159 ;  /* 0x000000ffff9b7224 */ /* 0x000fc600078e009f */
[----:B------:R-:W-:Y:S01]  /*5530*/  LEA.HI.X.SX32 R20, R20, R3, 0x1, P6 ;  /* 0x0000000314147211 */ /* 0x000fe200030f0eff */
[----:B------:R-:W-:Y:S01]  /*5540*/  IMAD.MOV.U32 R159, RZ, RZ, R108 ;  /* 0x000000ffff9f7224 */ /* 0x000fe200078e006c */
[----:B------:R-:W-:Y:S01]  /*5550*/  PRMT R125, RZ, 0x7610, R125 ;  /* 0x00007610ff7d7816 */ /* 0x000fe2000000007d */
[----:B------:R-:W-:Y:S02]  /*5560*/  IMAD.MOV.U32 R108, RZ, RZ, R22 ;  /* 0x000000ffff6c7224 */ /* 0x000fe400078e0016 */
[----:B------:R-:W-:Y:S02]  /*5570*/  VIADD R22, R12, 0xffffffac ;  /* 0xffffffac0c167836 */ /* 0x000fe40000000000 */
[----:B0-----:R-:W-:Y:S02]  /*5580*/  @!P2 IMAD.MOV.U32 R18, RZ, RZ, R152 ;  /* 0x000000ffff12a224 */ /* 0x001fe400078e0098 */
[----:B------:R-:W-:Y:S01]  /*5590*/  IMAD R21, R36, 0x43, RZ ;  /* 0x0000004324157824 */ /* 0x000fe200078e02ff */
[----:B------:R-:W-:Y:S01]  /*55a0*/  ISETP.GE.U32.AND P5, PT, R22, 0x7fffff2d, PT ;  /* 0x7fffff2d1600780c */ /* 0x000fe20003fa6070 */
[----:B------:R-:W-:-:S05]  /*55b0*/  VIADD R22, R12, 0xffffffa4 ;  /* 0xffffffa40c167836 */ /* 0x000fca0000000000 */
[----:B------:R-:W-:Y:S02]  /*55c0*/  ISETP.GE.U32.AND P3, PT, R22, 0x7fffff25, PT ;  /* 0x7fffff251600780c */ /* 0x000fe40003f66070 */
[----:B------:R-:W-:Y:S01]  /*55d0*/  PRMT R22, RZ, 0x7610, R22 ;  /* 0x00007610ff167816 */ /* 0x000fe20000000016 */
[----:B---3--:R-:W-:Y:S04]  /*55e0*/  STL [R1+0xb80], R126 ;  /* 0x000b807e01007387 */ /* 0x008fe80000100800 */
[----:B------:R0:W-:Y:S04]  /*55f0*/  STL [R1+0x594], R114 ;  /* 0x0005947201007387 */ /* 0x0001e80000100800 */
[----:B------:R1:W-:Y:S04]  /*5600*/  STL [R1+0x590], R19 ;  /* 0x0005901301007387 */ /* 0x0003e80000100800 */
[----:B------:R-:W-:Y:S04]  /*5610*/  STL [R1+0x5d4], R152 ;  /* 0x0005d49801007387 */ /* 0x000fe80000100800 */
[----:B0-----:R-:W3:Y:S01]  /*5620*/  LDL.LU R114, [R1+0xc04] ;  /* 0x000c040001727983 */ /* 0x001ee20000300800 */
[----:B-1----:R-:W-:-:S03]  /*5630*/  @!P2 IMAD.MOV.U32 R19, RZ, RZ, R20 ;  /* 0x000000ffff13a224 */ /* 0x002fc600078e0014 */
[----:B------:R-:W-:Y:S04]  /*5640*/  STL [R1+0x5d0], R20 ;  /* 0x0005d01401007387 */ /* 0x000fe80000100800 */
[----:B----4-:R0:W-:Y:S04]  /*5650*/  STL [R1+0x3ac], R153 ;  /* 0x0003ac9901007387 */ /* 0x0101e80000100800 */
[----:B------:R1:W4:Y:S01]  /*5660*/  @!P2 LDG.E.U8 R125, desc[UR18][R18.64] ;  /* 0x00000012127da981 */ /* 0x000322000c1e1100 */
[----:B0-----:R-:W-:Y:S02]  /*5670*/  IMAD.MOV.U32 R153, RZ, RZ, R159 ;  /* 0x000000ffff997224 */ /* 0x001fe400078e009f */
[----:B------:R-:W-:-:S02]  /*5680*/  IMAD.MOV.U32 R159, RZ, RZ, R108 ;  /* 0x000000ffff9f7224 */ /* 0x000fc400078e006c */
[----:B------:R-:W-:Y:S01]  /*5690*/  IMAD.MOV.U32 R108, RZ, RZ, R113 ;  /* 0x000000ffff6c7224 */ /* 0x000fe200078e0071 */
[----:B------:R-:W-:Y:S01]  /*56a0*/  IADD3 R113, P6, PT, R21, R2, RZ ;  /* 0x0000000215717210 */ /* 0x000fe20007fde0ff */
[----:B-1----:R-:W-:-:S03]  /*56b0*/  VIADD R18, R12, 0xffffff9c ;  /* 0xffffff9c0c127836 */ /* 0x002fc60000000000 */
[----:B------:R-:W-:Y:S02]  /*56c0*/  LEA.HI.X.SX32 R19, R21, R3, 0x1, P6 ;  /* 0x0000000315137211 */ /* 0x000fe400030f0eff */
[----:B------:R-:W-:Y:S01]  /*56d0*/  ISETP.GE.U32.AND P2, PT, R18, 0x7fffff1d, PT ;  /* 0x7fffff1d1200780c */ /* 0x000fe20003f46070 */
[----:B------:R-:W-:-:S05]  /*56e0*/  @!P0 IMAD.MOV.U32 R18, RZ, RZ, R113 ;  /* 0x000000ffff128224 */ /* 0x000fca00078e0071 */
[----:B------:R0:W2:Y:S01]  /*56f0*/  @!P0 LDG.E.U8 R22, desc[UR18][R18.64] ;  /* 0x0000001212168981 */ /* 0x0000a2000c1e1100 */
[----:B------:R-:W-:Y:S02]  /*5700*/  IMAD R20, R36, 0x4b, RZ ;  /* 0x0000004b24147824 */ /* 0x000fe400078e02ff */
[----:B------:R-:W-:-:S03]  /*5710*/  VIADD R21, R12, 0xffffff94 ;  /* 0xffffff940c157836 */ /* 0x000fc60000000000 */
[----:B------:R-:W-:Y:S02]  /*5720*/  IADD3 R152, P6, PT, R20, R2, RZ ;  /* 0x0000000214987210 */ /* 0x000fe40007fde0ff */
[----:B------:R-:W-:Y:S01]  /*5730*/  ISETP.GE.U32.AND P0, PT, R21, 0x7fffff15, PT ;  /* 0x7fffff151500780c */ /* 0x000fe20003f06070 */
[----:B------:R-:W-:Y:S01]  /*5740*/  IMAD R21, R36, 0x53, RZ ;  /* 0x0000005324157824 */ /* 0x000fe200078e02ff */
[----:B------:R-:W-:Y:S01]  /*5750*/  PRMT R4, RZ, 0x7610, R4 ;  /* 0x00007610ff047816 */ /* 0x000fe20000000004 */
[----:B0-----:R-:W-:Y:S01]  /*5760*/  @!P4 IMAD.MOV.U32 R18, RZ, RZ, R152 ;  /* 0x000000ffff12c224 */ /* 0x001fe200078e0098 */
[----:B------:R-:W-:Y:S01]  /*5770*/  PRMT R151, RZ, 0x7610, R151 ;  /* 0x00007610ff977816 */ /* 0x000fe20000000097 */
[----:B----4-:R-:W-:Y:S04]  /*5780*/  STL [R1+0xb88], R125 ;  /* 0x000b887d01007387 */ /* 0x010fe80000100800 */
[----:B------:R-:W-:Y:S04]  /*5790*/  STL [R1+0x614], R113 ;  /* 0x0006147101007387 */ /* 0x000fe80000100800 */
[----:B------:R0:W-:Y:S04]  /*57a0*/  STL [R1+0x610], R19 ;  /* 0x0006101301007387 */ /* 0x0001e80000100800 */
[----:B------:R-:W-:Y:S01]  /*57b0*/  STL [R1+0x654], R152 ;  /* 0x0006549801007387 */ /* 0x000fe20000100800 */
[----:B0-----:R-:W-:-:S02]  /*57c0*/  LEA.HI.X.SX32 R19, R20, R3, 0x1, P6 ;  /* 0x0000000314137211 */ /* 0x001fc400030f0eff */
[----:B------:R-:W-:-:S03]  /*57d0*/  IADD3 R113, P6, PT, R21, R2, RZ ;  /* 0x0000000215717210 */ /* 0x000fc60007fde0ff */
[----:B------:R0:W4:Y:S04]  /*57e0*/  @!P4 LDG.E.U8 R4, desc[UR18][R18.64] ;  /* 0x000000121204c981 */ /* 0x000128000c1e1100 */
[----:B--2---:R-:W-:Y:S04]  /*57f0*/  STL [R1+0x37c], R22 ;  /* 0x00037c1601007387 */ /* 0x004fe80000100800 */
[----:B------:R1:W-:Y:S01]  /*5800*/  STL [R1+0x650], R19 ;  /* 0x0006501301007387 */ /* 0x0003e20000100800 */
[----:B0-----:R-:W-:Y:S01]  /*5810*/  @!P5 IMAD.MOV.U32 R18, RZ, RZ, R113 ;  /* 0x000000ffff12d224 */ /* 0x001fe200078e0071 */
[----:B-1----:R-:W-:-:S05]  /*5820*/  LEA.HI.X.SX32 R19, R21, R3, 0x1, P6 ;  /* 0x0000000315137211 */ /* 0x002fca00030f0eff */
[----:B------:R0:W2:Y:S01]  /*5830*/  @!P5 LDG.E.U8 R151, desc[UR18][R18.64] ;  /* 0x000000121297d981 */ /* 0x0000a2000c1e1100 */
[----:B------:R-:W-:Y:S02]  /*5840*/  IMAD R20, R36, 0x5b, RZ ;  /* 0x0000005b24147824 */ /* 0x000fe400078e02ff */
[----:B------:R-:W-:Y:S02]  /*5850*/  IMAD.MOV.U32 R152, RZ, RZ, R159 ;  /* 0x000000ffff987224 */ /* 0x000fe400078e009f */
[----:B------:R-:W-:Y:S01]  /*5860*/  IMAD.MOV.U32 R159, RZ, RZ, R109 ;  /* 0x000000ffff9f7224 */ /* 0x000fe200078e006d */
[C---:B------:R-:W-:Y:S01]  /*5870*/  IADD3 R109, P6, PT, R20.reuse, R2, RZ ;  /* 0x00000002146d7210 */ /* 0x040fe20007fde0ff */
[----:B------:R1:W-:Y:S03]  /*5880*/  STL [R1+0x694], R113 ;  /* 0x0006947101007387 */ /* 0x0003e60000100800 */
[----:B------:R-:W-:Y:S01]  /*5890*/  LEA.HI.X.SX32 R20, R20, R3, 0x1, P6 ;  /* 0x0000000314147211 */ /* 0x000fe200030f0eff */
[----:B------:R-:W-:Y:S01]  /*58a0*/  VIADD R22, R12, 0xffffff8c ;  /* 0xffffff8c0c167836 */ /* 0x000fe20000000000 */
[----:B------:R-:W-:Y:S01]  /*58b0*/  PRMT R148, RZ, 0x7610, R148 ;  /* 0x00007610ff947816 */ /* 0x000fe20000000094 */
[----:B0-----:R-:W-:-:S02]  /*58c0*/  @!P3 IMAD.MOV.U32 R18, RZ, RZ, R109 ;  /* 0x000000ffff12b224 */ /* 0x001fc400078e006d */
[----:B------:R-:W-:Y:S01]  /*58d0*/  IMAD R21, R36, 0x63, RZ ;  /* 0x0000006324157824 */ /* 0x000fe200078e02ff */
[----:B------:R-:W-:Y:S01]  /*58e0*/  ISETP.GE.U32.AND P4, PT, R22, 0x7fffff0d, PT ;  /* 0x7fffff0d1600780c */ /* 0x000fe20003f86070 */
[----:B------:R-:W-:-:S05]  /*58f0*/  VIADD R22, R12, 0xffffff84 ;  /* 0xffffff840c167836 */ /* 0x000fca0000000000 */
[----:B------:R-:W-:Y:S02]  /*5900*/  ISETP.GE.U32.AND P5, PT, R22, 0x7fffff05, PT ;  /* 0x7fffff051600780c */ /* 0x000fe40003fa6070 */
[----:B------:R-:W-:Y:S01]  /*5910*/  PRMT R22, RZ, 0x7610, R22 ;  /* 0x00007610ff167816 */ /* 0x000fe20000000016 */
[----:B----4-:R-:W-:Y:S04]  /*5920*/  STL [R1+0xb8c], R4 ;  /* 0x000b8c0401007387 */ /* 0x010fe80000100800 */
[----:B------:R0:W-:Y:S04]  /*5930*/  STL [R1+0x690], R19 ;  /* 0x0006901301007387 */ /* 0x0001e80000100800 */
[----:B------:R-:W-:Y:S04]  /*5940*/  STL [R1+0x6cc], R109 ;  /* 0x0006cc6d01007387 */ /* 0x000fe80000100800 */
[----:B-1----:R-:W4:Y:S01]  /*5950*/  LDL.LU R113, [R1+0xc00] ;  /* 0x000c000001717983 */ /* 0x002f220000300800 */
[----:B0-----:R-:W-:-:S03]  /*5960*/  @!P3 IMAD.MOV.U32 R19, RZ, RZ, R20 ;  /* 0x000000ffff13b224 */ /* 0x001fc600078e0014 */
[----:B------:R0:W-:Y:S04]  /*5970*/  STL [R1+0x6c8], R20 ;  /* 0x0006c81401007387 */ /* 0x0001e80000100800 */
[----:B------:R1:W3:Y:S04]  /*5980*/  @!P3 LDG.E.U8 R148, desc[UR18][R18.64] ;  /* 0x000000121294b981 */ /* 0x0002e8000c1e1100 */
[----:B--2---:R2:W-:Y:S01]  /*5990*/  STL [R1+0x370], R151 ;  /* 0x0003709701007387 */ /* 0x0045e20000100800 */
[----:B0-----:R-:W-:-:S03]  /*59a0*/  IMAD R20, R36, 0x6b, RZ ;  /* 0x0000006b24147824 */ /* 0x001fc600078e02ff */
[----:B------:R-:W4:Y:S01]  /*59b0*/  LDL.LU R109, [R1+0xbfc] ;  /* 0x000bfc00016d7983 */ /* 0x000f220000300800 */
[----:B-1----:R-:W-:Y:S01]  /*59c0*/  VIADD R18, R12, 0xfffffffb ;  /* 0xfffffffb0c127836 */ /* 0x002fe20000000000 */
[----:B--2---:R-:W-:-:S04]  /*59d0*/  IADD3 R151, P6, PT, R21, R2, RZ ;  /* 0x0000000215977210 */ /* 0x004fc80007fde0ff */
[----:B------:R-:W-:Y:S02]  /*59e0*/  ISETP.GE.U32.AND P3, PT, R18, 0x7fffff7c, PT ;  /* 0x7fffff7c1200780c */ /* 0x000fe40003f66070 */
[----:B------:R-:W-:Y:S01]  /*59f0*/  LEA.HI.X.SX32 R19, R21, R3, 0x1, P6 ;  /* 0x0000000315137211 */ /* 0x000fe200030f0eff */
[----:B------:R-:W-:-:S05]  /*5a00*/  @!P2 IMAD.MOV.U32 R18, RZ, RZ, R151 ;  /* 0x000000ffff12a224 */ /* 0x000fca00078e0097 */
[----:B------:R0:W2:Y:S04]  /*5a10*/  @!P2 LDG.E.U8 R22, desc[UR18][R18.64] ;  /* 0x000000121216a981 */ /* 0x0000a8000c1e1100 */
[----:B------:R-:W-:Y:S04]  /*5a20*/  STL [R1+0x704], R151 ;  /* 0x0007049701007387 */ /* 0x000fe80000100800 */
[----:B------:R-:W-:Y:S01]  /*5a30*/  STL [R1+0x700], R19 ;  /* 0x0007001301007387 */ /* 0x000fe20000100800 */
[----:B------:R-:W-:-:S03]  /*5a40*/  PRMT R147, RZ, 0x7610, R147 ;  /* 0x00007610ff937816 */ /* 0x000fc60000000093 */
[----:B---3--:R1:W-:Y:S02]  /*5a50*/  STL [R1+0x3a4], R148 ;  /* 0x0003a49401007387 */ /* 0x0083e40000100800 */
[----:B-1----:R-:W-:-:S04]  /*5a60*/  IADD3 R148, P6, PT, R20, R2, RZ ;  /* 0x0000000214947210 */ /* 0x002fc80007fde0ff */
[----:B0-----:R-:W-:Y:S01]  /*5a70*/  LEA.HI.X.SX32 R18, R20, R3, 0x1, P6 ;  /* 0x0000000314127211 */ /* 0x001fe200030f0eff */
[----:B------:R-:W-:Y:S04]  /*5a80*/  STL [R1+0x73c], R148 ;  /* 0x00073c9401007387 */ /* 0x000fe80000100800 */
[----:B------:R-:W-:Y:S01]  /*5a90*/  @!P0 IMAD.MOV.U32 R19, RZ, RZ, R18 ;  /* 0x000000ffff138224 */ /* 0x000fe200078e0012 */
[----:B--2---:R-:W-:Y:S04]  /*5aa0*/  STL [R1+0x33c], R22 ;  /* 0x00033c1601007387 */ /* 0x004fe80000100800 */
[----:B------:R0:W-:Y:S02]  /*5ab0*/  STL [R1+0x738], R18 ;  /* 0x0007381201007387 */ /* 0x0001e40000100800 */
[----:B0-----:R-:W-:-:S05]  /*5ac0*/  @!P0 IMAD.MOV.U32 R18, RZ, RZ, R148 ;  /* 0x000000ffff128224 */ /* 0x001fca00078e0094 */
[----:B------:R0:W2:Y:S01]  /*5ad0*/  @!P0 LDG.E.U8 R147, desc[UR18][R18.64] ;  /* 0x0000001212938981 */ /* 0x0000a2000c1e1100 */
[----:B------:R-:W-:-:S05]  /*5ae0*/  VIADD R21, R12, 0xfffffff3 ;  /* 0xfffffff30c157836 */ /* 0x000fca0000000000 */
[----:B------:R-:W-:Y:S01]  /*5af0*/  ISETP.GE.U32.AND P2, PT, R21, 0x7fffff74, PT ;  /* 0x7fffff741500780c */ /* 0x000fe20003f46070 */
[C---:B------:R-:W-:Y:S02]  /*5b00*/  IMAD R21, R36.reuse, 0x73, RZ ;  /* 0x0000007324157824 */ /* 0x040fe400078e02ff */
[----:B------:R-:W-:-:S03]  /*5b10*/  IMAD R20, R36, 0x7b, RZ ;  /* 0x0000007b24147824 */ /* 0x000fc600078e02ff */
[C---:B------:R-:W-:Y:S02]  /*5b20*/  IADD3 R151, P6, PT, R21.reuse, R2, RZ ;  /* 0x0000000215977210 */ /* 0x040fe40007fde0ff */
[----:B------:R-:W-:Y:S02]  /*5b30*/  PRMT R149, RZ, 0x7610, R149 ;  /* 0x00007610ff957816 */ /* 0x000fe40000000095 */
[----:B0-----:R-:W-:Y:S01]  /*5b40*/  LEA.HI.X.SX32 R19, R21, R3, 0x1, P6 ;  /* 0x0000000315137211 */ /* 0x001fe200030f0eff */
[----:B------:R-:W-:Y:S01]  /*5b50*/  STL [R1+0x774], R151 ;  /* 0x0007749701007387 */ /* 0x000fe20000100800 */
[----:B------:R-:W-:Y:S02]  /*5b60*/  @!P4 IMAD.MOV.U32 R18, RZ, RZ, R151 ;  /* 0x000000ffff12c224 */ /* 0x000fe400078e0097 */
[C---:B------:R-:W-:Y:S02]  /*5b70*/  VIADD R21, R12.reuse, 0xffffffe3 ;  /* 0xffffffe30c157836 */ /* 0x040fe40000000000 */
[----:B------:R-:W-:Y:S01]  /*5b80*/  VIADD R22, R12, 0xffffffeb ;  /* 0xffffffeb0c167836 */ /* 0x000fe20000000000 */
[----:B------:R0:W3:Y:S01]  /*5b90*/  @!P4 LDG.E.U8 R149, desc[UR18][R18.64] ;  /* 0x000000121295c981 */ /* 0x0000e2000c1e1100 */
[----:B------:R-:W-:-:S02]  /*5ba0*/  PRMT R145, RZ, 0x7610, R145 ;  /* 0x00007610ff917816 */ /* 0x000fc40000000091 */
[----:B------:R-:W-:Y:S02]  /*5bb0*/  ISETP.GE.U32.AND P4, PT, R21, 0x7fffff64, PT ;  /* 0x7fffff641500780c */ /* 0x000fe40003f86070 */
[----:B------:R-:W-:Y:S01]  /*5bc0*/  ISETP.GE.U32.AND P0, PT, R22, 0x7fffff6c, PT ;  /* 0x7fffff6c1600780c */ /* 0x000fe20003f06070 */
[----:B------:R-:W-:Y:S01]  /*5bd0*/  IMAD.SHL.U32 R22, R36, 0x4, RZ ;  /* 0x0000000424167824 */ /* 0x000fe200078e00ff */
[----:B------:R-:W-:Y:S01]  /*5be0*/  PRMT R144, RZ, 0x7610, R144 ;  /* 0x00007610ff907816 */ /* 0x000fe20000000090 */
[----:B--2---:R1:W-:Y:S02]  /*5bf0*/  STL [R1+0x32c], R147 ;  /* 0x00032c9301007387 */ /* 0x0043e40000100800 */
[----:B-1----:R-:W-:-:S04]  /*5c00*/  IADD3 R147, P6, PT, R20, R2, RZ ;  /* 0x0000000214937210 */ /* 0x002fc80007fde0ff */
[----:B------:R-:W-:Y:S01]  /*5c10*/  LEA.HI.X.SX32 R148, R20, R3, 0x1, P6 ;  /* 0x0000000314947211 */ /* 0x000fe200030f0eff */
[----:B------:R-:W-:-:S04]  /*5c20*/  @!P5 IMAD.MOV.U32 R20, RZ, RZ, R147 ;  /* 0x000000ffff14d224 */ /* 0x000fc800078e0093 */
[----:B------:R-:W-:Y:S01]  /*5c30*/  @!P5 IMAD.MOV.U32 R21, RZ, RZ, R148 ;  /* 0x000000ffff15d224 */ /* 0x000fe200078e0094 */
[----:B0-----:R-:W-:-:S04]  /*5c40*/  IADD3 R18, P6, PT, R22, R2, RZ ;  /* 0x0000000216127210 */ /* 0x001fc80007fde0ff */
[----:B------:R0:W2:Y:S04]  /*5c50*/  @!P5 LDG.E.U8 R145, desc[UR18][R20.64] ;  /* 0x000000121491d981 */ /* 0x0000a8000c1e1100 */
[----:B------:R1:W-:Y:S01]  /*5c60*/  STL [R1+0x770], R19 ;  /* 0x0007701301007387 */ /* 0x0003e20000100800 */
[----:B0-----:R-:W-:Y:S02]  /*5c70*/  VIADD R20, R12, 0xffffffdb ;  /* 0xffffffdb0c147836 */ /* 0x001fe40000000000 */
[----:B------:R-:W-:Y:S01]  /*5c80*/  IMAD R21, R36, 0xc, RZ ;  /* 0x0000000c24157824 */ /* 0x000fe200078e02ff */
[----:B-1----:R-:W-:Y:S02]  /*5c90*/  LEA.HI.X.SX32 R19, R22, R3, 0x1, P6 ;  /* 0x0000000316137211 */ /* 0x002fe400030f0eff */
[----:B------:R-:W-:-:S02]  /*5ca0*/  ISETP.GE.U32.AND P5, PT, R20, 0x7fffff5c, PT ;  /* 0x7fffff5c1400780c */ /* 0x000fc40003fa6070 */
[C---:B------:R-:W-:Y:S01]  /*5cb0*/  IADD3 R20, P6, PT, R21.reuse, R2, RZ ;  /* 0x0000000215147210 */ /* 0x040fe20007fde0ff */
[----:B------:R-:W2:Y:S03]  /*5cc0*/  @!P3 LDG.E.U8 R23, desc[UR18][R18.64] ;  /* 0x000000121217b981 */ /* 0x000ea6000c1e1100 */
[----:B------:R-:W-:-:S05]  /*5cd0*/  LEA.HI.X.SX32 R21, R21, R3, 0x1, P6 ;  /* 0x0000000315157211 */ /* 0x000fca00030f0eff */
[----:B------:R-:W4:Y:S01]  /*5ce0*/  @!P2 LDG.E.U8 R144, desc[UR18][R20.64] ;  /* 0x000000121490a981 */ /* 0x000f22000c1e1100 */
[----:B------:R-:W-:-:S03]  /*5cf0*/  VIADD R22, R12, 0xffffffd3 ;  /* 0xffffffd30c167836 */ /* 0x000fc60000000000 */
[----:B------:R-:W-:Y:S04]  /*5d00*/  STL [R1+0x7ac], R147 ;  /* 0x0007ac9301007387 */ /* 0x000fe80000100800 */
[----:B------:R-:W-:Y:S04]  /*5d10*/  STL [R1+0x7a8], R148 ;  /* 0x0007a89401007387 */ /* 0x000fe80000100800 */
[----:B---3--:R0:W-:Y:S01]  /*5d20*/  STL [R1+0x324], R149 ;  /* 0x0003249501007387 */ /* 0x0081e20000100800 */
[----:B------:R-:W-:Y:S01]  /*5d30*/  IMAD.MOV.U32 R151, RZ, RZ, R156 ;  /* 0x000000ffff977224 */ /* 0x000fe200078e009c */
[----:B------:R-:W-:-:S02]  /*5d40*/  ISETP.GE.U32.AND P3, PT, R22, 0x7fffff54, PT ;  /* 0x7fffff541600780c */ /* 0x000fc40003f66070 */
[----:B------:R-:W-:Y:S01]  /*5d50*/  STL [R1+0xa34], R18 ;  /* 0x000a341201007387 */ /* 0x000fe20000100800 */
[----:B0-----:R-:W-:Y:S02]  /*5d60*/  IMAD.MOV.U32 R149, RZ, RZ, R150 ;  /* 0x000000ffff957224 */ /* 0x001fe400078e0096 */
[C---:B------:R-:W-:Y:S01]  /*5d70*/  IMAD R150, R36.reuse, 0x14, RZ ;  /* 0x0000001424967824 */ /* 0x040fe200078e02ff */
[----:B------:R-:W-:Y:S01]  /*5d80*/  STL [R1+0xa30], R19 ;  /* 0x000a301301007387 */ /* 0x000fe20000100800 */
[----:B------:R-:W-:-:S03]  /*5d90*/  IMAD R22, R36, 0x1c, RZ ;  /* 0x0000001c24167824 */ /* 0x000fc600078e02ff */
[----:B------:R-:W-:-:S04]  /*5da0*/  IADD3 R156, P6, PT, R150, R2, RZ ;  /* 0x00000002969c7210 */ /* 0x000fc80007fde0ff */
[----:B------:R-:W-:Y:S01]  /*5db0*/  LEA.HI.X.SX32 R150, R150, R3, 0x1, P6 ;  /* 0x0000000396967211 */ /* 0x000fe200030f0eff */
[----:B------:R-:W-:Y:S01]  /*5dc0*/  IMAD.MOV.U32 R148, RZ, RZ, R108 ;  /* 0x000000ffff947224 */ /* 0x000fe200078e006c */
[----:B------:R-:W-:Y:S02]  /*5dd0*/  PRMT R29, RZ, 0x7610, R29 ;  /* 0x00007610ff1d7816 */ /* 0x000fe4000000001d */
[----:B------:R-:W-:Y:S01]  /*5de0*/  PRMT R143, RZ, 0x7610, R143 ;  /* 0x00007610ff8f7816 */ /* 0x000fe2000000008f */
[----:B--2---:R0:W-:Y:S04]  /*5df0*/  STL [R1+0x2f8], R23 ;  /* 0x0002f81701007387 */ /* 0x0041e80000100800 */
[----:B------:R-:W-:Y:S04]  /*5e00*/  STL [R1+0x300], R145 ;  /* 0x0003009101007387 */ /* 0x000fe80000100800 */
[----:B------:R-:W-:Y:S04]  /*5e10*/  STL [R1+0xa3c], R20 ;  /* 0x000a3c1401007387 */ /* 0x000fe80000100800 */
[----:B------:R-:W-:Y:S01]  /*5e20*/  STL [R1+0xa38], R21 ;  /* 0x000a381501007387 */ /* 0x000fe20000100800 */
[----:B0-----:R-:W-:-:S03]  /*5e30*/  VIADD R23, R12, 0xffffffcb ;  /* 0xffffffcb0c177836 */ /* 0x001fc60000000000 */
[----:B----4-:R0:W-:Y:S02]  /*5e40*/  STL [R1+0x2ec], R144 ;  /* 0x0002ec9001007387 */ /* 0x0101e40000100800 */
[----:B------:R-:W-:Y:S01]  /*5e50*/  ISETP.GE.U32.AND P2, PT, R23, 0x7fffff4c, PT ;  /* 0x7fffff4c1700780c */ /* 0x000fe20003f46070 */
[----:B------:R-:W-:Y:S01]  /*5e60*/  @!P0 IMAD.MOV.U32 R23, RZ, RZ, R150 ;  /* 0x000000ffff178224 */ /* 0x000fe200078e0096 */
[----:B0-----:R-:W-:-:S04]  /*5e70*/  IADD3 R144, P6, PT, R22, R2, RZ ;  /* 0x0000000216907210 */ /* 0x001fc80007fde0ff */
[----:B------:R-:W-:Y:S01]  /*5e80*/  LEA.HI.X.SX32 R108, R22, R3, 0x1, P6 ;  /* 0x00000003166c7211 */ /* 0x000fe200030f0eff */
[----:B------:R-:W-:Y:S01]  /*5e90*/  STL [R1+0xac], R144 ;  /* 0x0000ac9001007387 */ /* 0x000fe20000100800 */
[----:B------:R-:W-:-:S03]  /*5ea0*/  @!P0 IMAD.MOV.U32 R22, RZ, RZ, R156 ;  /* 0x000000ffff168224 */ /* 0x000fc600078e009c */
[----:B------:R0:W-:Y:S04]  /*5eb0*/  STL [R1+0xa44], R156 ;  /* 0x000a449c01007387 */ /* 0x0001e80000100800 */
[----:B------:R1:W2:Y:S01]  /*5ec0*/  @!P0 LDG.E.U8 R29, desc[UR18][R22.64] ;  /* 0x00000012161d8981 */ /* 0x0002a2000c1e1100 */
[----:B0-----:R-:W-:Y:S02]  /*5ed0*/  IMAD.MOV.U32 R156, RZ, RZ, R108 ;  /* 0x000000ffff9c7224 */ /* 0x001fe400078e006c */
[----:B-1----:R-:W-:Y:S02]  /*5ee0*/  @!P4 IMAD.MOV.U32 R22, RZ, RZ, R144 ;  /* 0x000000ffff16c224 */ /* 0x002fe400078e0090 */
[----:B------:R-:W-:-:S05]  /*5ef0*/  @!P4 IMAD.MOV.U32 R23, RZ, RZ, R156 ;  /* 0x000000ffff17c224 */ /* 0x000fca00078e009c */
[----:B------:R0:W3:Y:S01]  /*5f00*/  @!P4 LDG.E.U8 R143, desc[UR18][R22.64] ;  /* 0x00000012168fc981 */ /* 0x0000e2000c1e1100 */
[----:B------:R-:W-:Y:S02]  /*5f10*/  IMAD.MOV.U32 R147, RZ, RZ, R25 ;  /* 0x000000ffff937224 */ /* 0x000fe400078e0019 */
[----:B------:R-:W-:Y:S01]  /*5f20*/  IMAD R25, R36, 0x24, RZ ;  /* 0x0000002424197824 */ /* 0x000fe200078e02ff */
[----:B------:R1:W-:Y:S01]  /*5f30*/  STL [R1+0xa8], R108 ;  /* 0x0000a86c01007387 */ /* 0x0003e20000100800 */
[----:B------:R-:W-:Y:S02]  /*5f40*/  IMAD.MOV.U32 R145, RZ, RZ, R24 ;  /* 0x000000ffff917224 */ /* 0x000fe400078e0018 */
[C---:B------:R-:W-:Y:S01]  /*5f50*/  VIADD R24, R12.reuse, 0xffffffc3 ;  /* 0xffffffc30c187836 */ /* 0x040fe20000000000 */
[----:B-1----:R-:W4:Y:S04]  /*5f60*/  LDL.LU R108, [R1+0xbf8] ;  /* 0x000bf800016c7983 */ /* 0x002f280000300800 */
[----:B------:R1:W-:Y:S01]  /*5f70*/  STL [R1+0xa40], R150 ;  /* 0x000a409601007387 */ /* 0x0003e20000100800 */
[----:B0-----:R-:W-:Y:S01]  /*5f80*/  VIADD R22, R12, 0xffffffbb ;  /* 0xffffffbb0c167836 */ /* 0x001fe20000000000 */
[----:B------:R-:W-:Y:S01]  /*5f90*/  ISETP.GE.U32.AND P0, PT, R24, 0x7fffff44, PT ;  /* 0x7fffff441800780c */ /* 0x000fe20003f06070 */
[----:B------:R-:W-:Y:S01]  /*5fa0*/  IMAD R24, R36, 0x2c, RZ ;  /* 0x0000002c24187824 */ /* 0x000fe200078e02ff */
[----:B-1----:R-:W-:-:S04]  /*5fb0*/  IADD3 R150, P6, PT, R25, R2, RZ ;  /* 0x0000000219967210 */ /* 0x002fc80007fde0ff */
[----:B------:R-:W-:Y:S02]  /*5fc0*/  LEA.HI.X.SX32 R23, R25, R3, 0x1, P6 ;  /* 0x0000000319177211 */ /* 0x000fe400030f0eff */
[----:B------:R-:W-:Y:S02]  /*5fd0*/  PRMT R146, RZ, 0x7610, R146 ;  /* 0x00007610ff927816 */ /* 0x000fe40000000092 */
[----:B------:R-:W-:Y:S01]  /*5fe0*/  ISETP.GE.U32.AND P4, PT, R22, 0x7fffff3c, PT ;  /* 0x7fffff3c1600780c */ /* 0x000fe20003f86070 */
[----:B------:R-:W-:-:S05]  /*5ff0*/  @!P5 IMAD.MOV.U32 R22, RZ, RZ, R150 ;  /* 0x000000ffff16d224 */ /* 0x000fca00078e0096 */
[----:B------:R0:W4:Y:S01]  /*6000*/  @!P5 LDG.E.U8 R146, desc[UR18][R22.64] ;  /* 0x000000121692d981 */ /* 0x000122000c1e1100 */
[----:B------:R-:W-:-:S03]  /*6010*/  PRMT R142, RZ, 0x7610, R142 ;  /* 0x00007610ff8e7816 */ /* 0x000fc6000000008e */
[----:B--2---:R1:W-:Y:S04]  /*6020*/  STL [R1+0x2c0], R29 ;  /* 0x0002c01d01007387 */ /* 0x0043e80000100800 */
[----:B-1----:R-:W2:Y:S04]  /*6030*/  LDL.LU R29, [R1+0xbf4] ;  /* 0x000bf400011d7983 */ /* 0x002ea80000300800 */
[----:B------:R-:W-:Y:S04]  /*6040*/  STL [R1+0xec], R150 ;  /* 0x0000ec9601007387 */ /* 0x000fe80000100800 */
[----:B------:R-:W-:Y:S04]  /*6050*/  STL [R1+0xe8], R23 ;  /* 0x0000e81701007387 */ /* 0x000fe80000100800 */
[----:B---3--:R1:W-:Y:S02]  /*6060*/  STL [R1+0x2bc], R143 ;  /* 0x0002bc8f01007387 */ /* 0x0083e40000100800 */
[----:B-1----:R-:W-:-:S04]  /*6070*/  IADD3 R143, P6, PT, R24, R2, RZ ;  /* 0x00000002188f7210 */ /* 0x002fc80007fde0ff */
[----:B0-----:R-:W-:Y:S01]  /*6080*/  LEA.HI.X.SX32 R22, R24, R3, 0x1, P6 ;  /* 0x0000000318167211 */ /* 0x001fe200030f0eff */
[----:B------:R-:W-:Y:S04]  /*6090*/  STL [R1+0x55c], R143 ;  /* 0x00055c8f01007387 */ /* 0x000fe80000100800 */
[----:B------:R0:W-:Y:S01]  /*60a0*/  STL [R1+0x558], R22 ;  /* 0x0005581601007387 */ /* 0x0001e20000100800 */
[----:B------:R-:W-:Y:S02]  /*60b0*/  @!P3 IMAD.MOV.U32 R23, RZ, RZ, R22 ;  /* 0x000000ffff17b224 */ /* 0x000fe400078e0016 */
[----:B0-----:R-:W-:-:S05]  /*60c0*/  @!P3 IMAD.MOV.U32 R22, RZ, RZ, R143 ;  /* 0x000000ffff16b224 */ /* 0x001fca00078e008f */
[----:B------:R0:W3:Y:S01]  /*60d0*/  @!P3 LDG.E.U8 R142, desc[UR18][R22.64] ;  /* 0x00000012168eb981 */ /* 0x0000e2000c1e1100 */
[----:B------:R-:W-:-:S05]  /*60e0*/  VIADD R25, R12, 0xffffffb3 ;  /* 0xffffffb30c197836 */ /* 0x000fca0000000000 */
[----:B------:R-:W-:Y:S01]  /*60f0*/  ISETP.GE.U32.AND P5, PT, R25, 0x7fffff34, PT ;  /* 0x7fffff341900780c */ /* 0x000fe20003fa6070 */
[----:B------:R-:W-:Y:S01]  /*6100*/  IMAD R25, R36, 0x34, RZ ;  /* 0x0000003424197824 */ /* 0x000fe200078e02ff */
[----:B----4-:R1:W-:Y:S01]  /*6110*/  STL [R1+0x2b8], R146 ;  /* 0x0002b89201007387 */ /* 0x0103e20000100800 */
[----:B------:R-:W-:-:S03]  /*6120*/  PRMT R141, RZ, 0x7610, R141 ;  /* 0x00007610ff8d7816 */ /* 0x000fc6000000008d */
[----:B-1----:R-:W-:-:S04]  /*6130*/  IADD3 R146, P6, PT, R25, R2, RZ ;  /* 0x0000000219927210 */ /* 0x002fc80007fde0ff */
[----:B0-----:R-:W-:Y:S01]  /*6140*/  LEA.HI.X.SX32 R22, R25, R3, 0x1, P6 ;  /* 0x0000000319167211 */ /* 0x001fe200030f0eff */
[----:B------:R-:W-:Y:S04]  /*6150*/  STL [R1+0x59c], R146 ;  /* 0x00059c9201007387 */ /* 0x000fe80000100800 */
[----:B------:R-:W-:Y:S01]  /*6160*/  @!P2 IMAD.MOV.U32 R23, RZ, RZ, R22 ;  /* 0x000000ffff17a224 */ /* 0x000fe200078e0016 */
[----:B---3--:R-:W-:Y:S04]  /*6170*/  STL [R1+0x2b4], R142 ;  /* 0x0002b48e01007387 */ /* 0x008fe80000100800 */
[----:B------:R0:W-:Y:S02]  /*6180*/  STL [R1+0x598], R22 ;  /* 0x0005981601007387 */ /* 0x0001e40000100800 */
[----:B0-----:R-:W-:-:S05]  /*6190*/  @!P2 IMAD.MOV.U32 R22, RZ, RZ, R146 ;  /* 0x000000ffff16a224 */ /* 0x001fca00078e0092 */
[----:B------:R0:W3:Y:S01]  /*61a0*/  @!P2 LDG.E.U8 R141, desc[UR18][R22.64] ;  /* 0x00000012168da981 */ /* 0x0000e2000c1e1100 */
[----:B------:R-:W-:-:S05]  /*61b0*/  IMAD R24, R36, 0x3c, RZ ;  /* 0x0000003c24187824 */ /* 0x000fca00078e02ff */
[----:B------:R-:W-:Y:S01]  /*61c0*/  IADD3 R142, P6, PT, R24, R2, RZ ;  /* 0x00000002188e7210 */ /* 0x000fe20007fde0ff */
[----:B------:R-:W-:-:S03]  /*61d0*/  IMAD.MOV.U32 R144, RZ, RZ, R161 ;  /* 0x000000ffff907224 */ /* 0x000fc600078e00a1 */
[----:B------:R-:W-:Y:S01]  /*61e0*/  LEA.HI.X.SX32 R143, R24, R3, 0x1, P6 ;  /* 0x00000003188f7211 */ /* 0x000fe200030f0eff */
[----:B------:R-:W-:Y:S01]  /*61f0*/  IMAD.MOV.U32 R161, RZ, RZ, R26 ;  /* 0x000000ffffa17224 */ /* 0x000fe200078e001a */
[----:B------:R-:W-:Y:S01]  /*6200*/  PRMT R140, RZ, 0x7610, R140 ;  /* 0x00007610ff8c7816 */ /* 0x000fe2000000008c */
[----:B------:R-:W-:Y:S02]  /*6210*/  VIADD R26, R12, 0xffffffab ;  /* 0xffffffab0c1a7836 */ /* 0x000fe40000000000 */
[----:B0-----:R-:W-:Y:S02]  /*6220*/  @!P0 IMAD.MOV.U32 R22, RZ, RZ, R142 ;  /* 0x000000ffff168224 */ /* 0x001fe400078e008e */
[----:B------:R-:W-:Y:S02]  /*6230*/  @!P0 IMAD.MOV.U32 R23, RZ, RZ, R143 ;  /* 0x000000ffff178224 */ /* 0x000fe400078e008f */
[----:B------:R-:W-:Y:S01]  /*6240*/  IMAD R25, R36, 0x44, RZ ;  /* 0x0000004424197824 */ /* 0x000fe200078e02ff */
[----:B------:R-:W-:Y:S01]  /*6250*/  ISETP.GE.U32.AND P3, PT, R26, 0x7fffff2c, PT ;  /* 0x7fffff2c1a00780c */ /* 0x000fe20003f66070 */
[----:B------:R-:W-:Y:S01]  /*6260*/  STL [R1+0x5dc], R142 ;  /* 0x0005dc8e01007387 */ /* 0x000fe20000100800 */
[----:B------:R-:W-:-:S03]  /*6270*/  VIADD R26, R12, 0xffffffa3 ;  /* 0xffffffa30c1a7836 */ /* 0x000fc60000000000 */
[----:B------:R-:W-:Y:S04]  /*6280*/  STL [R1+0x5d8], R143 ;  /* 0x0005d88f01007387 */ /* 0x000fe80000100800 */
[----:B------:R0:W4:Y:S01]  /*6290*/  @!P0 LDG.E.U8 R140, desc[UR18][R22.64] ;  /* 0x00000012168c8981 */ /* 0x000122000c1e1100 */
[----:B------:R-:W-:Y:S02]  /*62a0*/  ISETP.GE.U32.AND P2, PT, R26, 0x7fffff24, PT ;  /* 0x7fffff241a00780c */ /* 0x000fe40003f46070 */
[----:B------:R-:W-:Y:S01]  /*62b0*/  PRMT R26, RZ, 0x7610, R26 ;  /* 0x00007610ff1a7816 */ /* 0x000fe2000000001a */
[----:B0-----:R-:W-:-:S05]  /*62c0*/  VIADD R22, R12, 0xffffff9b ;  /* 0xffffff9b0c167836 */ /* 0x001fca0000000000 */
[----:B------:R-:W-:Y:S01]  /*62d0*/  ISETP.GE.U32.AND P0, PT, R22, 0x7fffff1c, PT ;  /* 0x7fffff1c1600780c */ /* 0x000fe20003f06070 */
[----:B---3--:R0:W-:Y:S02]  /*62e0*/  STL [R1+0x2b0], R141 ;  /* 0x0002b08d01007387 */ /* 0x0081e40000100800 */
[----:B0-----:R-:W-:-:S04]  /*62f0*/  IADD3 R141, P6, PT, R25, R2, RZ ;  /* 0x00000002198d7210 */ /* 0x001fc80007fde0ff */
[----:B------:R-:W-:Y:S01]  /*6300*/  LEA.HI.X.SX32 R23, R25, R3, 0x1, P6 ;  /* 0x0000000319177211 */ /* 0x000fe200030f0eff */
[----:B------:R-:W-:-:S05]  /*6310*/  @!P4 IMAD.MOV.U32 R22, RZ, RZ, R141 ;  /* 0x000000ffff16c224 */ /* 0x000fca00078e008d */
[----:B------:R0:W3:Y:S01]  /*6320*/  @!P4 LDG.E.U8 R26, desc[UR18][R22.64] ;  /* 0x00000012161ac981 */ /* 0x0000e2000c1e1100 */
[----:B------:R-:W-:-:S03]  /*6330*/  IMAD R24, R36, 0x4c, RZ ;  /* 0x0000004c24187824 */ /* 0x000fc600078e02ff */
[----:B------:R-:W-:Y:S04]  /*6340*/  STL [R1+0x61c], R141 ;  /* 0x00061c8d01007387 */ /* 0x000fe80000100800 */
[----:B------:R-:W-:Y:S04]  /*6350*/  STL [R1+0x618], R23 ;  /* 0x0006181701007387 */ /* 0x000fe80000100800 */
[----:B----4-:R1:W-:Y:S01]  /*6360*/  STL [R1+0x2ac], R140 ;  /* 0x0002ac8c01007387 */ /* 0x0103e20000100800 */
[----:B------:R-:W-:Y:S02]  /*6370*/  PRMT R139, RZ, 0x7610, R139 ;  /* 0x00007610ff8b7816 */ /* 0x000fe4000000008b */
        /* <DEDUP_REMOVED lines=8> */
[----:B------:R-:W-:-:S05]  /*6400*/  VIADD R25, R12, 0xffffff93 ;  /* 0xffffff930c197836 */ /* 0x000fca0000000000 */
[----:B------:R-:W-:Y:S01]  /*6410*/  ISETP.GE.U32.AND P4, PT, R25, 0x7fffff14, PT ;  /* 0x7fffff141900780c */ /* 0x000fe20003f86070 */
[----:B------:R-:W-:-:S05]  /*6420*/  IMAD R25, R36, 0x54, RZ ;  /* 0x0000005424197824 */ /* 0x000fca00078e02ff */
[----:B------:R-:W-:Y:S01]  /*6430*/  IADD3 R141, P6, PT, R25, R2, RZ ;  /* 0x00000002198d7210 */ /* 0x000fe20007fde0ff */
[----:B------:R-:W-:-:S03]  /*6440*/  IMAD R24, R36, 0x5c, RZ ;  /* 0x0000005c24187824 */ /* 0x000fc600078e02ff */
[----:B------:R-:W-:Y:S01]  /*6450*/  LEA.HI.X.SX32 R142, R25, R3, 0x1, P6 ;  /* 0x00000003198e7211 */ /* 0x000fe200030f0eff */
[----:B------:R-:W-:Y:S01]  /*6460*/  STL [R1+0x69c], R141 ;  /* 0x00069c8d01007387 */ /* 0x000fe20000100800 */
[----:B------:R-:W-:Y:S01]  /*6470*/  PRMT R137, RZ, 0x7610, R137 ;  /* 0x00007610ff897816 */ /* 0x000fe20000000089 */
[----:B0-----:R-:W-:Y:S02]  /*6480*/  @!P3 IMAD.MOV.U32 R22, RZ, RZ, R141 ;  /* 0x000000ffff16b224 */ /* 0x001fe400078e008d */
[----:B------:R-:W-:-:S05]  /*6490*/  @!P3 IMAD.MOV.U32 R23, RZ, RZ, R142 ;  /* 0x000000ffff17b224 */ /* 0x000fca00078e008e */
[----:B------:R0:W4:Y:S01]  /*64a0*/  @!P3 LDG.E.U8 R137, desc[UR18][R22.64] ;  /* 0x000000121689b981 */ /* 0x000122000c1e1100 */
[----:B------:R-:W-:-:S03]  /*64b0*/  PRMT R138, RZ, 0x7610, R138 ;  /* 0x00007610ff8a7816 */ /* 0x000fc6000000008a */
[----:B---3--:R1:W-:Y:S02]  /*64c0*/  STL [R1+0x27c], R139 ;  /* 0x00027c8b01007387 */ /* 0x0083e40000100800 */
[----:B-1----:R-:W-:-:S04]  /*64d0*/  IADD3 R139, P6, PT, R24, R2, RZ ;  /* 0x00000002188b7210 */ /* 0x002fc80007fde0ff */
[----:B------:R-:W-:Y:S01]  /*64e0*/  LEA.HI.X.SX32 R140, R24, R3, 0x1, P6 ;  /* 0x00000003188c7211 */ /* 0x000fe200030f0eff */
[----:B0-----:R-:W-:-:S04]  /*64f0*/  @!P2 IMAD.MOV.U32 R22, RZ, RZ, R139 ;  /* 0x000000ffff16a224 */ /* 0x001fc800078e008b */
[----:B------:R-:W-:-:S05]  /*6500*/  @!P2 IMAD.MOV.U32 R23, RZ, RZ, R140 ;  /* 0x000000ffff17a224 */ /* 0x000fca00078e008c */
[----:B------:R0:W3:Y:S01]  /*6510*/  @!P2 LDG.E.U8 R138, desc[UR18][R22.64] ;  /* 0x00000012168aa981 */ /* 0x0000e2000c1e1100 */
[----:B------:R-:W-:-:S03]  /*6520*/  IMAD R25, R36, 0x64, RZ ;  /* 0x0000006424197824 */ /* 0x000fc600078e02ff */
[----:B------:R-:W-:Y:S04]  /*6530*/  STL [R1+0x698], R142 ;  /* 0x0006988e01007387 */ /* 0x000fe80000100800 */
[----:B------:R-:W-:Y:S01]  /*6540*/  STL [R1+0x6d4], R139 ;  /* 0x0006d48b01007387 */ /* 0x000fe20000100800 */
[----:B------:R-:W-:-:S03]  /*6550*/  VIADD R26, R12, 0xffffff8b ;  /* 0xffffff8b0c1a7836 */ /* 0x000fc60000000000 */
[----:B------:R-:W-:Y:S04]  /*6560*/  STL [R1+0x6d0], R140 ;  /* 0x0006d08c01007387 */ /* 0x000fe80000100800 */
[----:B----4-:R1:W-:Y:S01]  /*6570*/  STL [R1+0x278], R137 ;  /* 0x0002788901007387 */ /* 0x0103e20000100800 */
[----:B------:R-:W-:Y:S01]  /*6580*/  ISETP.GE.U32.AND P5, PT, R26, 0x7fffff0c, PT ;  /* 0x7fffff0c1a00780c */ /* 0x000fe20003fa6070 */
[----:B------:R-:W-:Y:S01]  /*6590*/  IMAD R24, R36, 0x6c, RZ ;  /* 0x0000006c24187824 */ /* 0x000fe200078e02ff */
[----:B-1----:R-:W-:Y:S01]  /*65a0*/  IADD3 R137, P6, PT, R25, R2, RZ ;  /* 0x0000000219897210 */ /* 0x002fe20007fde0ff */
[----:B------:R-:W-:-:S03]  /*65b0*/  VIADD R26, R12, 0xffffff83 ;  /* 0xffffff830c1a7836 */ /* 0x000fc60000000000 */
[----:B0-----:R-:W-:Y:S01]  /*65c0*/  LEA.HI.X.SX32 R23, R25, R3, 0x1, P6 ;  /* 0x0000000319177211 */ /* 0x001fe200030f0eff */
[----:B------:R-:W-:Y:S01]  /*65d0*/  STL [R1+0x70c], R137 ;  /* 0x00070c8901007387 */ /* 0x000fe20000100800 */
[----:B------:R-:W-:-:S03]  /*65e0*/  VIADD R22, R12, 0xfffffffa ;  /* 0xfffffffa0c167836 */ /* 0x000fc60000000000 */
[----:B------:R-:W-:Y:S01]  /*65f0*/  STL [R1+0x708], R23 ;  /* 0x0007081701007387 */ /* 0x000fe20000100800 */
[----:B------:R-:W-:Y:S02]  /*6600*/  ISETP.GE.U32.AND P3, PT, R26, 0x7fffff04, PT ;  /* 0x7fffff041a00780c */ /* 0x000fe40003f66070 */
[----:B------:R-:W-:Y:S02]  /*6610*/  PRMT R26, RZ, 0x7610, R26 ;  /* 0x00007610ff1a7816 */ /* 0x000fe4000000001a */
[----:B------:R-:W-:Y:S01]  /*6620*/  ISETP.GE.U32.AND P2, PT, R22, 0x7fffff7b, PT ;  /* 0x7fffff7b1600780c */ /* 0x000fe20003f46070 */
[----:B------:R-:W-:Y:S01]  /*6630*/  @!P0 IMAD.MOV.U32 R22, RZ, RZ, R137 ;  /* 0x000000ffff168224 */ /* 0x000fe200078e0089 */
[----:B------:R-:W-:-:S04]  /*6640*/  PRMT R135, RZ, 0x7610, R135 ;  /* 0x00007610ff877816 */ /* 0x000fc80000000087 */
[----:B------:R0:W4:Y:S04]  /*6650*/  @!P0 LDG.E.U8 R26, desc[UR18][R22.64] ;  /* 0x00000012161a8981 */ /* 0x000128000c1e1100 */
        /* <DEDUP_REMOVED lines=8> */
[C---:B------:R-:W-:Y:S02]  /*66e0*/  IMAD R25, R36.reuse, 0x74, RZ ;  /* 0x0000007424197824 */ /* 0x040fe400078e02ff */
[----:B------:R-:W-:-:S03]  /*66f0*/  IMAD R24, R36, 0x7c, RZ ;  /* 0x0000007c24187824 */ /* 0x000fc600078e02ff */
[CC--:B------:R-:W-:Y:S01]  /*6700*/  IADD3 R137, P6, PT, R25.reuse, R2.reuse, RZ ;  /* 0x0000000219897210 */ /* 0x0c0fe20007fde0ff */
[----:B------:R-:W-:Y:S02]  /*6710*/  IMAD.MOV.U32 R143, RZ, RZ, R154 ;  /* 0x000000ffff8f7224 */ /* 0x000fe400078e009a */
[----:B------:R-:W-:Y:S01]  /*6720*/  IMAD.MOV.U32 R154, RZ, RZ, R159 ;  /* 0x000000ffff9a7224 */ /* 0x000fe200078e009f */
[----:B0-----:R-:W-:Y:S01]  /*6730*/  LEA.HI.X.SX32 R22, R25, R3, 0x1, P6 ;  /* 0x0000000319167211 */ /* 0x001fe200030f0eff */
[----:B------:R-:W-:Y:S01]  /*6740*/  IMAD.MOV.U32 R159, RZ, RZ, R111 ;  /* 0x000000ffff9f7224 */ /* 0x000fe200078e006f */
[----:B------:R-:W-:Y:S01]  /*6750*/  STL [R1+0x744], R138 ;  /* 0x0007448a01007387 */ /* 0x000fe20000100800 */
[----:B------:R-:W-:-:S03]  /*6760*/  IADD3 R111, P6, PT, R24, R2, RZ ;  /* 0x00000002186f7210 */ /* 0x000fc60007fde0ff */
[----:B----4-:R-:W-:Y:S01]  /*6770*/  STL [R1+0x270], R26 ;  /* 0x0002701a01007387 */ /* 0x010fe20000100800 */
[----:B------:R-:W-:Y:S01]  /*6780*/  PRMT R136, RZ, 0x7610, R136 ;  /* 0x00007610ff887816 */ /* 0x000fe20000000088 */
[----:B------:R-:W-:Y:S02]  /*6790*/  @!P5 IMAD.MOV.U32 R23, RZ, RZ, R22 ;  /* 0x000000ffff17d224 */ /* 0x000fe400078e0016 */
[----:B------:R-:W-:Y:S01]  /*67a0*/  STL [R1+0x740], R139 ;  /* 0x0007408b01007387 */ /* 0x000fe20000100800 */
[----:B------:R-:W-:-:S03]  /*67b0*/  VIADD R25, R12, 0xffffffe2 ;  /* 0xffffffe20c197836 */ /* 0x000fc60000000000 */
[----:B------:R-:W-:Y:S04]  /*67c0*/  STL [R1+0x77c], R137 ;  /* 0x00077c8901007387 */ /* 0x000fe80000100800 */
[----:B------:R0:W-:Y:S04]  /*67d0*/  STL [R1+0x778], R22 ;  /* 0x0007781601007387 */ /* 0x0001e80000100800 */
[----:B------:R-:W-:Y:S01]  /*67e0*/  STL [R1+0x7b4], R111 ;  /* 0x0007b46f01007387 */ /* 0x000fe20000100800 */
[----:B0-----:R-:W-:-:S05]  /*67f0*/  @!P5 IMAD.MOV.U32 R22, RZ, RZ, R137 ;  /* 0x000000ffff16d224 */ /* 0x001fca00078e0089 */
[----:B------:R-:W4:Y:S01]  /*6800*/  @!P5 LDG.E.U8 R136, desc[UR18][R22.64] ;  /* 0x000000121688d981 */ /* 0x000f22000c1e1100 */
[----:B------:R-:W-:-:S03]  /*6810*/  ISETP.GE.U32.AND P5, PT, R25, 0x7fffff63, PT ;  /* 0x7fffff631900780c */ /* 0x000fc60003fa6070 */
[----:B---3--:R0:W-:Y:S02]  /*6820*/  STL [R1+0x26c], R135 ;  /* 0x00026c8701007387 */ /* 0x0081e40000100800 */
[----:B0-----:R-:W-:Y:S01]  /*6830*/  LEA.HI.X.SX32 R135, R24, R3, 0x1, P6 ;  /* 0x0000000318877211 */ /* 0x001fe200030f0eff */
[----:B------:R-:W-:-:S04]  /*6840*/  @!P3 IMAD.MOV.U32 R24, RZ, RZ, R111 ;  /* 0x000000ffff18b224 */ /* 0x000fc800078e006f */
[----:B------:R-:W-:-:S05]  /*6850*/  @!P3 IMAD.MOV.U32 R25, RZ, RZ, R135 ;  /* 0x000000ffff19b224 */ /* 0x000fca00078e0087 */
[----:B------:R0:W3:Y:S01]  /*6860*/  @!P3 LDG.E.U8 R110, desc[UR18][R24.64] ;  /* 0x00000012186eb981 */ /* 0x0000e2000c1e1100 */
[----:B------:R-:W-:-:S05]  /*6870*/  VIADD R26, R12, 0xffffffea ;  /* 0xffffffea0c1a7836 */ /* 0x000fca0000000000 */
[----:B------:R-:W-:Y:S01]  /*6880*/  ISETP.GE.U32.AND P4, PT, R26, 0x7fffff6b, PT ;  /* 0x7fffff6b1a00780c */ /* 0x000fe20003f86070 */
[----:B------:R-:W-:Y:S01]  /*6890*/  IMAD R26, R36, 0x5, RZ ;  /* 0x00000005241a7824 */ /* 0x000fe200078e02ff */
[----:B------:R-:W-:Y:S01]  /*68a0*/  STL [R1+0x7b0], R135 ;  /* 0x0007b08701007387 */ /* 0x000fe20000100800 */
[----:B0-----:R-:W-:-:S03]  /*68b0*/  VIADD R24, R12, 0xffffffda ;  /* 0xffffffda0c187836 */ /* 0x001fc60000000000 */
[C---:B------:R-:W-:Y:S02]  /*68c0*/  IADD3 R22, P6, PT, R26.reuse, R2, RZ ;  /* 0x000000021a167210 */ /* 0x040fe40007fde0ff */
[----:B------:R-:W-:Y:S02]  /*68d0*/  PRMT R134, RZ, 0x7610, R134 ;  /* 0x00007610ff867816 */ /* 0x000fe40000000086 */
[----:B------:R-:W-:Y:S02]  /*68e0*/  LEA.HI.X.SX32 R23, R26, R3, 0x1, P6 ;  /* 0x000000031a177211 */ /* 0x000fe400030f0eff */
[----:B------:R-:W-:Y:S01]  /*68f0*/  ISETP.GE.U32.AND P3, PT, R24, 0x7fffff5b, PT ;  /* 0x7fffff5b1800780c */ /* 0x000fe20003f66070 */
[----:B------:R-:W-:Y:S01]  /*6900*/  VIADD R24, R12, 0xffffffd2 ;  /* 0xffffffd20c187836 */ /* 0x000fe20000000000 */
[----:B------:R-:W-:Y:S01]  /*6910*/  PRMT R133, RZ, 0x7610, R133 ;  /* 0x00007610ff857816 */ /* 0x000fe20000000085 */
[----:B------:R-:W2:Y:S03]  /*6920*/  @!P2 LDG.E.U8 R134, desc[UR18][R22.64] ;  /* 0x000000121686a981 */ /* 0x000ea6000c1e1100 */
[----:B------:R-:W-:Y:S01]  /*6930*/  ISETP.GE.U32.AND P2, PT, R24, 0x7fffff53, PT ;  /* 0x7fffff531800780c */ /* 0x000fe20003f46070 */
[----:B---3--:R0:W-:Y:S02]  /*6940*/  STL [R1+0x244], R110 ;  /* 0x0002446e01007387 */ /* 0x0081e40000100800 */
[----:B0-----:R-:W-:-:S05]  /*6950*/  IMAD R110, R36, 0xd, RZ ;  /* 0x0000000d246e7824 */ /* 0x001fca00078e02ff */
[----:B------:R-:W-:-:S04]  /*6960*/  IADD3 R111, P6, PT, R110, R2, RZ ;  /* 0x000000026e6f7210 */ /* 0x000fc80007fde0ff */
[----:B------:R-:W-:Y:S01]  /*6970*/  LEA.HI.X.SX32 R110, R110, R3, 0x1, P6 ;  /* 0x000000036e6e7211 */ /* 0x000fe200030f0eff */
[----:B------:R-:W-:-:S04]  /*6980*/  @!P0 IMAD.MOV.U32 R24, RZ, RZ, R111 ;  /* 0x000000ffff188224 */ /* 0x000fc800078e006f */
[----:B------:R-:W-:-:S05]  /*6990*/  @!P0 IMAD.MOV.U32 R25, RZ, RZ, R110 ;  /* 0x000000ffff198224 */ /* 0x000fca00078e006e */
[----:B------:R0:W3:Y:S01]  /*69a0*/  @!P0 LDG.E.U8 R133, desc[UR18][R24.64] ;  /* 0x0000001218858981 */ /* 0x0000e2000c1e1100 */
[----:B------:R-:W-:Y:S02]  /*69b0*/  IMAD.MOV.U32 R142, RZ, RZ, R143 ;  /* 0x000000ffff8e7224 */ /* 0x000fe400078e008f */
[----:B------:R-:W-:Y:S02]  /*69c0*/  IMAD.MOV.U32 R143, RZ, RZ, R145 ;  /* 0x000000ffff8f7224 */ /* 0x000fe400078e0091 */
[----:B------:R-:W-:Y:S02]  /*69d0*/  IMAD.MOV.U32 R145, RZ, RZ, R147 ;  /* 0x000000ffff917224 */ /* 0x000fe400078e0093 */
[----:B------:R-:W-:Y:S02]  /*69e0*/  IMAD.MOV.U32 R147, RZ, RZ, R149 ;  /* 0x000000ffff937224 */ /* 0x000fe400078e0095 */
[----:B------:R-:W-:Y:S02]  /*69f0*/  IMAD.MOV.U32 R149, RZ, RZ, R151 ;  /* 0x000000ffff957224 */ /* 0x000fe400078e0097 */
[----:B------:R-:W-:-:S02]  /*6a00*/  IMAD.MOV.U32 R151, RZ, RZ, R157 ;  /* 0x000000ffff977224 */ /* 0x000fc400078e009d */
[C---:B------:R-:W-:Y:S02]  /*6a10*/  IMAD R157, R36.reuse, 0x15, RZ ;  /* 0x00000015249d7824 */ /* 0x040fe400078e02ff */
[----:B------:R-:W-:Y:S02]  /*6a20*/  IMAD.MOV.U32 R140, RZ, RZ, R148 ;  /* 0x000000ffff8c7224 */ /* 0x000fe400078e0094 */
[----:B------:R-:W-:Y:S02]  /*6a30*/  IMAD.MOV.U32 R148, RZ, RZ, R162 ;  /* 0x000000ffff947224 */ /* 0x000fe400078e00a2 */
[----:B------:R-:W-:Y:S01]  /*6a40*/  IMAD.MOV.U32 R162, RZ, RZ, R158 ;  /* 0x000000ffffa27224 */ /* 0x000fe200078e009e */
[C---:B------:R-:W-:Y:S01]  /*6a50*/  IADD3 R158, P6, PT, R157.reuse, R2, RZ ;  /* 0x000000029d9e7210 */ /* 0x040fe20007fde0ff */
[----:B----4-:R-:W-:Y:S01]  /*6a60*/  STL [R1+0x248], R136 ;  /* 0x0002488801007387 */ /* 0x010fe20000100800 */
[----:B------:R-:W-:Y:S02]  /*6a70*/  IMAD R26, R36, 0x1d, RZ ;  /* 0x0000001d241a7824 */ /* 0x000fe400078e02ff */
[----:B------:R-:W-:Y:S01]  /*6a80*/  LEA.HI.X.SX32 R157, R157, R3, 0x1, P6 ;  /* 0x000000039d9d7211 */ /* 0x000fe200030f0eff */
[----:B------:R-:W-:Y:S01]  /*6a90*/  STL [R1+0xa4c], R22 ;  /* 0x000a4c1601007387 */ /* 0x000fe20000100800 */
[----:B------:R-:W-:-:S03]  /*6aa0*/  PRMT R132, RZ, 0x7610, R132 ;  /* 0x00007610ff847816 */ /* 0x000fc60000000084 */
[----:B------:R-:W-:Y:S01]  /*6ab0*/  STL [R1+0xa48], R23 ;  /* 0x000a481701007387 */ /* 0x000fe20000100800 */
[----:B0-----:R-:W-:-:S03]  /*6ac0*/  @!P4 IMAD.MOV.U32 R24, RZ, RZ, R158 ;  /* 0x000000ffff18c224 */ /* 0x001fc600078e009e */
[----:B------:R-:W-:Y:S01]  /*6ad0*/  STL [R1+0xa54], R111 ;  /* 0x000a546f01007387 */ /* 0x000fe20000100800 */
[----:B------:R-:W-:-:S03]  /*6ae0*/  @!P4 IMAD.MOV.U32 R25, RZ, RZ, R157 ;  /* 0x000000ffff19c224 */ /* 0x000fc600078e009d */
[----:B------:R-:W-:Y:S04]  /*6af0*/  STL [R1+0xa50], R110 ;  /* 0x000a506e01007387 */ /* 0x000fe80000100800 */
[----:B--2---:R-:W-:Y:S04]  /*6b00*/  STL [R1+0x23c], R134 ;  /* 0x00023c8601007387 */ /* 0x004fe80000100800 */
[----:B------:R0:W2:Y:S01]  /*6b10*/  @!P4 LDG.E.U8 R132, desc[UR18][R24.64] ;  /* 0x000000121884c981 */ /* 0x0000a2000c1e1100 */
[----:B------:R-:W-:-:S03]  /*6b20*/  PRMT R131, RZ, 0x7610, R131 ;  /* 0x00007610ff837816 */ /* 0x000fc60000000083 */
[----:B---3--:R1:W-:Y:S02]  /*6b30*/  STL [R1+0x238], R133 ;  /* 0x0002388501007387 */ /* 0x0083e40000100800 */
[----:B-1----:R-:W-:-:S04]  /*6b40*/  IADD3 R133, P6, PT, R26, R2, RZ ;  /* 0x000000021a857210 */ /* 0x002fc80007fde0ff */
[----:B------:R-:W-:Y:S01]  /*6b50*/  LEA.HI.X.SX32 R134, R26, R3, 0x1, P6 ;  /* 0x000000031a867211 */ /* 0x000fe200030f0eff */
[----:B0-----:R-:W-:-:S04]  /*6b60*/  @!P5 IMAD.MOV.U32 R24, RZ, RZ, R133 ;  /* 0x000000ffff18d224 */ /* 0x001fc800078e0085 */
[----:B------:R-:W-:-:S05]  /*6b70*/  @!P5 IMAD.MOV.U32 R25, RZ, RZ, R134 ;  /* 0x000000ffff19d224 */ /* 0x000fca00078e0086 */
[----:B------:R0:W3:Y:S01]  /*6b80*/  @!P5 LDG.E.U8 R131, desc[UR18][R24.64] ;  /* 0x000000121883d981 */ /* 0x0000e2000c1e1100 */
[----:B------:R-:W-:Y:S02]  /*6b90*/  IMAD.MOV.U32 R141, RZ, RZ, R144 ;  /* 0x000000ffff8d7224 */ /* 0x000fe400078e0090 */
[----:B------:R-:W-:Y:S02]  /*6ba0*/  IMAD.MOV.U32 R144, RZ, RZ, R153 ;  /* 0x000000ffff907224 */ /* 0x000fe400078e0099 */
[----:B------:R-:W-:Y:S02]  /*6bb0*/  IMAD.MOV.U32 R153, RZ, RZ, R27 ;  /* 0x000000ffff997224 */ /* 0x000fe400078e001b */
[----:B------:R-:W-:Y:S01]  /*6bc0*/  VIADD R27, R12, 0xffffffca ;  /* 0xffffffca0c1b7836 */ /* 0x000fe20000000000 */
[----:B------:R-:W-:Y:S04]  /*6bd0*/  STL [R1+0xb4], R133 ;  /* 0x0000b48501007387 */ /* 0x000fe80000100800 */
[----:B------:R-:W-:Y:S01]  /*6be0*/  ISETP.GE.U32.AND P0, PT, R27, 0x7fffff4b, PT ;  /* 0x7fffff4b1b00780c */ /* 0x000fe20003f06070 */
[----:B------:R-:W-:Y:S01]  /*6bf0*/  IMAD R27, R36, 0x25, RZ ;  /* 0x00000025241b7824 */ /* 0x000fe200078e02ff */
[----:B------:R-:W-:Y:S04]  /*6c00*/  STL [R1+0xa5c], R158 ;  /* 0x000a5c9e01007387 */ /* 0x000fe80000100800 */
[----:B------:R-:W-:Y:S04]  /*6c10*/  STL [R1+0xa58], R157 ;  /* 0x000a589d01007387 */ /* 0x000fe80000100800 */
[----:B------:R-:W-:Y:S04]  /*6c20*/  STL [R1+0xb0], R134 ;  /* 0x0000b08601007387 */ /* 0x000fe80000100800 */
[----:B--2---:R1:W-:Y:S01]  /*6c30*/  STL [R1+0x234], R132 ;  /* 0x0002348401007387 */ /* 0x0043e20000100800 */
[----:B------:R-:W-:-:S02]  /*6c40*/  IMAD.MOV.U32 R137, RZ, RZ, R148 ;  /* 0x000000ffff897224 */ /* 0x000fc400078e0094 */
[----:B------:R-:W-:Y:S02]  /*6c50*/  IMAD.MOV.U32 R148, RZ, RZ, R151 ;  /* 0x000000ffff947224 */ /* 0x000fe400078e0097 */
[----:B------:R-:W-:Y:S01]  /*6c60*/  IMAD.MOV.U32 R151, RZ, RZ, R153 ;  /* 0x000000ffff977224 */ /* 0x000fe200078e0099 */
[----:B-1----:R-:W-:Y:S01]  /*6c70*/  IADD3 R132, P6, PT, R27, R2, RZ ;  /* 0x000000021b847210 */ /* 0x002fe20007fde0ff */
[----:B------:R-:W-:-:S03]  /*6c80*/  IMAD.MOV.U32 R153, RZ, RZ, R28 ;  /* 0x000000ffff997224 */ /* 0x000fc600078e001c */
[----:B0-----:R-:W-:Y:S01]  /*6c90*/  LEA.HI.X.SX32 R25, R27, R3, 0x1, P6 ;  /* 0x000000031b197211 */ /* 0x001fe200030f0eff */
[----:B------:R-:W-:Y:S01]  /*6ca0*/  IMAD R26, R36, 0x2d, RZ ;  /* 0x0000002d241a7824 */ /* 0x000fe200078e02ff */
[----:B------:R-:W-:Y:S01]  /*6cb0*/  STL [R1+0x524], R132 ;  /* 0x0005248401007387 */ /* 0x000fe20000100800 */
[C---:B------:R-:W-:Y:S02]  /*6cc0*/  VIADD R28, R12.reuse, 0xffffffc2 ;  /* 0xffffffc20c1c7836 */ /* 0x040fe40000000000 */
[----:B------:R-:W-:Y:S01]  /*6cd0*/  VIADD R24, R12, 0xffffffba ;  /* 0xffffffba0c187836 */ /* 0x000fe20000000000 */
[----:B------:R-:W-:Y:S02]  /*6ce0*/  STL [R1+0xf0], R25 ;  /* 0x0000f01901007387 */ /* 0x000fe40000100800 */
[----:B------:R-:W-:Y:S02]  /*6cf0*/  ISETP.GE.U32.AND P4, PT, R28, 0x7fffff43, PT ;  /* 0x7fffff431c00780c */ /* 0x000fe40003f86070 */
[----:B------:R-:W-:-:S02]  /*6d00*/  PRMT R28, RZ, 0x7610, R28 ;  /* 0x00007610ff1c7816 */ /* 0x000fc4000000001c */
        /* <DEDUP_REMOVED lines=13> */
[----:B------:R-:W-:Y:S04]  /*6de0*/  STL [R1+0x564], R131 ;  /* 0x0005648301007387 */ /* 0x000fe80000100800 */
[----:B------:R-:W-:Y:S01]  /*6df0*/  IADD3 R132, P6, PT, R27, R2, RZ ;  /* 0x000000021b847210 */ /* 0x000fe20007fde0ff */
[----:B------:R-:W-:-:S03]  /*6e00*/  IMAD R26, R36, 0x3d, RZ ;  /* 0x0000003d241a7824 */ /* 0x000fc600078e02ff */
[----:B0-----:R-:W-:Y:S02]  /*6e10*/  LEA.HI.X.SX32 R24, R27, R3, 0x1, P6 ;  /* 0x000000031b187211 */ /* 0x001fe400030f0eff */
[----:B------:R-:W-:-:S03]  /*6e20*/  PRMT R129, RZ, 0x7610, R129 ;  /* 0x00007610ff817816 */ /* 0x000fc60000000081 */
[----:B------:R-:W-:Y:S01]  /*6e30*/  @!P0 IMAD.MOV.U32 R25, RZ, RZ, R24 ;  /* 0x000000ffff198224 */ /* 0x000fe200078e0018 */
[----:B--2---:R-:W-:Y:S04]  /*6e40*/  STL [R1+0x22c], R28 ;  /* 0x00022c1c01007387 */ /* 0x004fe80000100800 */
[----:B------:R-:W-:Y:S04]  /*6e50*/  STL [R1+0x560], R133 ;  /* 0x0005608501007387 */ /* 0x000fe80000100800 */
[----:B------:R-:W-:Y:S01]  /*6e60*/  STL [R1+0x5a4], R132 ;  /* 0x0005a48401007387 */ /* 0x000fe20000100800 */
[----:B------:R-:W-:-:S03]  /*6e70*/  PRMT R128, RZ, 0x7610, R128 ;  /* 0x00007610ff807816 */ /* 0x000fc60000000080 */
[----:B---3--:R0:W-:Y:S04]  /*6e80*/  STL [R1+0x228], R130 ;  /* 0x0002288201007387 */ /* 0x0081e80000100800 */
[----:B------:R1:W-:Y:S01]  /*6e90*/  STL [R1+0x5a0], R24 ;  /* 0x0005a01801007387 */ /* 0x0003e20000100800 */
[----:B0-----:R-:W-:Y:S01]  /*6ea0*/  IADD3 R130, P6, PT, R26, R2, RZ ;  /* 0x000000021a827210 */ /* 0x001fe20007fde0ff */
[----:B-1----:R-:W-:-:S03]  /*6eb0*/  @!P0 IMAD.MOV.U32 R24, RZ, RZ, R132 ;  /* 0x000000ffff188224 */ /* 0x002fc600078e0084 */
[----:B------:R-:W-:Y:S02]  /*6ec0*/  LEA.HI.X.SX32 R131, R26, R3, 0x1, P6 ;  /* 0x000000031a837211 */ /* 0x000fe400030f0eff */
[----:B------:R0:W2:Y:S02]  /*6ed0*/  @!P0 LDG.E.U8 R129, desc[UR18][R24.64] ;  /* 0x0000001218818981 */ /* 0x0000a4000c1e1100 */
[----:B0-----:R-:W-:Y:S02]  /*6ee0*/  @!P4 IMAD.MOV.U32 R24, RZ, RZ, R130 ;  /* 0x000000ffff18c224 */ /* 0x001fe400078e0082 */
[----:B------:R-:W-:-:S05]  /*6ef0*/  @!P4 IMAD.MOV.U32 R25, RZ, RZ, R131 ;  /* 0x000000ffff19c224 */ /* 0x000fca00078e0083 */
[----:B------:R0:W3:Y:S01]  /*6f00*/  @!P4 LDG.E.U8 R128, desc[UR18][R24.64] ;  /* 0x000000121880c981 */ /* 0x0000e2000c1e1100 */
[----:B------:R-:W-:-:S03]  /*6f10*/  IMAD R27, R36, 0x45, RZ ;  /* 0x00000045241b7824 */ /* 0x000fc600078e02ff */
[----:B------:R-:W-:Y:S01]  /*6f20*/  STL [R1+0x5e4], R130 ;  /* 0x0005e48201007387 */ /* 0x000fe20000100800 */
[----:B------:R-:W-:-:S03]  /*6f30*/  VIADD R28, R12, 0xffffffaa ;  /* 0xffffffaa0c1c7836 */ /* 0x000fc60000000000 */
[----:B------:R-:W-:Y:S01]  /*6f40*/  STL [R1+0x5e0], R131 ;  /* 0x0005e08301007387 */ /* 0x000fe20000100800 */
[----:B------:R-:W-:Y:S01]  /*6f50*/  IMAD R26, R36, 0x4d, RZ ;  /* 0x0000004d241a7824 */ /* 0x000fe200078e02ff */
[----:B------:R-:W-:Y:S01]  /*6f60*/  ISETP.GE.U32.AND P2, PT, R28, 0x7fffff2b, PT ;  /* 0x7fffff2b1c00780c */ /* 0x000fe20003f46070 */
[C---:B------:R-:W-:Y:S02]  /*6f70*/  VIADD R28, R12.reuse, 0xffffffa2 ;  /* 0xffffffa20c1c7836 */ /* 0x040fe40000000000 */
[----:B0-----:R-:W-:-:S03]  /*6f80*/  VIADD R24, R12, 0xffffff9a ;  /* 0xffffff9a0c187836 */ /* 0x001fc60000000000 */
[----:B------:R-:W-:Y:S02]  /*6f90*/  ISETP.GE.U32.AND P0, PT, R28, 0x7fffff23, PT ;  /* 0x7fffff231c00780c */ /* 0x000fe40003f06070 */
[----:B------:R-:W-:Y:S02]  /*6fa0*/  PRMT R28, RZ, 0x7610, R28 ;  /* 0x00007610ff1c7816 */ /* 0x000fe4000000001c */
[----:B------:R-:W-:Y:S02]  /*6fb0*/  ISETP.GE.U32.AND P4, PT, R24, 0x7fffff1b, PT ;  /* 0x7fffff1b1800780c */ /* 0x000fe40003f86070 */
[----:B------:R-:W-:Y:S01]  /*6fc0*/  PRMT R127, RZ, 0x7610, R127 ;  /* 0x00007610ff7f7816 */ /* 0x000fe2000000007f */
[----:B--2---:R0:W-:Y:S02]  /*6fd0*/  STL [R1+0x220], R129 ;  /* 0x0002208101007387 */ /* 0x0041e40000100800 */
[----:B0-----:R-:W-:-:S04]  /*6fe0*/  IADD3 R129, P6, PT, R27, R2, RZ ;  /* 0x000000021b817210 */ /* 0x001fc80007fde0ff */
[----:B------:R-:W-:Y:S01]  /*6ff0*/  LEA.HI.X.SX32 R25, R27, R3, 0x1, P6 ;  /* 0x000000031b197211 */ /* 0x000fe200030f0eff */
[----:B------:R-:W-:Y:S04]  /*7000*/  STL [R1+0x624], R129 ;  /* 0x0006248101007387 */ /* 0x000fe80000100800 */
[----:B------:R-:W-:Y:S04]  /*7010*/  STL [R1+0x620], R25 ;  /* 0x0006201901007387 */ /* 0x000fe80000100800 */
[----:B---3--:R0:W-:Y:S01]  /*7020*/  STL [R1+0x21c], R128 ;  /* 0x00021c8001007387 */ /* 0x0081e20000100800 */
[----:B------:R-:W-:-:S05]  /*7030*/  @!P5 IMAD.MOV.U32 R24, RZ, RZ, R129 ;  /* 0x000000ffff18d224 */ /* 0x000fca00078e0081 */
[----:B------:R1:W2:Y:S01]  /*7040*/  @!P5 LDG.E.U8 R28, desc[UR18][R24.64] ;  /* 0x00000012181cd981 */ /* 0x0002a2000c1e1100 */
[----:B0-----:R-:W-:-:S04]  /*7050*/  IADD3 R128, P6, PT, R26, R2, RZ ;  /* 0x000000021a807210 */ /* 0x001fc80007fde0ff */
[----:B------:R-:W-:Y:S01]  /*7060*/  LEA.HI.X.SX32 R130, R26, R3, 0x1, P6 ;  /* 0x000000031a827211 */ /* 0x000fe200030f0eff */
[----:B-1----:R-:W-:-:S04]  /*7070*/  @!P3 IMAD.MOV.U32 R24, RZ, RZ, R128 ;  /* 0x000000ffff18b224 */ /* 0x002fc800078e0080 */
        /* <DEDUP_REMOVED lines=11> */
[----:B------:R-:W-:Y:S01]  /*7130*/  PRMT R126, RZ, 0x7610, R126 ;  /* 0x00007610ff7e7816 */ /* 0x000fe2000000007e */
[----:B--2---:R-:W-:Y:S04]  /*7140*/  STL [R1+0x218], R28 ;  /* 0x0002181c01007387 */ /* 0x004fe80000100800 */
[----:B------:R-:W-:Y:S04]  /*7150*/  STL [R1+0x660], R130 ;  /* 0x0006608201007387 */ /* 0x000fe80000100800 */
[----:B------:R-:W-:Y:S04]  /*7160*/  STL [R1+0x6a4], R129 ;  /* 0x0006a48101007387 */ /* 0x000fe80000100800 */
        /* <DEDUP_REMOVED lines=36> */
[C---:B------:R-:W-:Y:S02]  /*73b0*/  IMAD R27, R36.reuse, 0x75, RZ ;  /* 0x00000075241b7824 */ /* 0x040fe400078e02ff */
[----:B------:R-:W-:Y:S02]  /*73c0*/  IMAD.MOV.U32 R136, RZ, RZ, R137 ;  /* 0x000000ffff887224 */ /* 0x000fe400078e0089 */
[----:B------:R-:W-:Y:S01]  /*73d0*/  IMAD R26, R36, 0x7d, RZ ;  /* 0x0000007d241a7824 */ /* 0x000fe200078e02ff */
[CC--:B------:R-:W-:Y:S01]  /*73e0*/  IADD3 R125, P6, PT, R27.reuse, R2.reuse, RZ ;  /* 0x000000021b7d7210 */ /* 0x0c0fe20007fde0ff */
[----:B------:R-:W-:Y:S02]  /*73f0*/  IMAD.MOV.U32 R137, RZ, RZ, R140 ;  /* 0x000000ffff897224 */ /* 0x000fe400078e008c */
[----:B------:R-:W-:Y:S02]  /*7400*/  IMAD.MOV.U32 R140, RZ, RZ, R141 ;  /* 0x000000ffff8c7224 */ /* 0x000fe400078e008d */
[----:B------:R-:W-:Y:S01]  /*7410*/  IMAD.MOV.U32 R141, RZ, RZ, R145 ;  /* 0x000000ffff8d7224 */ /* 0x000fe200078e0091 */
[----:B0-----:R-:W-:Y:S01]  /*7420*/  LEA.HI.X.SX32 R24, R27, R3, 0x1, P6 ;  /* 0x000000031b187211 */ /* 0x001fe200030f0eff */
[----:B------:R-:W-:Y:S01]  /*7430*/  IMAD.MOV.U32 R145, RZ, RZ, R149 ;  /* 0x000000ffff917224 */ /* 0x000fe200078e0095 */
[----:B------:R-:W-:Y:S01]  /*7440*/  STL [R1+0x74c], R126 ;  /* 0x00074c7e01007387 */ /* 0x000fe20000100800 */
[----:B------:R-:W-:Y:S01]  /*7450*/  IMAD.MOV.U32 R149, RZ, RZ, R118 ;  /* 0x000000ffff957224 */ /* 0x000fe200078e0076 */
[----:B------:R-:W-:Y:S01]  /*7460*/  IADD3 R118, P6, PT, R26, R2, RZ ;  /* 0x000000021a767210 */ /* 0x000fe20007fde0ff */
[----:B------:R-:W-:Y:S01]  /*7470*/  @!P3 IMAD.MOV.U32 R25, RZ, RZ, R24 ;  /* 0x000000ffff19b224 */ /* 0x000fe200078e0018 */
[----:B------:R-:W-:Y:S01]  /*7480*/  PRMT R124, RZ, 0x7610, R124 ;  /* 0x00007610ff7c7816 */ /* 0x000fe2000000007c */
[----:B------:R-:W-:Y:S01]  /*7490*/  VIADD R27, R12, 0xffffffe1 ;  /* 0xffffffe10c1b7836 */ /* 0x000fe20000000000 */
[----:B------:R-:W-:Y:S01]  /*74a0*/  PRMT R121, RZ, 0x7610, R121 ;  /* 0x00007610ff797816 */ /* 0x000fe20000000079 */
[----:B--2---:R-:W-:Y:S04]  /*74b0*/  STL [R1+0x1e0], R28 ;  /* 0x0001e01c01007387 */ /* 0x004fe80000100800 */
[----:B------:R-:W-:Y:S04]  /*74c0*/  STL [R1+0x748], R127 ;  /* 0x0007487f01007387 */ /* 0x000fe80000100800 */
[----:B------:R-:W-:Y:S04]  /*74d0*/  STL [R1+0x784], R125 ;  /* 0x0007847d01007387 */ /* 0x000fe80000100800 */
[----:B------:R0:W-:Y:S04]  /*74e0*/  STL [R1+0x780], R24 ;  /* 0x0007801801007387 */ /* 0x0001e80000100800 */
[----:B------:R-:W-:Y:S04]  /*74f0*/  STL [R1+0x7bc], R118 ;  /* 0x0007bc7601007387 */ /* 0x000fe80000100800 */
[----:B---3--:R1:W-:Y:S01]  /*7500*/  STL [R1+0x1dc], R122 ;  /* 0x0001dc7a01007387 */ /* 0x0083e20000100800 */
[----:B0-----:R-:W-:-:S05]  /*7510*/  @!P3 IMAD.MOV.U32 R24, RZ, RZ, R125 ;  /* 0x000000ffff18b224 */ /* 0x001fca00078e007d */
[----:B------:R0:W2:Y:S01]  /*7520*/  @!P3 LDG.E.U8 R124, desc[UR18][R24.64] ;  /* 0x00000012187cb981 */ /* 0x0000a2000c1e1100 */
[----:B-1----:R-:W-:Y:S01]  /*7530*/  LEA.HI.X.SX32 R122, R26, R3, 0x1, P6 ;  /* 0x000000031a7a7211 */ /* 0x002fe200030f0eff */
[----:B------:R-:W-:Y:S01]  /*7540*/  @!P2 IMAD.MOV.U32 R26, RZ, RZ, R118 ;  /* 0x000000ffff1aa224 */ /* 0x000fe200078e0076 */
[----:B------:R-:W-:-:S03]  /*7550*/  ISETP.GE.U32.AND P3, PT, R27, 0x7fffff62, PT ;  /* 0x7fffff621b00780c */ /* 0x000fc60003f66070 */
[----:B------:R-:W-:-:S05]  /*7560*/  @!P2 IMAD.MOV.U32 R27, RZ, RZ, R122 ;  /* 0x000000ffff1ba224 */ /* 0x000fca00078e007a */
[----:B------:R1:W3:Y:S01]  /*7570*/  @!P2 LDG.E.U8 R112, desc[UR18][R26.64] ;  /* 0x000000121a70a981 */ /* 0x0002e2000c1e1100 */
[----:B------:R-:W-:-:S05]  /*7580*/  VIADD R28, R12, 0xffffffe9 ;  /* 0xffffffe90c1c7836 */ /* 0x000fca0000000000 */
[----:B------:R-:W-:Y:S01]  /*7590*/  ISETP.GE.U32.AND P5, PT, R28, 0x7fffff6a, PT ;  /* 0x7fffff6a1c00780c */ /* 0x000fe20003fa6070 */
[----:B------:R-:W-:-:S05]  /*75a0*/  IMAD R28, R36, 0x6, RZ ;  /* 0x00000006241c7824 */ /* 0x000fca00078e02ff */
[----:B0-----:R-:W-:-:S04]  /*75b0*/  IADD3 R24, P6, PT, R28, R2, RZ ;  /* 0x000000021c187210 */ /* 0x001fc80007fde0ff */
[----:B------:R-:W-:-:S05]  /*75c0*/  LEA.HI.X.SX32 R25, R28, R3, 0x1, P6 ;  /* 0x000000031c197211 */ /* 0x000fca00030f0eff */
[----:B------:R-:W4:Y:S04]  /*75d0*/  @!P0 LDG.E.U8 R121, desc[UR18][R24.64] ;  /* 0x0000001218798981 */ /* 0x000f28000c1e1100 */
[----:B------:R-:W-:Y:S01]  /*75e0*/  STL [R1+0x7b8], R122 ;  /* 0x0007b87a01007387 */ /* 0x000fe20000100800 */
[----:B-1----:R-:W-:-:S05]  /*75f0*/  VIADD R26, R12, 0xffffffd9 ;  /* 0xffffffd90c1a7836 */ /* 0x002fca0000000000 */
[----:B------:R-:W-:Y:S01]  /*7600*/  ISETP.GE.U32.AND P2, PT, R26, 0x7fffff5a, PT ;  /* 0x7fffff5a1a00780c */ /* 0x000fe20003f46070 */
[----:B------:R-:W-:Y:S01]  /*7610*/  VIADD R26, R12, 0xffffffd1 ;  /* 0xffffffd10c1a7836 */ /* 0x000fe20000000000 */
[----:B------:R-:W-:Y:S01]  /*7620*/  PRMT R120, RZ, 0x7610, R120 ;  /* 0x00007610ff787816 */ /* 0x000fe20000000078 */
[----:B------:R-:W-:Y:S02]  /*7630*/  IMAD.MOV.U32 R131, RZ, RZ, R136 ;  /* 0x000000ffff837224 */ /* 0x000fe400078e0088 */
[----:B------:R-:W-:Y:S01]  /*7640*/  IMAD.MOV.U32 R136, RZ, RZ, R155 ;  /* 0x000000ffff887224 */ /* 0x000fe200078e009b */
[----:B------:R-:W-:Y:S01]  /*7650*/  ISETP.GE.U32.AND P0, PT, R26, 0x7fffff52, PT ;  /* 0x7fffff521a00780c */ /* 0x000fe20003f06070 */
[----:B------:R-:W-:Y:S02]  /*7660*/  IMAD.MOV.U32 R155, RZ, RZ, R163 ;  /* 0x000000ffff9b7224 */ /* 0x000fe400078e00a3 */
[----:B------:R-:W-:Y:S02]  /*7670*/  IMAD R163, R36, 0x16, RZ ;  /* 0x0000001624a37824 */ /* 0x000fe400078e02ff */
[----:B------:R-:W-:-:S02]  /*7680*/  IMAD.MOV.U32 R134, RZ, RZ, R140 ;  /* 0x000000ffff867224 */ /* 0x000fc400078e008c */
[----:B------:R-:W-:Y:S02]  /*7690*/  IMAD.MOV.U32 R140, RZ, RZ, R141 ;  /* 0x000000ffff8c7224 */ /* 0x000fe400078e008d */
[----:B------:R-:W-:Y:S02]  /*76a0*/  IMAD.MOV.U32 R141, RZ, RZ, R147 ;  /* 0x000000ffff8d7224 */ /* 0x000fe400078e0093 */
[----:B------:R-:W-:Y:S01]  /*76b0*/  IMAD.MOV.U32 R147, RZ, RZ, R164 ;  /* 0x000000ffff937224 */ /* 0x000fe200078e00a4 */
[----:B---3--:R0:W-:Y:S02]  /*76c0*/  STL [R1+0x1d4], R112 ;  /* 0x0001d47001007387 */ /* 0x0081e40000100800 */
[----:B0-----:R-:W-:-:S05]  /*76d0*/  IMAD R112, R36, 0xe, RZ ;  /* 0x0000000e24707824 */ /* 0x001fca00078e02ff */
[----:B------:R-:W-:-:S04]  /*76e0*/  IADD3 R118, P6, PT, R112, R2, RZ ;  /* 0x0000000270767210 */ /* 0x000fc80007fde0ff */
[----:B------:R-:W-:Y:S01]  /*76f0*/  LEA.HI.X.SX32 R112, R112, R3, 0x1, P6 ;  /* 0x0000000370707211 */ /* 0x000fe200030f0eff */
[----:B------:R-:W-:-:S04]  /*7700*/  @!P4 IMAD.MOV.U32 R26, RZ, RZ, R118 ;  /* 0x000000ffff1ac224 */ /* 0x000fc800078e0076 */
[----:B------:R-:W-:Y:S01]  /*7710*/  @!P4 IMAD.MOV.U32 R27, RZ, RZ, R112 ;  /* 0x000000ffff1bc224 */ /* 0x000fe200078e0070 */
[----:B------:R-:W-:-:S04]  /*7720*/  IADD3 R164, P6, PT, R163, R2, RZ ;  /* 0x00000002a3a47210 */ /* 0x000fc80007fde0ff */
[----:B------:R0:W3:Y:S01]  /*7730*/  @!P4 LDG.E.U8 R120, desc[UR18][R26.64] ;  /* 0x000000121a78c981 */ /* 0x0000e2000c1e1100 */
[----:B------:R-:W-:-:S03]  /*7740*/  LEA.HI.X.SX32 R163, R163, R3, 0x1, P6 ;  /* 0x00000003a3a37211 */ /* 0x000fc600030f0eff */
[----:B--2---:R-:W-:Y:S04]  /*7750*/  STL [R1+0x1d8], R124 ;  /* 0x0001d87c01007387 */ /* 0x004fe80000100800 */
[----:B------:R-:W-:Y:S04]  /*7760*/  STL [R1+0xa64], R24 ;  /* 0x000a641801007387 */ /* 0x000fe80000100800 */
[----:B------:R-:W-:Y:S01]  /*7770*/  STL [R1+0xa60], R25 ;  /* 0x000a601901007387 */ /* 0x000fe20000100800 */
[----:B0-----:R-:W-:-:S03]  /*7780*/  @!P5 IMAD.MOV.U32 R26, RZ, RZ, R164 ;  /* 0x000000ffff1ad224 */ /* 0x001fc600078e00a4 */
[----:B----4-:R-:W-:Y:S01]  /*7790*/  STL [R1+0x1d0], R121 ;  /* 0x0001d07901007387 */ /* 0x010fe20000100800 */
[----:B------:R-:W-:-:S03]  /*77a0*/  @!P5 IMAD.MOV.U32 R27, RZ, RZ, R163 ;  /* 0x000000ffff1bd224 */ /* 0x000fc600078e00a3 */
[----:B------:R0:W-:Y:S02]  /*77b0*/  STL [R1+0xa6c], R118 ;  /* 0x000a6c7601007387 */ /* 0x0001e40000100800 */
[----:B0-----:R-:W-:-:S06]  /*77c0*/  PRMT R118, RZ, 0x7610, R118 ;  /* 0x00007610ff767816 */ /* 0x001fcc0000000076 */
[----:B------:R0:W2:Y:S01]  /*77d0*/  @!P5 LDG.E.U8 R118, desc[UR18][R26.64] ;  /* 0x000000121a76d981 */ /* 0x0000a2000c1e1100 */
[----:B------:R-:W-:-:S03]  /*77e0*/  IMAD R28, R36, 0x1e, RZ ;  /* 0x0000001e241c7824 */ /* 0x000fc600078e02ff */
[----:B------:R1:W-:Y:S01]  /*77f0*/  STL [R1+0xa68], R112 ;  /* 0x000a687001007387 */ /* 0x0003e20000100800 */
[----:B------:R-:W-:Y:S02]  /*7800*/  IMAD.MOV.U32 R133, RZ, RZ, R137 ;  /* 0x000000ffff857224 */ /* 0x000fe400078e0089 */
[----:B------:R-:W-:Y:S02]  /*7810*/  IMAD.MOV.U32 R137, RZ, RZ, R145 ;  /* 0x000000ffff897224 */ /* 0x000fe400078e0091 */
[----:B------:R-:W-:Y:S02]  /*7820*/  IMAD.MOV.U32 R145, RZ, RZ, R162 ;  /* 0x000000ffff917224 */ /* 0x000fe400078e00a2 */
[----:B------:R-:W-:Y:S02]  /*7830*/  IMAD.MOV.U32 R162, RZ, RZ, R30 ;  /* 0x000000ffffa27224 */ /* 0x000fe400078e001e */
[----:B------:R-:W-:Y:S01]  /*7840*/  VIADD R30, R12, 0xffffffc9 ;  /* 0xffffffc90c1e7836 */ /* 0x000fe20000000000 */
[----:B-1----:R-:W-:Y:S01]  /*7850*/  PRMT R112, RZ, 0x7610, R112 ;  /* 0x00007610ff707816 */ /* 0x002fe20000000070 */
[----:B------:R-:W-:-:S02]  /*7860*/  IMAD.MOV.U32 R129, RZ, RZ, R134 ;  /* 0x000000ffff817224 */ /* 0x000fc400078e0086 */
[----:B------:R-:W-:Y:S01]  /*7870*/  IMAD.MOV.U32 R134, RZ, RZ, R136 ;  /* 0x000000ffff867224 */ /* 0x000fe200078e0088 */
[----:B------:R-:W-:Y:S01]  /*7880*/  ISETP.GE.U32.AND P4, PT, R30, 0x7fffff4a, PT ;  /* 0x7fffff4a1e00780c */ /* 0x000fe20003f86070 */
[----:B------:R-:W-:Y:S02]  /*7890*/  IMAD R30, R36, 0x26, RZ ;  /* 0x00000026241e7824 */ /* 0x000fe400078e02ff */
[----:B------:R-:W-:Y:S02]  /*78a0*/  IMAD.MOV.U32 R136, RZ, RZ, R145 ;  /* 0x000000ffff887224 */ /* 0x000fe400078e0091 */
[----:B------:R-:W-:Y:S02]  /*78b0*/  IMAD.MOV.U32 R145, RZ, RZ, R31 ;  /* 0x000000ffff917224 */ /* 0x000fe400078e001f */
[----:B------:R-:W-:-:S05]  /*78c0*/  VIADD R31, R12, 0xffffffc1 ;  /* 0xffffffc10c1f7836 */ /* 0x000fca0000000000 */
[----:B------:R-:W-:Y:S02]  /*78d0*/  ISETP.GE.U32.AND P5, PT, R31, 0x7fffff42, PT ;  /* 0x7fffff421f00780c */ /* 0x000fe40003fa6070 */
[----:B------:R-:W-:Y:S01]  /*78e0*/  PRMT R31, RZ, 0x7610, R31 ;  /* 0x00007610ff1f7816 */ /* 0x000fe2000000001f */
[----:B---3--:R1:W-:Y:S02]  /*78f0*/  STL [R1+0x1cc], R120 ;  /* 0x0001cc7801007387 */ /* 0x0083e40000100800 */
[----:B-1----:R-:W-:-:S04]  /*7900*/  IADD3 R120, P6, PT, R28, R2, RZ ;  /* 0x000000021c787210 */ /* 0x002fc80007fde0ff */
[----:B------:R-:W-:Y:S01]  /*7910*/  LEA.HI.X.SX32 R121, R28, R3, 0x1, P6 ;  /* 0x000000031c797211 */ /* 0x000fe200030f0eff */
[----:B0-----:R-:W-:Y:S01]  /*7920*/  @!P3 IMAD.MOV.U32 R26, RZ, RZ, R120 ;  /* 0x000000ffff1ab224 */ /* 0x001fe200078e0078 */
[----:B------:R-:W-:Y:S03]  /*7930*/  STL [R1+0xbc], R120 ;  /* 0x0000bc7801007387 */ /* 0x000fe60000100800 */
[----:B------:R-:W-:Y:S01]  /*7940*/  @!P3 IMAD.MOV.U32 R27, RZ, RZ, R121 ;  /* 0x000000ffff1bb224 */ /* 0x000fe200078e0079 */
[----:B------:R-:W-:Y:S04]  /*7950*/  STL [R1+0xa74], R164 ;  /* 0x000a74a401007387 */ /* 0x000fe80000100800 */
[----:B------:R-:W-:Y:S04]  /*7960*/  STL [R1+0xa70], R163 ;  /* 0x000a70a301007387 */ /* 0x000fe80000100800 */
[----:B------:R-:W-:Y:S04]  /*7970*/  STL [R1+0xb8], R121 ;  /* 0x0000b87901007387 */ /* 0x000fe80000100800 */
[----:B------:R0:W3:Y:S04]  /*7980*/  @!P3 LDG.E.U8 R112, desc[UR18][R26.64] ;  /* 0x000000121a70b981 */ /* 0x0000e8000c1e1100 */
[----:B--2---:R1:W-:Y:S01]  /*7990*/  STL [R1+0x1a0], R118 ;  /* 0x0001a07601007387 */ /* 0x0043e20000100800 */
[----:B0-----:R-:W-:Y:S01]  /*79a0*/  VIADD R26, R12, 0xffffffb9 ;  /* 0xffffffb90c1a7836 */ /* 0x001fe20000000000 */
[----:B-1----:R-:W-:-:S04]  /*79b0*/  IADD3 R118, P6, PT, R30, R2, RZ ;  /* 0x000000021e767210 */ /* 0x002fc80007fde0ff */
[----:B------:R-:W-:Y:S02]  /*79c0*/  ISETP.GE.U32.AND P3, PT, R26, 0x7fffff3a, PT ;  /* 0x7fffff3a1a00780c */ /* 0x000fe40003f66070 */
[----:B------:R-:W-:Y:S01]  /*79d0*/  LEA.HI.X.SX32 R27, R30, R3, 0x1, P6 ;  /* 0x000000031e1b7211 */ /* 0x000fe200030f0eff */
[----:B------:R-:W-:-:S05]  /*79e0*/  @!P2 IMAD.MOV.U32 R26, RZ, RZ, R118 ;  /* 0x000000ffff1aa224 */ /* 0x000fca00078e0076 */
[----:B------:R0:W2:Y:S01]  /*79f0*/  @!P2 LDG.E.U8 R31, desc[UR18][R26.64] ;  /* 0x000000121a1fa981 */ /* 0x0000a2000c1e1100 */
[----:B------:R-:W-:-:S03]  /*7a00*/  IMAD R28, R36, 0x2e, RZ ;  /* 0x0000002e241c7824 */ /* 0x000fc600078e02ff */
[----:B------:R-:W-:Y:S01]  /*7a10*/  STL [R1+0x52c], R118 ;  /* 0x00052c7601007387 */ /* 0x000fe20000100800 */
[----:B------:R-:W-:-:S03]  /*7a20*/  PRMT R111, RZ, 0x7610, R111 ;  /* 0x00007610ff6f7816 */ /* 0x000fc6000000006f */
[----:B---3--:R1:W-:Y:S04]  /*7a30*/  STL [R1+0x19c], R112 ;  /* 0x00019c7001007387 */ /* 0x0083e80000100800 */
[----:B------:R3:W-:Y:S01]  /*7a40*/  STL [R1+0x528], R27 ;  /* 0x0005281b01007387 */ /* 0x0007e20000100800 */
[----:B-1----:R-:W-:-:S04]  /*7a50*/  IADD3 R112, P6, PT, R28, R2, RZ ;  /* 0x000000021c707210 */ /* 0x002fc80007fde0ff */
[----:B0-----:R-:W-:Y:S01]  /*7a60*/  LEA.HI.X.SX32 R26, R28, R3, 0x1, P6 ;  /* 0x000000031c1a7211 */ /* 0x001fe200030f0eff */
[----:B------:R-:W-:Y:S04]  /*7a70*/  STL [R1+0x56c], R112 ;  /* 0x00056c7001007387 */ /* 0x000fe80000100800 */
[----:B---3--:R-:W-:Y:S01]  /*7a80*/  @!P0 IMAD.MOV.U32 R27, RZ, RZ, R26 ;  /* 0x000000ffff1b8224 */ /* 0x008fe200078e001a */
[----:B--2---:R-:W-:Y:S04]  /*7a90*/  STL [R1+0x198], R31 ;  /* 0x0001981f01007387 */ /* 0x004fe80000100800 */
[----:B------:R0:W-:Y:S02]  /*7aa0*/  STL [R1+0x568], R26 ;  /* 0x0005681a01007387 */ /* 0x0001e40000100800 */
[----:B0-----:R-:W-:-:S05]  /*7ab0*/  @!P0 IMAD.MOV.U32 R26, RZ, RZ, R112 ;  /* 0x000000ffff1a8224 */ /* 0x001fca00078e0070 */
[----:B------:R0:W2:Y:S01]  /*7ac0*/  @!P0 LDG.E.U8 R111, desc[UR18][R26.64] ;  /* 0x000000121a6f8981 */ /* 0x0000a2000c1e1100 */
[----:B------:R-:W-:-:S05]  /*7ad0*/  VIADD R30, R12, 0xffffffb1 ;  /* 0xffffffb10c1e7836 */ /* 0x000fca0000000000 */
[----:B------:R-:W-:Y:S01]  /*7ae0*/  ISETP.GE.U32.AND P2, PT, R30, 0x7fffff32, PT ;  /* 0x7fffff321e00780c */ /* 0x000fe20003f46070 */
[----:B------:R-:W-:-:S05]  /*7af0*/  IMAD R30, R36, 0x36, RZ ;  /* 0x00000036241e7824 */ /* 0x000fca00078e02ff */
[----:B------:R-:W-:-:S04]  /*7b00*/  IADD3 R118, P6, PT, R30, R2, RZ ;  /* 0x000000021e767210 */ /* 0x000fc80007fde0ff */
[----:B0-----:R-:W-:Y:S01]  /*7b10*/  LEA.HI.X.SX32 R26, R30, R3, 0x1, P6 ;  /* 0x000000031e1a7211 */ /* 0x001fe200030f0eff */
[----:B------:R-:W-:Y:S01]  /*7b20*/  STL [R1+0x5ac], R118 ;  /* 0x0005ac7601007387 */ /* 0x000fe20000100800 */
[----:B------:R-:W-:-:S03]  /*7b30*/  PRMT R110, RZ, 0x7610, R110 ;  /* 0x00007610ff6e7816 */ /* 0x000fc6000000006e */
[----:B------:R-:W-:Y:S01]  /*7b40*/  @!P4 IMAD.MOV.U32 R27, RZ, RZ, R26 ;  /* 0x000000ffff1bc224 */ /* 0x000fe200078e001a */
[----:B--2---:R-:W-:Y:S04]  /*7b50*/  STL [R1+0x194], R111 ;  /* 0x0001946f01007387 */ /* 0x004fe80000100800 */
[----:B------:R0:W-:Y:S02]  /*7b60*/  STL [R1+0x5a8], R26 ;  /* 0x0005a81a01007387 */ /* 0x0001e40000100800 */
[----:B0-----:R-:W-:-:S05]  /*7b70*/  @!P4 IMAD.MOV.U32 R26, RZ, RZ, R118 ;  /* 0x000000ffff1ac224 */ /* 0x001fca00078e0076 */
[----:B------:R0:W2:Y:S01]  /*7b80*/  @!P4 LDG.E.U8 R110, desc[UR18][R26.64] ;  /* 0x000000121a6ec981 */ /* 0x0000a2000c1e1100 */
[----:B------:R-:W-:-:S05]  /*7b90*/  IMAD R28, R36, 0x3e, RZ ;  /* 0x0000003e241c7824 */ /* 0x000fca00078e02ff */
[----:B------:R-:W-:-:S04]  /*7ba0*/  IADD3 R111, P6, PT, R28, R2, RZ ;  /* 0x000000021c6f7210 */ /* 0x000fc80007fde0ff */
[----:B------:R-:W-:Y:S01]  /*7bb0*/  LEA.HI.X.SX32 R112, R28, R3, 0x1, P6 ;  /* 0x000000031c707211 */ /* 0x000fe200030f0eff */
[----:B0-----:R-:W-:Y:S01]  /*7bc0*/  @!P5 IMAD.MOV.U32 R26, RZ, RZ, R111 ;  /* 0x000000ffff1ad224 */ /* 0x001fe200078e006f */
[----:B------:R-:W-:Y:S01]  /*7bd0*/  PRMT R22, RZ, 0x7610, R22 ;  /* 0x00007610ff167816 */ /* 0x000fe20000000016 */
[----:B------:R-:W-:Y:S02]  /*7be0*/  IMAD R30, R36, 0x46, RZ ;  /* 0x00000046241e7824 */ /* 0x000fe400078e02ff */
[----:B------:R-:W-:Y:S01]  /*7bf0*/  @!P5 IMAD.MOV.U32 R27, RZ, RZ, R112 ;  /* 0x000000ffff1bd224 */ /* 0x000fe200078e0070 */
[----:B------:R-:W-:Y:S04]  /*7c00*/  STL [R1+0x5ec], R111 ;  /* 0x0005ec6f01007387 */ /* 0x000fe80000100800 */
[----:B------:R-:W-:Y:S04]  /*7c10*/  STL [R1+0x5e8], R112 ;  /* 0x0005e87001007387 */ /* 0x000fe80000100800 */
[----:B------:R0:W3:Y:S01]  /*7c20*/  @!P5 LDG.E.U8 R22, desc[UR18][R26.64] ;  /* 0x000000121a16d981 */ /* 0x0000e2000c1e1100 */
[----:B------:R-:W-:Y:S01]  /*7c30*/  PRMT R25, RZ, 0x7610, R25 ;  /* 0x00007610ff197816 */ /* 0x000fe20000000019 */
[----:B0-----:R-:W-:-:S05]  /*7c40*/  VIADD R26, R12, 0xffffff99 ;  /* 0xffffff990c1a7836 */ /* 0x001fca0000000000 */
[----:B------:R-:W-:Y:S01]  /*7c50*/  ISETP.GE.U32.AND P5, PT, R26, 0x7fffff1a, PT ;  /* 0x7fffff1a1a00780c */ /* 0x000fe20003fa6070 */
[----:B--2---:R0:W-:Y:S02]  /*7c60*/  STL [R1+0x190], R110 ;  /* 0x0001906e01007387 */ /* 0x0041e40000100800 */
[----:B0-----:R-:W-:-:S04]  /*7c70*/  IADD3 R110, P6, PT, R30, R2, RZ ;  /* 0x000000021e6e7210 */ /* 0x001fc80007fde0ff */
[----:B------:R-:W-:Y:S01]  /*7c80*/  LEA.HI.X.SX32 R27, R30, R3, 0x1, P6 ;  /* 0x000000031e1b7211 */ /* 0x000fe200030f0eff */
[----:B------:R-:W-:-:S05]  /*7c90*/  @!P3 IMAD.MOV.U32 R26, RZ, RZ, R110 ;  /* 0x000000ffff1ab224 */ /* 0x000fca00078e006e */
[----:B------:R0:W2:Y:S01]  /*7ca0*/  @!P3 LDG.E.U8 R25, desc[UR18][R26.64] ;  /* 0x000000121a19b981 */ /* 0x0000a2000c1e1100 */
[----:B------:R-:W-:-:S03]  /*7cb0*/  IMAD R28, R36, 0x4e, RZ ;  /* 0x0000004e241c7824 */ /* 0x000fc600078e02ff */
[----:B------:R-:W-:Y:S04]  /*7cc0*/  STL [R1+0x62c], R110 ;  /* 0x00062c6e01007387 */ /* 0x000fe80000100800 */
[----:B---3--:R1:W-:Y:S01]  /*7cd0*/  STL [R1+0x18c], R22 ;  /* 0x00018c1601007387 */ /* 0x0083e20000100800 */
[----:B------:R-:W-:-:S03]  /*7ce0*/  VIADD R31, R12, 0xffffffa9 ;  /* 0xffffffa90c1f7836 */ /* 0x000fc60000000000 */
[----:B------:R-:W-:Y:S01]  /*7cf0*/  STL [R1+0x628], R27 ;  /* 0x0006281b01007387 */ /* 0x000fe20000100800 */
[----:B-1----:R-:W-:-:S05]  /*7d00*/  IADD3 R22, P6, PT, R28, R2, RZ ;  /* 0x000000021c167210 */ /* 0x002fca0007fde0ff */
[----:B------:R-:W-:Y:S01]  /*7d10*/  STL [R1+0x66c], R22 ;  /* 0x00066c1601007387 */ /* 0x000fe20000100800 */
[----:B------:R-:W-:Y:S01]  /*7d20*/  ISETP.GE.U32.AND P0, PT, R31, 0x7fffff2a, PT ;  /* 0x7fffff2a1f00780c */ /* 0x000fe20003f06070 */
[----:B0-----:R-:W-:Y:S01]  /*7d30*/  @!P2 IMAD.MOV.U32 R26, RZ, RZ, R22 ;  /* 0x000000ffff1aa224 */ /* 0x001fe200078e0016 */
[----:B------:R-:W-:Y:S02]  /*7d40*/  PRMT R20, RZ, 0x7610, R20 ;  /* 0x00007610ff147816 */ /* 0x000fe40000000014 */
[----:B------:R-:W-:Y:S01]  /*7d50*/  PRMT R21, RZ, 0x7610, R21 ;  /* 0x00007610ff157816 */ /* 0x000fe20000000015 */
[----:B--2---:R0:W-:Y:S02]  /*7d60*/  STL [R1+0x160], R25 ;  /* 0x0001601901007387 */ /* 0x0041e40000100800 */
[----:B0-----:R-:W-:Y:S01]  /*7d70*/  LEA.HI.X.SX32 R25, R28, R3, 0x1, P6 ;  /* 0x000000031c197211 */ /* 0x001fe200030f0eff */
[----:B------:R-:W-:-:S05]  /*7d80*/  IMAD R28, R36, 0x56, RZ ;  /* 0x00000056241c7824 */ /* 0x000fca00078e02ff */
[C---:B------:R-:W-:Y:S01]  /*7d90*/  IADD3 R22, P6, PT, R28.reuse, R2, RZ ;  /* 0x000000021c167210 */ /* 0x040fe20007fde0ff */
[----:B------:R-:W-:Y:S01]  /*7da0*/  @!P2 IMAD.MOV.U32 R27, RZ, RZ, R25 ;  /* 0x000000ffff1ba224 */ /* 0x000fe200078e0019 */
[----:B------:R0:W-:Y:S04]  /*7db0*/  STL [R1+0x668], R25 ;  /* 0x0006681901007387 */ /* 0x0001e80000100800 */
[----:B------:R1:W2:Y:S01]  /*7dc0*/  @!P2 LDG.E.U8 R20, desc[UR18][R26.64] ;  /* 0x000000121a14a981 */ /* 0x0002a2000c1e1100 */
[----:B0-----:R-:W-:Y:S01]  /*7dd0*/  LEA.HI.X.SX32 R25, R28, R3, 0x1, P6 ;  /* 0x000000031c197211 */ /* 0x001fe200030f0eff */
[----:B-1----:R-:W-:-:S04]  /*7de0*/  @!P0 IMAD.MOV.U32 R26, RZ, RZ, R22 ;  /* 0x000000ffff1a8224 */ /* 0x002fc800078e0016 */
[----:B------:R-:W-:-:S05]  /*7df0*/  @!P0 IMAD.MOV.U32 R27, RZ, RZ, R25 ;  /* 0x000000ffff1b8224 */ /* 0x000fca00078e0019 */
[----:B------:R0:W3:Y:S01]  /*7e00*/  @!P0 LDG.E.U8 R21, desc[UR18][R26.64] ;  /* 0x000000121a158981 */ /* 0x0000e2000c1e1100 */
[C---:B------:R-:W-:Y:S02]  /*7e10*/  VIADD R30, R12.reuse, 0xffffff91 ;  /* 0xffffff910c1e7836 */ /* 0x040fe40000000000 */
[----:B------:R-:W-:-:S03]  /*7e20*/  VIADD R31, R12, 0xffffffa1 ;  /* 0xffffffa10c1f7836 */ /* 0x000fc60000000000 */
[----:B------:R-:W-:Y:S01]  /*7e30*/  ISETP.GE.U32.AND P3, PT, R30, 0x7fffff12, PT ;  /* 0x7fffff121e00780c */ /* 0x000fe20003f66070 */
[----:B------:R-:W-:Y:S01]  /*7e40*/  VIADD R30, R12, 0xffffff89 ;  /* 0xffffff890c1e7836 */ /* 0x000fe20000000000 */
[----:B------:R-:W-:-:S04]  /*7e50*/  ISETP.GE.U32.AND P4, PT, R31, 0x7fffff22, PT ;  /* 0x7fffff221f00780c */ /* 0x000fc80003f86070 */
[----:B------:R-:W-:Y:S01]  /*7e60*/  ISETP.GE.U32.AND P2, PT, R30, 0x7fffff0a, PT ;  /* 0x7fffff0a1e00780c */ /* 0x000fe20003f46070 */
[----:B------:R-:W-:Y:S01]  /*7e70*/  IMAD R30, R36, 0x5e, RZ ;  /* 0x0000005e241e7824 */ /* 0x000fe200078e02ff */
[----:B------:R-:W-:Y:S01]  /*7e80*/  STL [R1+0x6ac], R22 ;  /* 0x0006ac1601007387 */ /* 0x000fe20000100800 */
[----:B------:R-:W-:-:S05]  /*7e90*/  VIADD R28, R12, 0xffffff81 ;  /* 0xffffff810c1c7836 */ /* 0x000fca0000000000 */
[----:B------:R-:W-:Y:S01]  /*7ea0*/  ISETP.GE.U32.AND P0, PT, R28, 0x7fffff02, PT ;  /* 0x7fffff021c00780c */ /* 0x000fe20003f06070 */
[----:B------:R-:W-:Y:S01]  /*7eb0*/  IMAD R28, R36, 0x66, RZ ;  /* 0x00000066241c7824 */ /* 0x000fe200078e02ff */
[----:B------:R-:W-:Y:S02]  /*7ec0*/  PRMT R18, RZ, 0x7610, R18 ;  /* 0x00007610ff127816 */ /* 0x000fe40000000012 */
[----:B------:R-:W-:Y:S01]  /*7ed0*/  PRMT R19, RZ, 0x7610, R19 ;  /* 0x00007610ff137816 */ /* 0x000fe20000000013 */
[----:B--2---:R1:W-:Y:S04]  /*7ee0*/  STL [R1+0x15c], R20 ;  /* 0x00015c1401007387 */ /* 0x0043e80000100800 */
[----:B------:R-:W-:Y:S01]  /*7ef0*/  STL [R1+0x6a8], R25 ;  /* 0x0006a81901007387 */ /* 0x000fe20000100800 */
[----:B-1----:R-:W-:-:S05]  /*7f00*/  IADD3 R20, P6, PT, R30, R2, RZ ;  /* 0x000000021e147210 */ /* 0x002fca0007fde0ff */
[----:B------:R-:W-:Y:S01]  /*7f10*/  STL [R1+0x6e4], R20 ;  /* 0x0006e41401007387 */ /* 0x000fe20000100800 */
[----:B0-----:R-:W-:-:S03]  /*7f20*/  @!P4 IMAD.MOV.U32 R26, RZ, RZ, R20 ;  /* 0x000000ffff1ac224 */ /* 0x001fc600078e0014 */
[----:B---3--:R0:W-:Y:S02]  /*7f30*/  STL [R1+0x158], R21 ;  /* 0x0001581501007387 */ /* 0x0081e40000100800 */
[----:B0-----:R-:W-:Y:S02]  /*7f40*/  LEA.HI.X.SX32 R21, R30, R3, 0x1, P6 ;  /* 0x000000031e157211 */ /* 0x001fe400030f0eff */
[----:B------:R-:W-:-:S03]  /*7f50*/  IADD3 R20, P6, PT, R28, R2, RZ ;  /* 0x000000021c147210 */ /* 0x000fc60007fde0ff */
[----:B------:R-:W-:Y:S01]  /*7f60*/  @!P4 IMAD.MOV.U32 R27, RZ, RZ, R21 ;  /* 0x000000ffff1bc224 */ /* 0x000fe200078e0015 */
[----:B------:R0:W-:Y:S04]  /*7f70*/  STL [R1+0x6e0], R21 ;  /* 0x0006e01501007387 */ /* 0x0001e80000100800 */
[----:B------:R1:W2:Y:S01]  /*7f80*/  @!P4 LDG.E.U8 R18, desc[UR18][R26.64] ;  /* 0x000000121a12c981 */ /* 0x0002a2000c1e1100 */
[----:B0-----:R-:W-:Y:S01]  /*7f90*/  LEA.HI.X.SX32 R21, R28, R3, 0x1, P6 ;  /* 0x000000031c157211 */ /* 0x001fe200030f0eff */
[----:B-1----:R-:W-:-:S04]  /*7fa0*/  @!P5 IMAD.MOV.U32 R26, RZ, RZ, R20 ;  /* 0x000000ffff1ad224 */ /* 0x002fc800078e0014 */
[----:B------:R-:W-:-:S05]  /*7fb0*/  @!P5 IMAD.MOV.U32 R27, RZ, RZ, R21 ;  /* 0x000000ffff1bd224 */ /* 0x000fca00078e0015 */
[----:B------:R0:W3:Y:S01]  /*7fc0*/  @!P5 LDG.E.U8 R19, desc[UR18][R26.64] ;  /* 0x000000121a13d981 */ /* 0x0000e2000c1e1100 */
[----:B------:R-:W-:-:S05]  /*7fd0*/  VIADD R30, R12, 0xfffffff8 ;  /* 0xfffffff80c1e7836 */ /* 0x000fca0000000000 */
        /* <DEDUP_REMOVED lines=22> */
[----:B------:R-:W3:Y:S01]  /*8140*/  @!P2 LDG.E.U8 R17, desc[UR18][R26.64] ;  /* 0x000000121a11a981 */ /* 0x000ee2000c1e1100 */
[----:B------:R-:W-:-:S05]  /*8150*/  VIADD R30, R12, 0xffffffe8 ;  /* 0xffffffe80c1e7836 */ /* 0x000fca0000000000 */
[----:B------:R-:W-:Y:S01]  /*8160*/  ISETP.GE.U32.AND P3, PT, R30, 0x7fffff69, PT ;  /* 0x7fffff691e00780c */ /* 0x000fe20003f66070 */
[----:B------:R-:W-:Y:S01]  /*8170*/  IMAD R30, R36, 0x7e, RZ ;  /* 0x0000007e241e7824 */ /* 0x000fe200078e02ff */
[----:B------:R-:W-:Y:S01]  /*8180*/  STL [R1+0x78c], R18 ;  /* 0x00078c1201007387 */ /* 0x000fe20000100800 */
[----:B------:R-:W-:Y:S01]  /*8190*/  VIADD R28, R12, 0xffffffe0 ;  /* 0xffffffe00c1c7836 */ /* 0x000fe20000000000 */
[----:B------:R-:W-:-:S04]  /*81a0*/  PRMT R15, RZ, 0x7610, R15 ;  /* 0x00007610ff0f7816 */ /* 0x000fc8000000000f */
[----:B------:R-:W-:Y:S01]  /*81b0*/  ISETP.GE.U32.AND P2, PT, R28, 0x7fffff61, PT ;  /* 0x7fffff611c00780c */ /* 0x000fe20003f46070 */
[----:B------:R-:W-:Y:S01]  /*81c0*/  IMAD R28, R36, 0x7, RZ ;  /* 0x00000007241c7824 */ /* 0x000fe200078e02ff */
[----:B------:R-:W-:Y:S01]  /*81d0*/  PRMT R14, RZ, 0x7610, R14 ;  /* 0x00007610ff0e7816 */ /* 0x000fe2000000000e */
[----:B--2---:R0:W-:Y:S04]  /*81e0*/  STL [R1+0x14c], R16 ;  /* 0x00014c1001007387 */ /* 0x0041e80000100800 */
[----:B------:R-:W-:Y:S01]  /*81f0*/  STL [R1+0x788], R19 ;  /* 0x0007881301007387 */ /* 0x000fe20000100800 */
[----:B0-----:R-:W-:-:S05]  /*8200*/  IADD3 R16, P6, PT, R30, R2, RZ ;  /* 0x000000021e107210 */ /* 0x001fca0007fde0ff */
[----:B------:R-:W-:Y:S04]  /*8210*/  STL [R1+0x7c4], R16 ;  /* 0x0007c41001007387 */ /* 0x000fe80000100800 */
[----:B---3--:R0:W-:Y:S01]  /*8220*/  STL [R1+0x90], R17 ;  /* 0x0000901101007387 */ /* 0x0081e20000100800 */
[----:B------:R-:W-:Y:S01]  /*8230*/  @!P0 IMAD.MOV.U32 R26, RZ, RZ, R16 ;  /* 0x000000ffff1a8224 */ /* 0x000fe200078e0010 */
[----:B0-----:R-:W-:-:S05]  /*8240*/  LEA.HI.X.SX32 R17, R30, R3, 0x1, P6 ;  /* 0x000000031e117211 */ /* 0x001fca00030f0eff */
[----:B------:R-:W-:-:S05]  /*8250*/  @!P0 IMAD.MOV.U32 R27, RZ, RZ, R17 ;  /* 0x000000ffff1b8224 */ /* 0x000fca00078e0011 */
[----:B------:R0:W2:Y:S02]  /*8260*/  @!P0 LDG.E.U8 R15, desc[UR18][R26.64] ;  /* 0x000000121a0f8981 */ /* 0x0000a4000c1e1100 */
[----:B0-----:R-:W-:-:S04]  /*8270*/  IADD3 R26, P6, PT, R28, R2, RZ ;  /* 0x000000021c1a7210 */ /* 0x001fc80007fde0ff */
[----:B------:R-:W-:-:S05]  /*8280*/  LEA.HI.X.SX32 R27, R28, R3, 0x1, P6 ;  /* 0x000000031c1b7211 */ /* 0x000fca00030f0eff */
[----:B------:R-:W3:Y:S01]  /*8290*/  @!P4 LDG.E.U8 R14, desc[UR18][R26.64] ;  /* 0x000000121a0ec981 */ /* 0x000ee2000c1e1100 */
[----:B------:R-:W-:Y:S02]  /*82a0*/  IMAD.MOV.U32 R127, RZ, RZ, R140 ;  /* 0x000000ffff7f7224 */ /* 0x000fe400078e008c */
[----:B------:R-:W-:Y:S02]  /*82b0*/  IMAD.MOV.U32 R140, RZ, RZ, R147 ;  /* 0x000000ffff8c7224 */ /* 0x000fe400078e0093 */
[----:B------:R-:W-:Y:S02]  /*82c0*/  IMAD.MOV.U32 R147, RZ, RZ, R151 ;  /* 0x000000ffff937224 */ /* 0x000fe400078e0097 */
[----:B------:R-:W-:Y:S02]  /*82d0*/  IMAD.MOV.U32 R151, RZ, RZ, R154 ;  /* 0x000000ffff977224 */ /* 0x000fe400078e009a */
[----:B------:R-:W-:Y:S02]  /*82e0*/  IMAD.MOV.U32 R128, RZ, RZ, R133 ;  /* 0x000000ffff807224 */ /* 0x000fe400078e0085 */
[----:B------:R-:W-:-:S02]  /*82f0*/  IMAD.MOV.U32 R154, RZ, RZ, R162 ;  /* 0x000000ffff9a7224 */ /* 0x000fc400078e00a2 */
[----:B------:R-:W-:Y:S02]  /*8300*/  IMAD.MOV.U32 R133, RZ, RZ, R136 ;  /* 0x000000ffff857224 */ /* 0x000fe400078e0088 */
[----:B------:R-:W-:Y:S02]  /*8310*/  IMAD.MOV.U32 R162, RZ, RZ, R119 ;  /* 0x000000ffffa27224 */ /* 0x000fe400078e0077 */
[----:B------:R-:W-:Y:S02]  /*8320*/  IMAD.MOV.U32 R136, RZ, RZ, R141 ;  /* 0x000000ffff887224 */ /* 0x000fe400078e008d */
[----:B------:R-:W-:Y:S02]  /*8330*/  IMAD R119, R36, 0xf, RZ ;  /* 0x0000000f24777824 */ /* 0x000fe400078e02ff */
[----:B------:R-:W-:Y:S02]  /*8340*/  IMAD.MOV.U32 R141, RZ, RZ, R148 ;  /* 0x000000ffff8d7224 */ /* 0x000fe400078e0094 */
[----:B------:R-:W-:-:S02]  /*8350*/  IMAD.MOV.U32 R148, RZ, RZ, R153 ;  /* 0x000000ffff947224 */ /* 0x000fc400078e0099 */
[----:B------:R-:W-:Y:S02]  /*8360*/  IMAD.MOV.U32 R153, RZ, RZ, R159 ;  /* 0x000000ffff997224 */ /* 0x000fe400078e009f */
[----:B------:R-:W-:Y:S01]  /*8370*/  IMAD.MOV.U32 R159, RZ, RZ, R123 ;  /* 0x000000ffff9f7224 */ /* 0x000fe200078e007b */
[C---:B------:R-:W-:Y:S01]  /*8380*/  IADD3 R123, P6, PT, R119.reuse, R2, RZ ;  /* 0x00000002777b7210 */ /* 0x040fe20007fde0ff */
[----:B------:R-:W-:Y:S01]  /*8390*/  IMAD.MOV.U32 R124, RZ, RZ, R129 ;  /* 0x000000ffff7c7224 */ /* 0x000fe200078e0081 */
[----:B------:R-:W-:Y:S01]  /*83a0*/  STL [R1+0x7c0], R17 ;  /* 0x0007c01101007387 */ /* 0x000fe20000100800 */
[----:B------:R-:W-:Y:S02]  /*83b0*/  IMAD.MOV.U32 R129, RZ, RZ, R165 ;  /* 0x000000ffff817224 */ /* 0x000fe400078e00a5 */
[----:B------:R-:W-:Y:S01]  /*83c0*/  IMAD R165, R36, 0x17, RZ ;  /* 0x0000001724a57824 */ /* 0x000fe200078e02ff */
[----:B------:R-:W-:Y:S01]  /*83d0*/  LEA.HI.X.SX32 R119, R119, R3, 0x1, P6 ;  /* 0x0000000377777211 */ /* 0x000fe200030f0eff */
[----:B------:R-:W-:Y:S01]  /*83e0*/  VIADD R30, R12, 0xffffffd8 ;  /* 0xffffffd80c1e7836 */ /* 0x000fe20000000000 */
[----:B------:R-:W-:-:S03]  /*83f0*/  PRMT R11, RZ, 0x7610, R11 ;  /* 0x00007610ff0b7816 */ /* 0x000fc6000000000b */
[----:B------:R-:W-:Y:S01]  /*8400*/  @!P5 IMAD.MOV.U32 R31, RZ, RZ, R119 ;  /* 0x000000ffff1fd224 */ /* 0x000fe200078e0077 */
[----:B------:R-:W-:Y:S01]  /*8410*/  ISETP.GE.U32.AND P0, PT, R30, 0x7fffff59, PT ;  /* 0x7fffff591e00780c */ /* 0x000fe20003f06070 */
[----:B------:R-:W-:Y:S01]  /*8420*/  @!P5 IMAD.MOV.U32 R30, RZ, RZ, R123 ;  /* 0x000000ffff1ed224 */ /* 0x000fe200078e007b */
[----:B------:R-:W-:-:S04]  /*8430*/  PRMT R13, RZ, 0x7610, R13 ;  /* 0x00007610ff0d7816 */ /* 0x000fc8000000000d */
[----:B------:R0:W4:Y:S04]  /*8440*/  @!P5 LDG.E.U8 R11, desc[UR18][R30.64] ;  /* 0x000000121e0bd981 */ /* 0x000128000c1e1100 */
[----:B--2---:R-:W-:Y:S04]  /*8450*/  STL [R1+0x8c], R15 ;  /* 0x00008c0f01007387 */ /* 0x004fe80000100800 */
[----:B------:R-:W-:Y:S04]  /*8460*/  STL [R1+0xa7c], R26 ;  /* 0x000a7c1a01007387 */ /* 0x000fe80000100800 */
[----:B------:R-:W-:Y:S04]  /*8470*/  STL [R1+0xa78], R27 ;  /* 0x000a781b01007387 */ /* 0x000fe80000100800 */
[----:B---3--:R1:W-:Y:S02]  /*8480*/  STL [R1+0x88], R14 ;  /* 0x0000880e01007387 */ /* 0x0083e40000100800 */
[----:B-1----:R-:W-:-:S04]  /*8490*/  IADD3 R14, P6, PT, R165, R2, RZ ;  /* 0x00000002a50e7210 */ /* 0x002fc80007fde0ff */
[----:B------:R-:W-:Y:S01]  /*84a0*/  LEA.HI.X.SX32 R165, R165, R3, 0x1, P6 ;  /* 0x00000003a5a57211 */ /* 0x000fe200030f0eff */
[----:B0-----:R-:W-:-:S04]  /*84b0*/  @!P3 IMAD.MOV.U32 R30, RZ, RZ, R14 ;  /* 0x000000ffff1eb224 */ /* 0x001fc800078e000e */
[----:B------:R-:W-:-:S05]  /*84c0*/  @!P3 IMAD.MOV.U32 R31, RZ, RZ, R165 ;  /* 0x000000ffff1fb224 */ /* 0x000fca00078e00a5 */
[----:B------:R0:W2:Y:S01]  /*84d0*/  @!P3 LDG.E.U8 R13, desc[UR18][R30.64] ;  /* 0x000000121e0db981 */ /* 0x0000a2000c1e1100 */
[----:B------:R-:W-:-:S05]  /*84e0*/  VIADD R28, R12, 0xffffffd0 ;  /* 0xffffffd00c1c7836 */ /* 0x000fca0000000000 */
[----:B------:R-:W-:Y:S01]  /*84f0*/  ISETP.GE.U32.AND P4, PT, R28, 0x7fffff51, PT ;  /* 0x7fffff511c00780c */ /* 0x000fe20003f86070 */
[----:B------:R-:W-:Y:S01]  /*8500*/  VIADD R28, R12, 0xffffffc8 ;  /* 0xffffffc80c1c7836 */ /* 0x000fe20000000000 */
[----:B------:R-:W-:Y:S04]  /*8510*/  STL [R1+0xa84], R123 ;  /* 0x000a847b01007387 */ /* 0x000fe80000100800 */
[----:B------:R-:W-:Y:S01]  /*8520*/  ISETP.GE.U32.AND P5, PT, R28, 0x7fffff49, PT ;  /* 0x7fffff491c00780c */ /* 0x000fe20003fa6070 */
[----:B------:R-:W-:Y:S01]  /*8530*/  IMAD R28, R36, 0x1f, RZ ;  /* 0x0000001f241c7824 */ /* 0x000fe200078e02ff */
[----:B------:R-:W-:Y:S04]  /*8540*/  STL [R1+0xa80], R119 ;  /* 0x000a807701007387 */ /* 0x000fe80000100800 */
[----:B----4-:R1:W-:Y:S04]  /*8550*/  STL [R1+0x84], R11 ;  /* 0x0000840b01007387 */ /* 0x0103e80000100800 */
[----:B------:R-:W-:Y:S01]  /*8560*/  STL [R1+0x10], R14 ;  /* 0x0000100e01007387 */ /* 0x000fe20000100800 */
[----:B-1----:R-:W-:-:S03]  /*8570*/  IADD3 R11, P6, PT, R28, R2, RZ ;  /* 0x000000021c0b7210 */ /* 0x002fc60007fde0ff */
[----:B------:R-:W-:Y:S04]  /*8580*/  STL [R1+0xa88], R165 ;  /* 0x000a88a501007387 */ /* 0x000fe80000100800 */
[----:B------:R-:W-:Y:S01]  /*8590*/  STL [R1+0xc4], R11 ;  /* 0x0000c40b01007387 */ /* 0x000fe20000100800 */
[----:B------:R-:W-:Y:S01]  /*85a0*/  PRMT R10, RZ, 0x7610, R10 ;  /* 0x00007610ff0a7816 */ /* 0x000fe2000000000a */
[----:B0-----:R-:W-:Y:S02]  /*85b0*/  @!P2 IMAD.MOV.U32 R30, RZ, RZ, R11 ;  /* 0x000000ffff1ea224 */ /* 0x001fe400078e000b */
[----:B--2---:R0:W-:Y:S02]  /*85c0*/  STL [R1+0x80], R13 ;  /* 0x0000800d01007387 */ /* 0x0041e40000100800 */
[----:B0-----:R-:W-:-:S05]  /*85d0*/  LEA.HI.X.SX32 R13, R28, R3, 0x1, P6 ;  /* 0x000000031c0d7211 */ /* 0x001fca00030f0eff */
[----:B------:R-:W-:-:S05]  /*85e0*/  @!P2 IMAD.MOV.U32 R31, RZ, RZ, R13 ;  /* 0x000000ffff1fa224 */ /* 0x000fca00078e000d */
[----:B------:R-:W2:Y:S01]  /*85f0*/  @!P2 LDG.E.U8 R10, desc[UR18][R30.64] ;  /* 0x000000121e0aa981 */ /* 0x000ea2000c1e1100 */
[----:B------:R-:W-:Y:S02]  /*8600*/  IMAD.MOV.U32 R122, RZ, RZ, R127 ;  /* 0x000000ffff7a7224 */ /* 0x000fe400078e007f */
[----:B------:R-:W-:Y:S02]  /*8610*/  IMAD.MOV.U32 R127, RZ, RZ, R144 ;  /* 0x000000ffff7f7224 */ /* 0x000fe400078e0090 */
[----:B------:R-:W-:Y:S02]  /*8620*/  IMAD.MOV.U32 R144, RZ, RZ, R35 ;  /* 0x000000ffff907224 */ /* 0x000fe400078e0023 */
[----:B------:R-:W-:Y:S02]  /*8630*/  VIADD R35, R12, 0xffffffc0 ;  /* 0xffffffc00c237836 */ /* 0x000fe40000000000 */
[----:B------:R-:W-:Y:S01]  /*8640*/  IMAD R28, R36, 0x27, RZ ;  /* 0x00000027241c7824 */ /* 0x000fe200078e02ff */
[----:B------:R-:W-:Y:S02]  /*8650*/  STL [R1+0xc0], R13 ;  /* 0x0000c00d01007387 */ /* 0x000fe40000100800 */
[----:B------:R-:W-:Y:S01]  /*8660*/  ISETP.GE.U32.AND P3, PT, R35, 0x7fffff41, PT ;  /* 0x7fffff412300780c */ /* 0x000fe20003f66070 */
[----:B------:R-:W-:Y:S01]  /*8670*/  VIADD R35, R12, 0xffffffb8 ;  /* 0xffffffb80c237836 */ /* 0x000fe20000000000 */
[----:B------:R-:W-:-:S04]  /*8680*/  PRMT R9, RZ, 0x7610, R9 ;  /* 0x00007610ff097816 */ /* 0x000fc80000000009 */
[----:B------:R-:W-:Y:S01]  /*8690*/  ISETP.GE.U32.AND P2, PT, R35, 0x7fffff39, PT ;  /* 0x7fffff392300780c */ /* 0x000fe20003f46070 */
[----:B------:R-:W-:Y:S01]  /*86a0*/  IMAD R35, R36, 0x2f, RZ ;  /* 0x0000002f24237824 */ /* 0x000fe200078e02ff */
[----:B------:R-:W-:Y:S01]  /*86b0*/  PRMT R7, RZ, 0x7610, R7 ;  /* 0x00007610ff077816 */ /* 0x000fe20000000007 */
[----:B--2---:R0:W-:Y:S02]  /*86c0*/  STL [R1+0x7c], R10 ;  /* 0x00007c0a01007387 */ /* 0x0041e40000100800 */
[----:B0-----:R-:W-:-:S04]  /*86d0*/  IADD3 R10, P6, PT, R28, R2, RZ ;  /* 0x000000021c0a7210 */ /* 0x001fc80007fde0ff */
[----:B------:R-:W-:Y:S01]  /*86e0*/  LEA.HI.X.SX32 R13, R28, R3, 0x1, P6 ;  /* 0x000000031c0d7211 */ /* 0x000fe200030f0eff */
[----:B------:R-:W-:Y:S01]  /*86f0*/  @!P0 IMAD.MOV.U32 R30, RZ, RZ, R10 ;  /* 0x000000ffff1e8224 */ /* 0x000fe200078e000a */
[----:B------:R-:W-:-:S03]  /*8700*/  IADD3 R11, P6, PT, R35, R2, RZ ;  /* 0x00000002230b7210 */ /* 0x000fc60007fde0ff */
[----:B------:R-:W-:Y:S01]  /*8710*/  @!P0 IMAD.MOV.U32 R31, RZ, RZ, R13 ;  /* 0x000000ffff1f8224 */ /* 0x000fe200078e000d */
[----:B------:R-:W-:Y:S04]  /*8720*/  STL [R1+0x534], R10 ;  /* 0x0005340a01007387 */ /* 0x000fe80000100800 */
[----:B------:R0:W-:Y:S04]  /*8730*/  STL [R1+0x530], R13 ;  /* 0x0005300d01007387 */ /* 0x0001e80000100800 */
[----:B------:R1:W2:Y:S01]  /*8740*/  @!P0 LDG.E.U8 R9, desc[UR18][R30.64] ;  /* 0x000000121e098981 */ /* 0x0002a2000c1e1100 */
[----:B0-----:R-:W-:Y:S01]  /*8750*/  LEA.HI.X.SX32 R13, R35, R3, 0x1, P6 ;  /* 0x00000003230d7211 */ /* 0x001fe200030f0eff */
[----:B-1----:R-:W-:-:S04]  /*8760*/  @!P4 IMAD.MOV.U32 R30, RZ, RZ, R11 ;  /* 0x000000ffff1ec224 */ /* 0x002fc800078e000b */
[----:B------:R-:W-:-:S05]  /*8770*/  @!P4 IMAD.MOV.U32 R31, RZ, RZ, R13 ;  /* 0x000000ffff1fc224 */ /* 0x000fca00078e000d */
[----:B------:R0:W3:Y:S01]  /*8780*/  @!P4 LDG.E.U8 R7, desc[UR18][R30.64] ;  /* 0x000000121e07c981 */ /* 0x0000e2000c1e1100 */
[----:B------:R-:W-:-:S03]  /*8790*/  IMAD R28, R36, 0x37, RZ ;  /* 0x00000037241c7824 */ /* 0x000fc600078e02ff */
[----:B------:R-:W-:Y:S01]  /*87a0*/  STL [R1+0x574], R11 ;  /* 0x0005740b01007387 */ /* 0x000fe20000100800 */
[----:B------:R-:W-:Y:S01]  /*87b0*/  IMAD R35, R36, 0x3f, RZ ;  /* 0x0000003f24237824 */ /* 0x000fe200078e02ff */
[----:B------:R-:W-:Y:S02]  /*87c0*/  PRMT R8, RZ, 0x7610, R8 ;  /* 0x00007610ff087816 */ /* 0x000fe40000000008 */
[----:B------:R-:W-:Y:S01]  /*87d0*/  PRMT R6, RZ, 0x7610, R6 ;  /* 0x00007610ff067816 */ /* 0x000fe20000000006 */
[----:B--2---:R1:W-:Y:S02]  /*87e0*/  STL [R1+0x78], R9 ;  /* 0x0000780901007387 */ /* 0x0043e40000100800 */
[C---:B-1----:R-:W-:Y:S02]  /*87f0*/  IADD3 R9, P6, PT, R28.reuse, R2, RZ ;  /* 0x000000021c097210 */ /* 0x042fe40007fde0ff */
[----:B------:R-:W-:Y:S02]  /*8800*/  STL [R1+0x570], R13 ;  /* 0x0005700d01007387 */ /* 0x000fe40000100800 */
[----:B------:R-:W-:-:S02]  /*8810*/  LEA.HI.X.SX32 R10, R28, R3, 0x1, P6 ;  /* 0x000000031c0a7211 */ /* 0x000fc400030f0eff */
[----:B------:R-:W-:Y:S04]  /*8820*/  STL [R1+0x5b4], R9 ;  /* 0x0005b40901007387 */ /* 0x000fe80000100800 */
[----:B------:R-:W-:Y:S01]  /*8830*/  STL [R1+0x5b0], R10 ;  /* 0x0005b00a01007387 */ /* 0x000fe20000100800 */
[----:B0-----:R-:W-:-:S03]  /*8840*/  @!P5 IMAD.MOV.U32 R30, RZ, RZ, R9 ;  /* 0x000000ffff1ed224 */ /* 0x001fc600078e0009 */
[----:B---3--:R0:W-:Y:S01]  /*8850*/  STL [R1+0x74], R7 ;  /* 0x0000740701007387 */ /* 0x0081e20000100800 */
[----:B------:R-:W-:-:S05]  /*8860*/  @!P5 IMAD.MOV.U32 R31, RZ, RZ, R10 ;  /* 0x000000ffff1fd224 */ /* 0x000fca00078e000a */
[----:B------:R1:W2:Y:S01]  /*8870*/  @!P5 LDG.E.U8 R8, desc[UR18][R30.64] ;  /* 0x000000121e08d981 */ /* 0x0002a2000c1e1100 */
[----:B0-----:R-:W-:-:S04]  /*8880*/  IADD3 R7, P4, PT, R35, R2, RZ ;  /* 0x0000000223077210 */ /* 0x001fc80007f9e0ff */
[----:B------:R-:W-:Y:S01]  /*8890*/  LEA.HI.X.SX32 R9, R35, R3, 0x1, P4 ;  /* 0x0000000323097211 */ /* 0x000fe200020f0eff */
[----:B-1----:R-:W-:-:S04]  /*88a0*/  @!P3 IMAD.MOV.U32 R30, RZ, RZ, R7 ;  /* 0x000000ffff1eb224 */ /* 0x002fc800078e0007 */
[----:B------:R-:W-:-:S05]  /*88b0*/  @!P3 IMAD.MOV.U32 R31, RZ, RZ, R9 ;  /* 0x000000ffff1fb224 */ /* 0x000fca00078e0009 */
[----:B------:R-:W3:Y:S01]  /*88c0*/  @!P3 LDG.E.U8 R6, desc[UR18][R30.64] ;  /* 0x000000121e06b981 */ /* 0x000ee2000c1e1100 */
[----:B------:R-:W-:Y:S02]  /*88d0*/  IMAD.MOV.U32 R121, RZ, RZ, R122 ;  /* 0x000000ffff797224 */ /* 0x000fe400078e007a */
[----:B------:R-:W-:Y:S02]  /*88e0*/  IMAD.MOV.U32 R122, RZ, RZ, R152 ;  /* 0x000000ffff7a7224 */ /* 0x000fe400078e0098 */
[----:B------:R-:W-:Y:S02]  /*88f0*/  IMAD.MOV.U32 R152, RZ, RZ, R38 ;  /* 0x000000ffff987224 */ /* 0x000fe400078e0026 */
[----:B------:R-:W-:Y:S01]  /*8900*/  VIADD R38, R12, 0xffffffb0 ;  /* 0xffffffb00c267836 */ /* 0x000fe20000000000 */
[----:B------:R-:W-:Y:S04]  /*8910*/  STL [R1+0x5f4], R7 ;  /* 0x0005f40701007387 */ /* 0x000fe80000100800 */
[----:B------:R-:W-:Y:S01]  /*8920*/  ISETP.GE.U32.AND P0, PT, R38, 0x7fffff31, PT ;  /* 0x7fffff312600780c */ /* 0x000fe20003f06070 */
[----:B------:R-:W-:-:S02]  /*8930*/  IMAD R38, R36, 0x47, RZ ;  /* 0x0000004724267824 */ /* 0x000fc400078e02ff */
[----:B------:R-:W-:Y:S01]  /*8940*/  IMAD R28, R36, 0x4f, RZ ;  /* 0x0000004f241c7824 */ /* 0x000fe200078e02ff */
[----:B------:R-:W-:Y:S02]  /*8950*/  PRMT R4, RZ, 0x7610, R4 ;  /* 0x00007610ff047816 */ /* 0x000fe40000000004 */
[----:B------:R-:W-:Y:S01]  /*8960*/  PRMT R5, RZ, 0x7610, R5 ;  /* 0x00007610ff057816 */ /* 0x000fe20000000005 */
[----:B------:R-:W-:Y:S01]  /*8970*/  IMAD.MOV.U32 R120, RZ, RZ, R121 ;  /* 0x000000ffff787224 */ /* 0x000fe200078e0079 */
[----:B--2---:R0:W-:Y:S04]  /*8980*/  STL [R1+0x70], R8 ;  /* 0x0000700801007387 */ /* 0x0041e80000100800 */
[----:B------:R1:W-:Y:S01]  /*8990*/  STL [R1+0x5f0], R9 ;  /* 0x0005f00901007387 */ /* 0x0003e20000100800 */
[----:B0-----:R-:W-:-:S03]  /*89a0*/  IADD3 R8, P4, PT, R38, R2, RZ ;  /* 0x0000000226087210 */ /* 0x001fc60007f9e0ff */
[----:B------:R-:W-:Y:S01]  /*89b0*/  STL [R1+0xb90], R36 ;  /* 0x000b902401007387 */ /* 0x000fe20000100800 */
[----:B-1----:R-:W-:-:S03]  /*89c0*/  LEA.HI.X.SX32 R9, R38, R3, 0x1, P4 ;  /* 0x0000000326097211 */ /* 0x002fc600020f0eff */
[----:B------:R-:W-:Y:S04]  /*89d0*/  STL [R1+0x634], R8 ;  /* 0x0006340801007387 */ /* 0x000fe80000100800 */
[----:B---3--:R0:W-:Y:S01]  /*89e0*/  STL [R1+0x6c], R6 ;  /* 0x00006c0601007387 */ /* 0x0081e20000100800 */
[----:B------:R-:W-:Y:S02]  /*89f0*/  @!P2 IMAD.MOV.U32 R30, RZ, RZ, R8 ;  /* 0x000000ffff1ea224 */ /* 0x000fe400078e0008 */
[----:B------:R-:W-:-:S05]  /*8a00*/  @!P2 IMAD.MOV.U32 R31, RZ, RZ, R9 ;  /* 0x000000ffff1fa224 */ /* 0x000fca00078e0009 */
[----:B------:R1:W2:Y:S01]  /*8a10*/  @!P2 LDG.E.U8 R4, desc[UR18][R30.64] ;  /* 0x000000121e04a981 */ /* 0x0002a2000c1e1100 */
[----:B0-----:R-:W-:-:S04]  /*8a20*/  IADD3 R6, P3, PT, R28, R2, RZ ;  /* 0x000000021c067210 */ /* 0x001fc80007f7e0ff */
[----:B------:R-:W-:Y:S01]  /*8a30*/  LEA.HI.X.SX32 R7, R28, R3, 0x1, P3 ;  /* 0x000000031c077211 */ /* 0x000fe200018f0eff */
[----:B-1----:R-:W-:-:S04]  /*8a40*/  @!P0 IMAD.MOV.U32 R30, RZ, RZ, R6 ;  /* 0x000000ffff1e8224 */ /* 0x002fc800078e0006 */
[----:B------:R-:W-:Y:S01]  /*8a50*/  @!P0 IMAD.MOV.U32 R31, RZ, RZ, R7 ;  /* 0x000000ffff1f8224 */ /* 0x000fe200078e0007 */
[----:B------:R-:W-:Y:S04]  /*8a60*/  STL [R1+0xb94], R2 ;  /* 0x000b940201007387 */ /* 0x000fe80000100800 */
[----:B------:R0:W3:Y:S04]  /*8a70*/  @!P0 LDG.E.U8 R5, desc[UR18][R30.64] ;  /* 0x000000121e058981 */ /* 0x0000e8000c1e1100 */
[----:B------:R-:W-:Y:S04]  /*8a80*/  STL [R1+0x674], R6 ;  /* 0x0006740601007387 */ /* 0x000fe80000100800 */
[----:B------:R-:W-:Y:S04]  /*8a90*/  STL [R1+0x630], R9 ;  /* 0x0006300901007387 */ /* 0x000fe80000100800 */
[----:B------:R1:W-:Y:S04]  /*8aa0*/  STL [R1+0xb98], R3 ;  /* 0x000b980301007387 */ /* 0x0003e80000100800 */
[----:B------:R-:W-:Y:S04]  /*8ab0*/  STL [R1+0x670], R7 ;  /* 0x0006700701007387 */ /* 0x000fe80000100800 */
[----:B------:R-:W4:Y:S01]  /*8ac0*/  LDL R121, [R1+0x8e0] ;  /* 0x0008e00001797983 */ /* 0x000f220000100800 */
[----:B------:R-:W-:-:S05]  /*8ad0*/  IMAD R35, R107, R37, RZ ;  /* 0x000000256b237224 */ /* 0x000fca00078e02ff */
[----:B------:R-:W-:Y:S01]  /*8ae0*/  IADD3 R38, P3, PT, R35, UR14, RZ ;  /* 0x0000000e23267c10 */ /* 0x000fe2000ff7e0ff */
[C---:B-1----:R-:W-:Y:S01]  /*8af0*/  VIADD R3, R0.reuse, 0x73 ;  /* 0x0000007300037836 */ /* 0x042fe20000000000 */
[C---:B------:R-:W-:Y:S02]  /*8b00*/  ISETP.GT.U32.AND P6, PT, R39.reuse, R46, PT ;  /* 0x0000002e2700720c */ /* 0x040fe40003fc4070 */
[C---:B------:R-:W-:Y:S02]  /*8b10*/  ISETP.GT.U32.AND P2, PT, R39.reuse, R45, PT ;  /* 0x0000002d2700720c */ /* 0x040fe40003f44070 */
[C---:B------:R-:W-:Y:S02]  /*8b20*/  ISETP.GT.U32.AND P4, PT, R39.reuse, R47, PT ;  /* 0x0000002f2700720c */ /* 0x040fe40003f84070 */
[----:B------:R-:W-:Y:S01]  /*8b30*/  ISETP.GT.U32.AND P5, PT, R39, R44, PT ;  /* 0x0000002c2700720c */ /* 0x000fe20003fa4070 */
[C---:B------:R-:W-:Y:S01]  /*8b40*/  VIADD R2, R0.reuse, 0x7b ;  /* 0x0000007b00027836 */ /* 0x040fe20000000000 */
[----:B------:R-:W-:Y:S01]  /*8b50*/  LEA.HI.X.SX32 R35, R35, UR15, 0x1, P3 ;  /* 0x0000000f23237c11 */ /* 0x000fe200098f0eff */
[C---:B------:R-:W-:Y:S01]  /*8b60*/  VIADD R13, R0.reuse, 0x2c ;  /* 0x0000002c000d7836 */ /* 0x040fe20000000000 */
[C---:B------:R-:W-:Y:S01]  /*8b70*/  ISETP.GT.U32.AND P3, PT, R39.reuse, R42, PT ;  /* 0x0000002a2700720c */ /* 0x040fe20003f64070 */
[----:B------:R-:W-:Y:S01]  /*8b80*/  VIADD R22, R0, 0x34 ;  /* 0x0000003400167836 */ /* 0x000fe20000000000 */
[----:B--2---:R1:W-:Y:S11]  /*8b90*/  STL [R1+0x68], R4 ;  /* 0x0000680401007387 */ /* 0x0043f60000100800 */
[--C-:B------:R-:W-:Y:S01]  /*8ba0*/  @!P3 IMAD.IADD R42, R42, 0x1, -R39.reuse ;  /* 0x000000012a2ab824 */ /* 0x100fe200078e0a27 */
[----:B------:R-:W-:Y:S01]  /*8bb0*/  ISETP.GT.U32.AND P0, PT, R39, R43, PT ;  /* 0x0000002b2700720c */ /* 0x000fe20003f04070 */
[--C-:B------:R-:W-:Y:S01]  /*8bc0*/  @!P6 IMAD.IADD R46, R46, 0x1, -R39.reuse ;  /* 0x000000012e2ee824 */ /* 0x100fe200078e0a27 */
[----:B0-----:R-:W-:Y:S01]  /*8bd0*/  IABS R30, R3 ;  /* 0x00000003001e7213 */ /* 0x001fe20000000000 */
[----:B------:R-:W-:Y:S01]  /*8be0*/  @!P2 IMAD.IADD R45, R45, 0x1, -R39 ;  /* 0x000000012d2da824 */ /* 0x000fe200078e0a27 */
[----:B------:R-:W0:Y:S01]  /*8bf0*/  LDCU UR14, c[0x0][0x3b0] ;  /* 0x00007600ff0e77ac */ /* 0x000e220008000800 */
[----:B-1----:R-:W-:Y:S01]  /*8c00*/  VIADD R4, R0, 0x6b ;  /* 0x0000006b00047836 */ /* 0x002fe20000000000 */
[----:B------:R-:W1:Y:S01]  /*8c10*/  LDCU UR15, c[0x0][0x3b0] ;  /* 0x00007600ff0f77ac */ /* 0x000e620008000800 */
[----:B---3--:R2:W-:Y:S02]  /*8c20*/  STL [R1+0x64], R5 ;  /* 0x0000640501007387 */ /* 0x0085e40000100800 */
[----:B--2---:R-:W-:-:S02]  /*8c30*/  IMAD.MOV.U32 R5, RZ, RZ, R101 ;  /* 0x000000ffff057224 */ /* 0x004fc400078e0065 */
[----:B------:R-:W-:Y:S03]  /*8c40*/  STL [R1+0x8dc], R4 ;  /* 0x0008dc0401007387 */ /* 0x000fe60000100800 */
[----:B------:R-:W-:Y:S01]  /*8c50*/  ISETP.GE.AND P3, PT, R5, RZ, PT ;  /* 0x000000ff0500720c */ /* 0x000fe20003f66270 */
[----:B------:R-:W-:Y:S01]  /*8c60*/  IMAD.MOV.U32 R5, RZ, RZ, R120 ;  /* 0x000000ffff057224 */ /* 0x000fe200078e0078 */
[----:B------:R-:W-:Y:S01]  /*8c70*/  STL [R1+0x8d8], R3 ;  /* 0x0008d80301007387 */ /* 0x000fe20000100800 */
[----:B----4-:R-:W-:Y:S02]  /*8c80*/  IMAD.MOV.U32 R120, RZ, RZ, R121 ;  /* 0x000000ffff787224 */ /* 0x010fe400078e0079 */
[----:B------:R-:W-:Y:S01]  /*8c90*/  IMAD.MOV.U32 R121, RZ, RZ, R122 ;  /* 0x000000ffff797224 */ /* 0x000fe200078e007a */
[----:B------:R-:W-:Y:S01]  /*8ca0*/  STL [R1+0xa8c], R37 ;  /* 0x000a8c2501007387 */ /* 0x000fe20000100800 */
[----:B------:R-:W-:-:S02]  /*8cb0*/  IMAD.MOV.U32 R122, RZ, RZ, R124 ;  /* 0x000000ffff7a7224 */ /* 0x000fc400078e007c */
[----:B------:R-:W-:Y:S02]  /*8cc0*/  IMAD.MOV.U32 R124, RZ, RZ, R129 ;  /* 0x000000ffff7c7224 */ /* 0x000fe400078e0081 */
[----:B------:R-:W2:Y:S01]  /*8cd0*/  LDL R129, [R1+0x8f4] ;  /* 0x0008f40001817983 */ /* 0x000ea20000100800 */
[----:B------:R-:W-:Y:S01]  /*8ce0*/  ISETP.GT.U32.AND P2, PT, R39, R46, PT ;  /* 0x0000002e2700720c */ /* 0x000fe20003f44070 */
[--C-:B------:R-:W-:Y:S01]  /*8cf0*/  @!P0 IMAD.IADD R43, R43, 0x1, -R39.reuse ;  /* 0x000000012b2b8824 */ /* 0x100fe200078e0a27 */
[----:B------:R-:W-:Y:S01]  /*8d00*/  ISETP.GT.U32.AND P0, PT, R39, R45, PT ;  /* 0x0000002d2700720c */ /* 0x000fe20003f04070 */
[--C-:B------:R-:W-:Y:S02]  /*8d10*/  @!P4 IMAD.IADD R47, R47, 0x1, -R39.reuse ;  /* 0x000000012f2fc824 */ /* 0x100fe400078e0a27 */
[----:B------:R-:W-:-:S03]  /*8d20*/  @!P5 IMAD.IADD R44, R44, 0x1, -R39 ;  /* 0x000000012c2cd824 */ /* 0x000fc600078e0a27 */
[C---:B------:R-:W-:Y:S02]  /*8d30*/  ISETP.GT.U32.AND P4, PT, R39.reuse, R47, PT ;  /* 0x0000002f2700720c */ /* 0x040fe40003f84070 */
[----:B------:R-:W-:-:S03]  /*8d40*/  ISETP.GT.U32.AND P5, PT, R39, R44, PT ;  /* 0x0000002c2700720c */ /* 0x000fc60003fa4070 */
[--C-:B------:R-:W-:Y:S01]  /*8d50*/  @!P2 IMAD.IADD R46, R46, 0x1, -R39.reuse ;  /* 0x000000012e2ea824 */ /* 0x100fe200078e0a27 */
[----:B------:R-:W-:Y:S01]  /*8d60*/  ISETP.GT.U32.AND P2, PT, R39, R34, PT ;  /* 0x000000222700720c */ /* 0x000fe20003f44070 */
[----:B------:R-:W-:Y:S01]  /*8d70*/  @!P0 IMAD.IADD R45, R45, 0x1, -R39 ;  /* 0x000000012d2d8824 */ /* 0x000fe200078e0a27 */
[C---:B------:R-:W-:Y:S02]  /*8d80*/  ISETP.GT.U32.AND P0, PT, R39.reuse, R33, PT ;  /* 0x000000212700720c */ /* 0x040fe40003f04070 */
[----:B------:R-:W-:-:S03]  /*8d90*/  ISETP.GT.U32.AND P6, PT, R39, R43, PT ;  /* 0x0000002b2700720c */ /* 0x000fc60003fc4070 */
[--C-:B------:R-:W-:Y:S01]  /*8da0*/  @!P4 IMAD.IADD R47, R47, 0x1, -R39.reuse ;  /* 0x000000012f2fc824 */ /* 0x100fe200078e0a27 */
[C---:B------:R-:W-:Y:S01]  /*8db0*/  ISETP.GT.U32.AND P4, PT, R39.reuse, R41, PT ;  /* 0x000000292700720c */ /* 0x040fe20003f84070 */
[----:B------:R-:W-:Y:S01]  /*8dc0*/  @!P5 IMAD.IADD R44, R44, 0x1, -R39 ;  /* 0x000000012c2cd824 */ /* 0x000fe200078e0a27 */
[----:B------:R-:W-:-:S03]  /*8dd0*/  ISETP.GT.U32.AND P5, PT, R39, R32, PT ;  /* 0x000000202700720c */ /* 0x000fc60003fa4070 */
[----:B------:R-:W-:Y:S01]  /*8de0*/  @!P2 IMAD.IADD R34, R34, 0x1, -R39 ;  /* 0x000000012222a824 */ /* 0x000fe200078e0a27 */
[----:B------:R-:W-:Y:S01]  /*8df0*/  ISETP.GE.AND P2, PT, R120, RZ, PT ;  /* 0x000000ff7800720c */ /* 0x000fe20003f46270 */
[----:B------:R-:W-:Y:S02]  /*8e00*/  IMAD.MOV.U32 R120, RZ, RZ, R121 ;  /* 0x000000ffff787224 */ /* 0x000fe400078e0079 */
[----:B------:R-:W-:Y:S02]  /*8e10*/  IMAD.MOV.U32 R121, RZ, RZ, R124 ;  /* 0x000000ffff797224 */ /* 0x000fe400078e007c */
[--C-:B------:R-:W-:Y:S01]  /*8e20*/  @!P0 IMAD.IADD R33, R33, 0x1, -R39.reuse ;  /* 0x0000000121218824 */ /* 0x100fe200078e0a27 */
[----:B------:R-:W-:Y:S01]  /*8e30*/  ISETP.GE.AND P0, PT, R120, RZ, PT ;  /* 0x000000ff7800720c */ /* 0x000fe20003f06270 */
[--C-:B------:R-:W-:Y:S02]  /*8e40*/  @!P6 IMAD.IADD R43, R43, 0x1, -R39.reuse ;  /* 0x000000012b2be824 */ /* 0x100fe400078e0a27 */
[--C-:B------:R-:W-:Y:S01]  /*8e50*/  @!P4 IMAD.IADD R41, R41, 0x1, -R39.reuse ;  /* 0x000000012929c824 */ /* 0x100fe200078e0a27 */
[----:B------:R-:W-:Y:S01]  /*8e60*/  ISETP.GE.AND P4, PT, R5, RZ, PT ;  /* 0x000000ff0500720c */ /* 0x000fe20003f86270 */
[----:B------:R-:W-:Y:S01]  /*8e70*/  @!P5 IMAD.IADD R32, R32, 0x1, -R39 ;  /* 0x000000012020d824 */ /* 0x000fe200078e0a27 */
[----:B------:R-:W-:Y:S01]  /*8e80*/  ISETP.GT.U32.AND P5, PT, R39, R42, PT ;  /* 0x0000002a2700720c */ /* 0x000fe20003fa4070 */
[----:B------:R-:W-:-:S02]  /*8e90*/  IMAD.MOV.U32 R5, RZ, RZ, R131 ;  /* 0x000000ffff057224 */ /* 0x000fc400078e0083 */
[----:B------:R-:W-:Y:S02]  /*8ea0*/  IMAD.MOV.U32 R131, RZ, RZ, R105 ;  /* 0x000000ffff837224 */ /* 0x000fe400078e0069 */
[----:B------:R-:W-:-:S04]  /*8eb0*/  IMAD.MOV.U32 R105, RZ, RZ, R43 ;  /* 0x000000ffff697224 */ /* 0x000fc800078e002b */
[----:B------:R-:W-:Y:S01]  /*8ec0*/  @!P0 IMAD.MOV R105, RZ, RZ, -R105 ;  /* 0x000000ffff698224 */ /* 0x000fe200078e0a69 */
[----:B------:R-:W-:-:S03]  /*8ed0*/  ISETP.GT.U32.AND P0, PT, R39, R100, PT ;  /* 0x000000642700720c */ /* 0x000fc60003f04070 */
[--C-:B------:R-:W-:Y:S01]  /*8ee0*/  @!P5 IMAD.IADD R42, R42, 0x1, -R39.reuse ;  /* 0x000000012a2ad824 */ /* 0x100fe200078e0a27 */
[----:B------:R-:W-:Y:S01]  /*8ef0*/  ISETP.GT.U32.AND P5, PT, R39, R96, PT ;  /* 0x000000602700720c */ /* 0x000fe20003fa4070 */
[----:B------:R-:W-:Y:S08]  /*8f00*/  STL [R1+0xb9c], R105 ;  /* 0x000b9c6901007387 */ /* 0x000ff00000100800 */
[--C-:B------:R-:W-:Y:S01]  /*8f10*/  @!P0 IMAD.IADD R100, R100, 0x1, -R39.reuse ;  /* 0x0000000164648824 */ /* 0x100fe200078e0a27 */
[----:B------:R-:W-:Y:S03]  /*8f20*/  STL [R1+0x8d4], R2 ;  /* 0x0008d40201007387 */ /* 0x000fe60000100800 */
[----:B------:R-:W-:-:S02]  /*8f30*/  @!P5 IMAD.IADD R96, R96, 0x1, -R39 ;  /* 0x000000016060d824 */ /* 0x000fc400078e0a27 */
[----:B--2---:R-:W-:Y:S02]  /*8f40*/  IMAD.MOV.U32 R124, RZ, RZ, R129 ;  /* 0x000000ffff7c7224 */ /* 0x004fe400078e0081 */
[----:B------:R-:W-:Y:S02]  /*8f50*/  IMAD.MOV.U32 R129, RZ, RZ, R103 ;  /* 0x000000ffff817224 */ /* 0x000fe400078e0067 */
[----:B------:R-:W-:Y:S02]  /*8f60*/  IMAD.MOV.U32 R103, RZ, RZ, R47 ;  /* 0x000000ffff677224 */ /* 0x000fe400078e002f */
[----:B------:R-:W-:-:S04]  /*8f70*/  IMAD.MOV.U32 R47, RZ, RZ, R44 ;  /* 0x000000ffff2f7224 */ /* 0x000fc800078e002c */
[----:B------:R-:W-:Y:S01]  /*8f80*/  @!P2 IMAD.MOV R47, RZ, RZ, -R47 ;  /* 0x000000ffff2fa224 */ /* 0x000fe200078e0a2f */
[----:B------:R-:W-:Y:S01]  /*8f90*/  ISETP.GT.U32.AND P2, PT, R39, R33, PT ;  /* 0x000000212700720c */ /* 0x000fe20003f44070 */
[----:B------:R-:W-:-:S12]  /*8fa0*/  IMAD.MOV.U32 R120, RZ, RZ, R124 ;  /* 0x000000ffff787224 */ /* 0x000fd800078e007c */
[----:B------:R-:W-:Y:S01]  /*8fb0*/  @!P2 IMAD.IADD R33, R33, 0x1, -R39 ;  /* 0x000000012121a824 */ /* 0x000fe200078e0a27 */
[----:B------:R-:W-:Y:S01]  /*8fc0*/  ISETP.GE.AND P2, PT, R5, RZ, PT ;  /* 0x000000ff0500720c */ /* 0x000fe20003f46270 */
[----:B------:R-:W-:Y:S02]  /*8fd0*/  IMAD.MOV.U32 R5, RZ, RZ, R120 ;  /* 0x000000ffff057224 */ /* 0x000fe400078e0078 */
[----:B------:R-:W-:Y:S02]  /*8fe0*/  IMAD.MOV.U32 R120, RZ, RZ, R121 ;  /* 0x000000ffff787224 */ /* 0x000fe400078e0079 */
[----:B------:R-:W-:Y:S01]  /*8ff0*/  IMAD.MOV.U32 R121, RZ, RZ, R122 ;  /* 0x000000ffff797224 */ /* 0x000fe200078e007a */
[----:B------:R-:W-:Y:S01]  /*9000*/  ISETP.GE.AND P0, PT, R5, RZ, PT ;  /* 0x000000ff0500720c */ /* 0x000fe20003f06270 */
[----:B------:R-:W-:Y:S02]  /*9010*/  IMAD.MOV.U32 R122, RZ, RZ, R127 ;  /* 0x000000ffff7a7224 */ /* 0x000fe400078e007f */
[----:B------:R-:W-:-:S02]  /*9020*/  IMAD.MOV.U32 R5, RZ, RZ, R120 ;  /* 0x000000ffff057224 */ /* 0x000fc400078e0078 */
[----:B------:R-:W-:Y:S02]  /*9030*/  IMAD.MOV.U32 R120, RZ, RZ, R121 ;  /* 0x000000ffff787224 */ /* 0x000fe400078e0079 */
[----:B------:R-:W-:Y:S01]  /*9040*/  IMAD.MOV.U32 R121, RZ, RZ, R122 ;  /* 0x000000ffff797224 */ /* 0x000fe200078e007a */
[----:B------:R-:W-:Y:S01]  /*9050*/  ISETP.GE.AND P5, PT, R5, RZ, PT ;  /* 0x000000ff0500720c */ /* 0x000fe20003fa6270 */
[----:B------:R-:W-:Y:S01]  /*9060*/  IMAD.MOV.U32 R5, RZ, RZ, R120 ;  /* 0x000000ffff057224 */ /* 0x000fe200078e0078 */
[----:B------:R-:W2:Y:S01]  /*9070*/  LDL R122, [R1+0x934] ;  /* 0x00093400017a7983 */ /* 0x000ea20000100800 */
[----:B------:R-:W-:-:S03]  /*9080*/  IMAD.MOV.U32 R120, RZ, RZ, R121 ;  /* 0x000000ffff787224 */ /* 0x000fc600078e0079 */
[----:B------:R-:W3:Y:S01]  /*9090*/  LDL R121, [R1+0x930] ;  /* 0x0009300001797983 */ /* 0x000ee20000100800 */
[----:B------:R-:W-:Y:S01]  /*90a0*/  IABS R31, R4 ;  /* 0x00000004001f7213 */ /* 0x000fe20000000000 */
[----:B------:R-:W-:-:S04]  /*90b0*/  IMAD.MOV.U32 R124, RZ, RZ, R129 ;  /* 0x000000ffff7c7224 */ /* 0x000fc800078e0081 */
[----:B------:R-:W-:Y:S01]  /*90c0*/  IMAD.HI.U32 R28, R40, R31, RZ ;  /* 0x0000001f281c7227 */ /* 0x000fe200078e00ff */
[----:B------:R-:W-:-:S03]  /*90d0*/  ISETP.GE.AND P6, PT, R0, RZ, PT ;  /* 0x000000ff0000720c */ /* 0x000fc60003fc6270 */
[----:B------:R-:W-:Y:S02]  /*90e0*/  IMAD.MOV.U32 R129, RZ, RZ, R102 ;  /* 0x000000ffff817224 */ /* 0x000fe400078e0066 */
[----:B------:R-:W-:Y:S02]  /*90f0*/  IMAD.MOV R28, RZ, RZ, -R28 ;  /* 0x000000ffff1c7224 */ /* 0x000fe400078e0a1c */
[----:B------:R-:W-:Y:S02]  /*9100*/  IMAD.MOV.U32 R102, RZ, RZ, R46 ;  /* 0x000000ffff667224 */ /* 0x000fe400078e002e */
[----:B------:R-:W-:-:S04]  /*9110*/  IMAD.HI.U32 R101, R40, R30, RZ ;  /* 0x0000001e28657227 */ /* 0x000fc800078e00ff */
[C---:B------:R-:W-:Y:S02]  /*9120*/  IMAD R31, R39.reuse, R28, R31 ;  /* 0x0000001c271f7224 */ /* 0x040fe400078e021f */
[----:B------:R-:W-:Y:S01]  /*9130*/  @!P3 IMAD.MOV R102, RZ, RZ, -R102 ;  /* 0x000000ffff66b224 */ /* 0x000fe200078e0a66 */
[----:B------:R-:W-:Y:S01]  /*9140*/  ISETP.GT.U32.AND P3, PT, R39, R41, PT ;  /* 0x000000292700720c */ /* 0x000fe20003f64070 */
[----:B------:R-:W-:Y:S02]  /*9150*/  IMAD.MOV R28, RZ, RZ, -R101 ;  /* 0x000000ffff1c7224 */ /* 0x000fe400078e0a65 */
[----:B------:R-:W-:-:S04]  /*9160*/  IMAD.MOV.U32 R101, RZ, RZ, R45 ;  /* 0x000000ffff657224 */ /* 0x000fc800078e002d */
[----:B------:R-:W-:Y:S01]  /*9170*/  @!P4 IMAD.MOV R101, RZ, RZ, -R101 ;  /* 0x000000ffff65c224 */ /* 0x000fe200078e0a65 */
[C---:B------:R-:W-:Y:S01]  /*9180*/  ISETP.GT.U32.AND P4, PT, R39.reuse, R34, PT ;  /* 0x000000222700720c */ /* 0x040fe20003f84070 */
[----:B------:R-:W-:Y:S01]  /*9190*/  @!P6 IMAD.MOV R103, RZ, RZ, -R103 ;  /* 0x000000ffff67e224 */ /* 0x000fe200078e0a67 */
[----:B------:R-:W-:-:S03]  /*91a0*/  ISETP.GT.U32.AND P6, PT, R39, R32, PT ;  /* 0x000000202700720c */ /* 0x000fc60003fc4070 */
[----:B------:R-:W-:Y:S01]  /*91b0*/  @!P3 IMAD.IADD R41, R41, 0x1, -R39 ;  /* 0x000000012929b824 */ /* 0x000fe200078e0a27 */
[----:B------:R-:W-:-:S07]  /*91c0*/  ISETP.GT.U32.AND P3, PT, R39, R92, PT ;  /* 0x0000005c2700720c */ /* 0x000fce0003f64070 */
[--C-:B------:R-:W-:Y:S01]  /*91d0*/  @!P4 IMAD.IADD R34, R34, 0x1, -R39.reuse ;  /* 0x000000012222c824 */ /* 0x100fe200078e0a27 */
[C---:B------:R-:W-:Y:S01]  /*91e0*/  ISETP.GT.U32.AND P4, PT, R39.reuse, R88, PT ;  /* 0x000000582700720c */ /* 0x040fe20003f84070 */
[----:B------:R-:W-:Y:S01]  /*91f0*/  @!P6 IMAD.IADD R32, R32, 0x1, -R39 ;  /* 0x000000012020e824 */ /* 0x000fe200078e0a27 */
[----:B------:R-:W-:-:S03]  /*9200*/  ISETP.GT.U32.AND P6, PT, R39, R84, PT ;  /* 0x000000542700720c */ /* 0x000fc60003fc4070 */
[----:B------:R-:W-:Y:S01]  /*9210*/  @!P3 IMAD.IADD R92, R92, 0x1, -R39 ;  /* 0x000000015c5cb824 */ /* 0x000fe200078e0a27 */
[----:B------:R-:W-:Y:S01]  /*9220*/  ISETP.GE.AND P3, PT, R5, RZ, PT ;  /* 0x000000ff0500720c */ /* 0x000fe20003f66270 */
[----:B------:R-:W-:Y:S02]  /*9230*/  IMAD.MOV.U32 R5, RZ, RZ, R120 ;  /* 0x000000ffff057224 */ /* 0x000fe400078e0078 */
[----:B------:R-:W-:-:S04]  /*9240*/  IMAD.MOV.U32 R46, RZ, RZ, R42 ;  /* 0x000000ffff2e7224 */ /* 0x000fc800078e002a */
[--C-:B------:R-:W-:Y:S01]  /*9250*/  @!P4 IMAD.IADD R88, R88, 0x1, -R39.reuse ;  /* 0x000000015858c824 */ /* 0x100fe200078e0a27 */
[----:B------:R-:W-:Y:S01]  /*9260*/  ISETP.GE.AND P4, PT, R5, RZ, PT ;  /* 0x000000ff0500720c */ /* 0x000fe20003f86270 */
[----:B------:R-:W-:Y:S02]  /*9270*/  @!P6 IMAD.IADD R84, R84, 0x1, -R39 ;  /* 0x000000015454e824 */ /* 0x000fe400078e0a27 */
[----:B------:R-:W-:Y:S01]  /*9280*/  @!P2 IMAD.MOV R46, RZ, RZ, -R46 ;  /* 0x000000ffff2ea224 */ /* 0x000fe200078e0a2e */
[C---:B------:R-:W-:Y:S01]  /*9290*/  ISETP.GT.U32.AND P2, PT, R39.reuse, R100, PT ;  /* 0x000000642700720c */ /* 0x040fe20003f44070 */
[----:B------:R-:W-:Y:S01]  /*92a0*/  IMAD.MOV.U32 R5, RZ, RZ, R104 ;  /* 0x000000ffff057224 */ /* 0x000fe200078e0068 */
[----:B------:R-:W-:Y:S01]  /*92b0*/  ISETP.GT.U32.AND P6, PT, R39, R84, PT ;  /* 0x000000542700720c */ /* 0x000fe20003fc4070 */
[----:B------:R-:W-:-:S06]  /*92c0*/  IMAD.MOV.U32 R104, RZ, RZ, R32 ;  /* 0x000000ffff687224 */ /* 0x000fcc00078e0020 */
[----:B------:R-:W-:Y:S01]  /*92d0*/  @!P4 IMAD.MOV R104, RZ, RZ, -R104 ;  /* 0x000000ffff68c224 */ /* 0x000fe200078e0a68 */
[C---:B------:R-:W-:Y:S01]  /*92e0*/  ISETP.GT.U32.AND P4, PT, R39.reuse, R80, PT ;  /* 0x000000502700720c */ /* 0x040fe20003f84070 */
[----:B------:R-:W-:Y:S02]  /*92f0*/  IMAD.MOV.U32 R120, RZ, RZ, R143 ;  /* 0x000000ffff787224 */ /* 0x000fe400078e008f */
[--C-:B------:R-:W-:Y:S01]  /*9300*/  @!P2 IMAD.IADD R100, R100, 0x1, -R39.reuse ;  /* 0x000000016464a824 */ /* 0x100fe200078e0a27 */
[----:B------:R-:W-:Y:S01]  /*9310*/  ISETP.GT.U32.AND P2, PT, R39, R76, PT ;  /* 0x0000004c2700720c */ /* 0x000fe20003f44070 */
[----:B------:R-:W-:Y:S01]  /*9320*/  @!P6 IMAD.IADD R84, R84, 0x1, -R39 ;  /* 0x000000015454e824 */ /* 0x000fe200078e0a27 */
[----:B------:R-:W-:Y:S01]  /*9330*/  ISETP.GE.AND P6, PT, R5, RZ, PT ;  /* 0x000000ff0500720c */ /* 0x000fe20003fc6270 */
[----:B------:R-:W-:Y:S01]  /*9340*/  IMAD.MOV.U32 R5, RZ, RZ, R120 ;  /* 0x000000ffff057224 */ /* 0x000fe200078e0078 */
[----:B------:R-:W4:Y:S01]  /*9350*/  LDL R143, [R1+0x928] ;  /* 0x00092800018f7983 */ /* 0x000f220000100800 */
[----:B------:R-:W-:-:S02]  /*9360*/  IMAD.MOV.U32 R127, RZ, RZ, R133 ;  /* 0x000000ffff7f7224 */ /* 0x000fc400078e0085 */
[----:B------:R-:W-:Y:S02]  /*9370*/  IMAD.MOV.U32 R133, RZ, RZ, R136 ;  /* 0x000000ffff857224 */ /* 0x000fe400078e0088 */
[----:B------:R-:W-:Y:S01]  /*9380*/  @!P4 IMAD.IADD R80, R80, 0x1, -R39 ;  /* 0x000000015050c824 */ /* 0x000fe200078e0a27 */
[----:B------:R-:W-:Y:S01]  /*9390*/  ISETP.GE.AND P4, PT, R5, RZ, PT ;  /* 0x000000ff0500720c */ /* 0x000fe20003f86270 */
[----:B------:R-:W-:Y:S02]  /*93a0*/  IMAD.MOV.U32 R136, RZ, RZ, R140 ;  /* 0x000000ffff887224 */ /* 0x000fe400078e008c */
[----:B------:R-:W-:Y:S02]  /*93b0*/  IMAD.MOV.U32 R140, RZ, RZ, R141 ;  /* 0x000000ffff8c7224 */ /* 0x000fe400078e008d */
[----:B------:R-:W-:Y:S02]  /*93c0*/  IMAD.MOV.U32 R141, RZ, RZ, R147 ;  /* 0x000000ffff8d7224 */ /* 0x000fe400078e0093 */
[----:B------:R-:W-:-:S02]  /*93d0*/  IMAD.MOV.U32 R147, RZ, RZ, R148 ;  /* 0x000000ffff937224 */ /* 0x000fc400078e0094 */
[----:B------:R-:W-:Y:S02]  /*93e0*/  IMAD.MOV.U32 R148, RZ, RZ, R153 ;  /* 0x000000ffff947224 */ /* 0x000fe400078e0099 */
[----:B------:R-:W-:Y:S02]  /*93f0*/  IMAD.MOV.U32 R153, RZ, RZ, R154 ;  /* 0x000000ffff997224 */ /* 0x000fe400078e009a */
[----:B------:R-:W-:Y:S02]  /*9400*/  @!P2 IMAD.IADD R76, R76, 0x1, -R39 ;  /* 0x000000014c4ca824 */ /* 0x000fe400078e0a27 */
[----:B------:R-:W-:Y:S02]  /*9410*/  IMAD.MOV.U32 R154, RZ, RZ, R159 ;  /* 0x000000ffff9a7224 */ /* 0x000fe400078e009f */
[----:B------:R-:W4:Y:S04]  /*9420*/  LDL R159, [R1+0x954] ;  /* 0x00095400019f7983 */ /* 0x000f280000100800 */
[----:B------:R-:W-:Y:S01]  /*9430*/  STL [R1+0xba0], R104 ;  /* 0x000ba06801007387 */ /* 0x000fe20000100800 */
[----:B---3--:R-:W-:-:S02]  /*9440*/  IMAD.MOV.U32 R120, RZ, RZ, R121 ;  /* 0x000000ffff787224 */ /* 0x008fc400078e0079 */
[----:B--2---:R-:W-:Y:S02]  /*9450*/  IMAD.MOV.U32 R121, RZ, RZ, R122 ;  /* 0x000000ffff797224 */ /* 0x004fe400078e007a */
[----:B------:R-:W-:Y:S02]  /*9460*/  IMAD.MOV.U32 R122, RZ, RZ, R124 ;  /* 0x000000ffff7a7224 */ /* 0x000fe400078e007c */
[----:B------:R-:W-:Y:S02]  /*9470*/  IMAD.MOV.U32 R124, RZ, RZ, R128 ;  /* 0x000000ffff7c7224 */ /* 0x000fe400078e0080 */
[----:B------:R-:W-:Y:S02]  /*9480*/  IMAD.MOV.U32 R128, RZ, RZ, R134 ;  /* 0x000000ffff807224 */ /* 0x000fe400078e0086 */
[----:B------:R-:W-:Y:S02]  /*9490*/  IMAD.MOV.U32 R134, RZ, RZ, R142 ;  /* 0x000000ffff867224 */ /* 0x000fe400078e008e */
[----:B------:R-:W-:Y:S01]  /*94a0*/  IMAD.MOV.U32 R5, RZ, RZ, R120 ;  /* 0x000000ffff057224 */ /* 0x000fe200078e0078 */
[----:B------:R-:W2:Y:S01]  /*94b0*/  LDL R142, [R1+0x990] ;  /* 0x00099000018e7983 */ /* 0x000ea20000100800 */
[----:B------:R-:W-:-:S02]  /*94c0*/  IMAD.MOV.U32 R120, RZ, RZ, R121 ;  /* 0x000000ffff787224 */ /* 0x000fc400078e0079 */
[----:B------:R-:W-:Y:S02]  /*94d0*/  IMAD.MOV.U32 R121, RZ, RZ, R122 ;  /* 0x000000ffff797224 */ /* 0x000fe400078e007a */
[----:B------:R-:W-:Y:S02]  /*94e0*/  IMAD.MOV.U32 R122, RZ, RZ, R128 ;  /* 0x000000ffff7a7224 */ /* 0x000fe400078e0080 */
[----:B------:R-:W-:Y:S01]  /*94f0*/  IMAD.MOV.U32 R128, RZ, RZ, R134 ;  /* 0x000000ffff807224 */ /* 0x000fe200078e0086 */
[----:B------:R-:W-:Y:S01]  /*9500*/  ISETP.GE.AND P2, PT, R5, RZ, PT ;  /* 0x000000ff0500720c */ /* 0x000fe20003f46270 */
[----:B------:R-:W-:Y:S02]  /*9510*/  IMAD.MOV.U32 R5, RZ, RZ, R120 ;  /* 0x000000ffff057224 */ /* 0x000fe400078e0078 */
[----:B------:R-:W-:Y:S02]  /*9520*/  IMAD.MOV.U32 R120, RZ, RZ, R121 ;  /* 0x000000ffff787224 */ /* 0x000fe400078e0079 */
[----:B------:R-:W-:-:S02]  /*9530*/  IMAD.MOV.U32 R121, RZ, RZ, R128 ;  /* 0x000000ffff797224 */ /* 0x000fc400078e0080 */
[----:B------:R-:W3:Y:S01]  /*9540*/  LDL R128, [R1+0x964] ;  /* 0x0009640001807983 */ /* 0x000ee20000100800 */
[----:B------:R-:W-:Y:S02]  /*9550*/  IMAD.MOV.U32 R45, RZ, RZ, R41 ;  /* 0x000000ffff2d7224 */ /* 0x000fe400078e0029 */
[C---:B------:R-:W-:Y:S01]  /*9560*/  IMAD R30, R39.reuse, R28, R30 ;  /* 0x0000001c271e7224 */ /* 0x040fe200078e021e */
[----:B------:R-:W-:Y:S01]  /*9570*/  IABS R28, R2 ;  /* 0x00000002001c7213 */ /* 0x000fe20000000000 */
[----:B------:R-:W-:Y:S01]  /*9580*/  @!P0 IMAD.MOV R45, RZ, RZ, -R45 ;  /* 0x000000ffff2d8224 */ /* 0x000fe200078e0a2d */
[----:B------:R-:W-:Y:S01]  /*9590*/  ISETP.GT.U32.AND P0, PT, R39, R96, PT ;  /* 0x000000602700720c */ /* 0x000fe20003f04070 */
[----:B------:R-:W-:Y:S02]  /*95a0*/  IMAD.MOV.U32 R44, RZ, RZ, R34 ;  /* 0x000000ffff2c7224 */ /* 0x000fe400078e0022 */
[----:B------:R-:W-:-:S04]  /*95b0*/  IMAD.HI.U32 R43, R40, R28, RZ ;  /* 0x0000001c282b7227 */ /* 0x000fc800078e00ff */
[----:B------:R-:W-:Y:S01]  /*95c0*/  @!P5 IMAD.MOV R44, RZ, RZ, -R44 ;  /* 0x000000ffff2cd224 */ /* 0x000fe200078e0a2c */
[C---:B------:R-:W-:Y:S01]  /*95d0*/  ISETP.GT.U32.AND P5, PT, R39.reuse, R92, PT ;  /* 0x0000005c2700720c */ /* 0x040fe20003fa4070 */
[----:B------:R-:W-:Y:S02]  /*95e0*/  IMAD.MOV R42, RZ, RZ, -R43 ;  /* 0x000000ffff2a7224 */ /* 0x000fe400078e0a2b */
[----:B------:R-:W-:Y:S02]  /*95f0*/  IMAD.MOV.U32 R43, RZ, RZ, R33 ;  /* 0x000000ffff2b7224 */ /* 0x000fe400078e0021 */
[----:B------:R-:W-:Y:S02]  /*9600*/  @!P0 IMAD.IADD R96, R96, 0x1, -R39 ;  /* 0x0000000160608824 */ /* 0x000fe400078e0a27 */
[----:B------:R-:W-:Y:S01]  /*9610*/  @!P3 IMAD.MOV R43, RZ, RZ, -R43 ;  /* 0x000000ffff2bb224 */ /* 0x000fe200078e0a2b */
[C---:B------:R-:W-:Y:S02]  /*9620*/  ISETP.GT.U32.AND P3, PT, R39.reuse, R88, PT ;  /* 0x000000582700720c */ /* 0x040fe40003f64070 */
[----:B------:R-:W-:-:S03]  /*9630*/  ISETP.GT.U32.AND P0, PT, R39, R72, PT ;  /* 0x000000482700720c */ /* 0x000fc60003f04070 */
[----:B------:R-:W-:Y:S01]  /*9640*/  @!P5 IMAD.IADD R92, R92, 0x1, -R39 ;  /* 0x000000015c5cd824 */ /* 0x000fe200078e0a27 */
[----:B------:R-:W-:-:S07]  /*9650*/  ISETP.GT.U32.AND P5, PT, R39, R68, PT ;  /* 0x000000442700720c */ /* 0x000fce0003fa4070 */
[--C-:B------:R-:W-:Y:S01]  /*9660*/  @!P3 IMAD.IADD R88, R88, 0x1, -R39.reuse ;  /* 0x000000015858b824 */ /* 0x100fe200078e0a27 */
[----:B------:R-:W-:Y:S01]  /*9670*/  ISETP.GT.U32.AND P3, PT, R39, R64, PT ;  /* 0x000000402700720c */ /* 0x000fe20003f64070 */
[--C-:B------:R-:W-:Y:S01]  /*9680*/  @!P0 IMAD.IADD R72, R72, 0x1, -R39.reuse ;  /* 0x0000000148488824 */ /* 0x100fe200078e0a27 */
[----:B------:R-:W-:Y:S01]  /*9690*/  ISETP.GE.AND P0, PT, R5, RZ, PT ;  /* 0x000000ff0500720c */ /* 0x000fe20003f06270 */
[----:B------:R-:W-:Y:S02]  /*96a0*/  IMAD.MOV.U32 R5, RZ, RZ, R120 ;  /* 0x000000ffff057224 */ /* 0x000fe400078e0078 */
[----:B------:R-:W-:-:S03]  /*96b0*/  @!P5 IMAD.IADD R68, R68, 0x1, -R39 ;  /* 0x000000014444d824 */ /* 0x000fc600078e0a27 */
[----:B------:R-:W-:-:S05]  /*96c0*/  ISETP.GE.AND P5, PT, R5, RZ, PT ;  /* 0x000000ff0500720c */ /* 0x000fca0003fa6270 */
[--C-:B------:R-:W-:Y:S01]  /*96d0*/  @!P3 IMAD.IADD R64, R64, 0x1, -R39.reuse ;  /* 0x000000014040b824 */ /* 0x100fe200078e0a27 */
[C---:B------:R-:W-:Y:S01]  /*96e0*/  ISETP.GT.U32.AND P3, PT, R39.reuse, R80, PT ;  /* 0x000000502700720c */ /* 0x040fe20003f64070 */
[----:B------:R-:W-:Y:S01]  /*96f0*/  @!P0 IMAD.MOV R88, RZ, RZ, -R88 ;  /* 0x000000ffff588224 */ /* 0x000fe200078e0a58 */
[C---:B------:R-:W-:Y:S01]  /*9700*/  ISETP.GT.U32.AND P0, PT, R39.reuse, R68, PT ;  /* 0x000000442700720c */ /* 0x040fe20003f04070 */
[----:B------:R-:W-:Y:S01]  /*9710*/  @!P4 IMAD.MOV R96, RZ, RZ, -R96 ;  /* 0x000000ffff60c224 */ /* 0x000fe200078e0a60 */
[C---:B------:R-:W-:Y:S01]  /*9720*/  ISETP.GT.U32.AND P4, PT, R39.reuse, R76, PT ;  /* 0x0000004c2700720c */ /* 0x040fe20003f84070 */
[----:B------:R-:W-:Y:S02]  /*9730*/  VIADD R5, R0, 0x14 ;  /* 0x0000001400057836 */ /* 0x000fe40000000000 */
[----:B------:R-:W-:Y:S01]  /*9740*/  @!P5 IMAD.MOV R84, RZ, RZ, -R84 ;  /* 0x000000ffff54d224 */ /* 0x000fe200078e0a54 */
[C---:B------:R-:W-:Y:S01]  /*9750*/  ISETP.GT.U32.AND P5, PT, R39.reuse, R60, PT ;  /* 0x0000003c2700720c */ /* 0x040fe20003fa4070 */
[C---:B------:R-:W-:Y:S01]  /*9760*/  IMAD R28, R39.reuse, R42, R28 ;  /* 0x0000002a271c7224 */ /* 0x040fe200078e021c */
[----:B------:R-:W-:Y:S01]  /*9770*/  IABS R42, R5 ;  /* 0x00000005002a7213 */ /* 0x000fe20000000000 */
[----:B------:R-:W-:Y:S01]  /*9780*/  @!P2 IMAD.MOV R92, RZ, RZ, -R92 ;  /* 0x000000ffff5ca224 */ /* 0x000fe200078e0a5c */
[C---:B------:R-:W-:Y:S01]  /*9790*/  ISETP.GT.U32.AND P2, PT, R39.reuse, R72, PT ;  /* 0x000000482700720c */ /* 0x040fe20003f44070 */
[--C-:B------:R-:W-:Y:S01]  /*97a0*/  @!P3 IMAD.IADD R80, R80, 0x1, -R39.reuse ;  /* 0x000000015050b824 */ /* 0x100fe200078e0a27 */
[----:B------:R-:W-:Y:S01]  /*97b0*/  ISETP.GT.U32.AND P3, PT, R39, R56, PT ;  /* 0x000000382700720c */ /* 0x000fe20003f64070 */
[----:B------:R-:W-:-:S02]  /*97c0*/  @!P0 IMAD.IADD R68, R68, 0x1, -R39 ;  /* 0x0000000144448824 */ /* 0x000fc400078e0a27 */
[----:B------:R-:W-:Y:S01]  /*97d0*/  @!P4 IMAD.IADD R76, R76, 0x1, -R39 ;  /* 0x000000014c4cc824 */ /* 0x000fe200078e0a27 */
[----:B------:R-:W-:-:S03]  /*97e0*/  ISETP.GT.U32.AND P4, PT, R39, R53, PT ;  /* 0x000000352700720c */ /* 0x000fc60003f84070 */
[----:B------:R-:W-:-:S04]  /*97f0*/  @!P5 IMAD.IADD R60, R60, 0x1, -R39 ;  /* 0x000000013c3cd824 */ /* 0x000fc800078e0a27 */
[--C-:B------:R-:W-:Y:S01]  /*9800*/  @!P2 IMAD.IADD R72, R72, 0x1, -R39.reuse ;  /* 0x000000014848a824 */ /* 0x100fe200078e0a27 */
[----:B------:R-:W-:Y:S01]  /*9810*/  ISETP.GT.U32.AND P2, PT, R39, R50, PT ;  /* 0x000000322700720c */ /* 0x000fe20003f44070 */
[----:B------:R-:W-:-:S04]  /*9820*/  @!P3 IMAD.IADD R56, R56, 0x1, -R39 ;  /* 0x000000013838b824 */ /* 0x000fc800078e0a27 */
[----:B------:R-:W-:-:S08]  /*9830*/  @!P4 IMAD.IADD R53, R53, 0x1, -R39 ;  /* 0x000000013535c824 */ /* 0x000fd000078e0a27 */
[----:B------:R-:W-:Y:S02]  /*9840*/  @!P2 IMAD.IADD R50, R50, 0x1, -R39 ;  /* 0x000000013232a824 */ /* 0x000fe400078e0a27 */
[----:B--2---:R-:W-:Y:S02]  /*9850*/  IMAD.MOV.U32 R134, RZ, RZ, R142 ;  /* 0x000000ffff867224 */ /* 0x004fe400078e008e */
[----:B----4-:R-:W-:Y:S02]  /*9860*/  IMAD.MOV.U32 R142, RZ, RZ, R143 ;  /* 0x000000ffff8e7224 */ /* 0x010fe400078e008f */
[----:B------:R-:W-:Y:S02]  /*9870*/  IMAD.MOV.U32 R143, RZ, RZ, R144 ;  /* 0x000000ffff8f7224 */ /* 0x000fe400078e0090 */
[----:B------:R-:W2:Y:S01]  /*9880*/  LDL R144, [R1+0x950] ;  /* 0x0009500001907983 */ /* 0x000ea20000100800 */
[----:B---3--:R-:W-:-:S03]  /*9890*/  IMAD.MOV.U32 R120, RZ, RZ, R128 ;  /* 0x000000ffff787224 */ /* 0x008fc600078e0080 */
[----:B------:R-:W3:Y:S04]  /*98a0*/  LDL R128, [R1+0x938] ;  /* 0x0009380001807983 */ /* 0x000ee80000100800 */
[----:B------:R4:W-:Y:S02]  /*98b0*/  STL [R1+0x8c4], R5 ;  /* 0x0008c40501007387 */ /* 0x0009e40000100800 */
[----:B----4-:R-:W-:Y:S02]  /*98c0*/  IMAD.MOV.U32 R5, RZ, RZ, R120 ;  /* 0x000000ffff057224 */ /* 0x010fe400078e0078 */
[----:B------:R-:W-:Y:S02]  /*98d0*/  IMAD.MOV.U32 R120, RZ, RZ, R121 ;  /* 0x000000ffff787224 */ /* 0x000fe400078e0079 */
[----:B------:R-:W-:Y:S01]  /*98e0*/  IMAD.MOV.U32 R121, RZ, RZ, R124 ;  /* 0x000000ffff797224 */ /* 0x000fe200078e007c */
[----:B------:R-:W-:Y:S01]  /*98f0*/  ISETP.GE.AND P0, PT, R5, RZ, PT ;  /* 0x000000ff0500720c */ /* 0x000fe20003f06270 */
[----:B------:R-:W-:-:S02]  /*9900*/  IMAD.MOV.U32 R124, RZ, RZ, R133 ;  /* 0x000000ffff7c7224 */ /* 0x000fc400078e0085 */
[----:B------:R-:W-:Y:S02]  /*9910*/  IMAD.MOV.U32 R5, RZ, RZ, R120 ;  /* 0x000000ffff057224 */ /* 0x000fe400078e0078 */
[----:B------:R-:W-:Y:S02]  /*9920*/  IMAD.MOV.U32 R133, RZ, RZ, R140 ;  /* 0x000000ffff857224 */ /* 0x000fe400078e008c */
[----:B------:R-:W-:Y:S01]  /*9930*/  IMAD.MOV.U32 R120, RZ, RZ, R121 ;  /* 0x000000ffff787224 */ /* 0x000fe200078e0079 */
[----:B------:R-:W-:Y:S01]  /*9940*/  ISETP.GE.AND P5, PT, R5, RZ, PT ;  /* 0x000000ff0500720c */ /* 0x000fe20003fa6270 */
[----:B------:R-:W-:Y:S02]  /*9950*/  IMAD.MOV.U32 R121, RZ, RZ, R124 ;  /* 0x000000ffff797224 */ /* 0x000fe400078e007c */
[----:B------:R-:W-:Y:S02]  /*9960*/  IMAD.MOV.U32 R124, RZ, RZ, R133 ;  /* 0x000000ffff7c7224 */ /* 0x000fe400078e0085 */
[----:B------:R-:W-:Y:S01]  /*9970*/  IMAD.MOV.U32 R5, RZ, RZ, R120 ;  /* 0x000000ffff057224 */ /* 0x000fe200078e0078 */
[----:B------:R-:W4:Y:S01]  /*9980*/  LDL R133, [R1+0x9b0] ;  /* 0x0009b00001857983 */ /* 0x000f220000100800 */
[----:B------:R-:W-:-:S02]  /*9990*/  IMAD.MOV.U32 R120, RZ, RZ, R121 ;  /* 0x000000ffff787224 */ /* 0x000fc400078e0079 */
[----:B------:R-:W-:Y:S01]  /*99a0*/  IMAD.MOV.U32 R121, RZ, RZ, R124 ;  /* 0x000000ffff797224 */ /* 0x000fe200078e007c */
[----:B------:R-:W-:Y:S01]  /*99b0*/  ISETP.GE.AND P3, PT, R5, RZ, PT ;  /* 0x000000ff0500720c */ /* 0x000fe20003f66270 */
[----:B------:R-:W-:Y:S01]  /*99c0*/  IMAD.MOV.U32 R5, RZ, RZ, R120 ;  /* 0x000000ffff057224 */ /* 0x000fe200078e0078 */
[----:B------:R-:W2:Y:S01]  /*99d0*/  LDL R124, [R1+0x95c] ;  /* 0x00095c00017c7983 */ /* 0x000ea20000100800 */
[----:B------:R-:W-:-:S03]  /*99e0*/  IMAD.MOV.U32 R120, RZ, RZ, R121 ;  /* 0x000000ffff787224 */ /* 0x000fc600078e0079 */
[----:B------:R-:W-:Y:S01]  /*99f0*/  ISETP.GE.AND P4, PT, R5, RZ, PT ;  /* 0x000000ff0500720c */ /* 0x000fe20003f86270 */
[----:B------:R-:W-:Y:S01]  /*9a00*/  IMAD.MOV.U32 R5, RZ, RZ, R120 ;  /* 0x000000ffff057224 */ /* 0x000fe200078e0078 */
[----:B------:R-:W2:Y:S04]  /*9a10*/  LDL R121, [R1+0x978] ;  /* 0x0009780001797983 */ /* 0x000ea80000100800 */
[----:B------:R-:W-:Y:S02]  /*9a20*/  ISETP.GE.AND P2, PT, R5, RZ, PT ;  /* 0x000000ff0500720c */ /* 0x000fe40003f46270 */
[----:B------:R-:W2:Y:S01]  /*9a30*/  LDL R5, [R1+0x99c] ;  /* 0x00099c0001057983 */ /* 0x000ea20000100800 */
[----:B------:R-:W-:Y:S01]  /*9a40*/  @!P6 IMAD.MOV R100, RZ, RZ, -R100 ;  /* 0x000000ffff64e224 */ /* 0x000fe200078e0a64 */
[----:B------:R-:W-:-:S13]  /*9a50*/  ISETP.GT.U32.AND P6, PT, R39, R64, PT ;  /* 0x000000402700720c */ /* 0x000fda0003fc4070 */
[----:B------:R-:W-:Y:S01]  /*9a60*/  @!P6 IMAD.IADD R64, R64, 0x1, -R39 ;  /* 0x000000014040e824 */ /* 0x000fe200078e0a27 */
[C---:B------:R-:W-:Y:S01]  /*9a70*/  ISETP.GT.U32.AND P6, PT, R39.reuse, R99, PT ;  /* 0x000000632700720c */ /* 0x040fe20003fc4070 */
[----:B------:R-:W-:Y:S01]  /*9a80*/  @!P0 IMAD.MOV R80, RZ, RZ, -R80 ;  /* 0x000000ffff508224 */ /* 0x000fe200078e0a50 */
[C---:B------:R-:W-:Y:S01]  /*9a90*/  ISETP.GT.U32.AND P0, PT, R39.reuse, R60, PT ;  /* 0x0000003c2700720c */ /* 0x040fe20003f04070 */
[----:B------:R-:W-:Y:S01]  /*9aa0*/  @!P5 IMAD.MOV R76, RZ, RZ, -R76 ;  /* 0x000000ffff4cd224 */ /* 0x000fe200078e0a4c */
[----:B------:R-:W-:-:S09]  /*9ab0*/  ISETP.GT.U32.AND P5, PT, R39, R56, PT ;  /* 0x000000382700720c */ /* 0x000fd20003fa4070 */
[----:B------:R-:W-:-:S05]  /*9ac0*/  @!P6 IMAD.IADD R99, R99, 0x1, -R39 ;  /* 0x000000016363e824 */ /* 0x000fca00078e0a27 */
[C---:B------:R-:W-:Y:S01]  /*9ad0*/  ISETP.GT.U32.AND P6, PT, R39.reuse, R99, PT ;  /* 0x000000632700720c */ /* 0x040fe20003fc4070 */
[----:B------:R-:W-:Y:S01]  /*9ae0*/  @!P2 IMAD.MOV R64, RZ, RZ, -R64 ;  /* 0x000000ffff40a224 */ /* 0x000fe200078e0a40 */
[C---:B------:R-:W-:Y:S01]  /*9af0*/  ISETP.GT.U32.AND P2, PT, R39.reuse, R95, PT ;  /* 0x0000005f2700720c */ /* 0x040fe20003f44070 */
[----:B------:R-:W-:Y:S02]  /*9b00*/  IMAD.MOV.U32 R120, RZ, RZ, R137 ;  /* 0x000000ffff787224 */ /* 0x000fe400078e0089 */
[--C-:B------:R-:W-:Y:S01]  /*9b10*/  @!P0 IMAD.IADD R60, R60, 0x1, -R39.reuse ;  /* 0x000000013c3c8824 */ /* 0x100fe200078e0a27 */
[C---:B------:R-:W-:Y:S01]  /*9b20*/  ISETP.GT.U32.AND P0, PT, R39.reuse, R91, PT ;  /* 0x0000005b2700720c */ /* 0x040fe20003f04070 */
[--C-:B------:R-:W-:Y:S01]  /*9b30*/  @!P5 IMAD.IADD R56, R56, 0x1, -R39.reuse ;  /* 0x000000013838d824 */ /* 0x100fe200078e0a27 */
[----:B------:R-:W-:Y:S01]  /*9b40*/  ISETP.GT.U32.AND P5, PT, R39, R87, PT ;  /* 0x000000572700720c */ /* 0x000fe20003fa4070 */
[----:B------:R-:W-:Y:S01]  /*9b50*/  IMAD.HI.U32 R32, R40, R42, RZ ;  /* 0x0000002a28207227 */ /* 0x000fe200078e00ff */
[----:B------:R-:W3:Y:S03]  /*9b60*/  LDL R137, [R1+0x958] ;  /* 0x0009580001897983 */ /* 0x000ee60000100800 */
[----:B------:R-:W-:-:S02]  /*9b70*/  @!P6 IMAD.IADD R99, R99, 0x1, -R39 ;  /* 0x000000016363e824 */ /* 0x000fc400078e0a27 */
[--C-:B------:R-:W-:Y:S02]  /*9b80*/  @!P2 IMAD.IADD R95, R95, 0x1, -R39.reuse ;  /* 0x000000015f5fa824 */ /* 0x100fe400078e0a27 */
[----:B------:R-:W-:Y:S02]  /*9b90*/  IMAD.MOV R32, RZ, RZ, -R32 ;  /* 0x000000ffff207224 */ /* 0x000fe400078e0a20 */
[----:B------:R-:W-:Y:S02]  /*9ba0*/  @!P0 IMAD.IADD R91, R91, 0x1, -R39 ;  /* 0x000000015b5b8824 */ /* 0x000fe400078e0a27 */
[----:B------:R-:W-:Y:S02]  /*9bb0*/  IMAD R42, R39, R32, R42 ;  /* 0x00000020272a7224 */ /* 0x000fe400078e022a */
[----:B------:R-:W-:Y:S02]  /*9bc0*/  IMAD.MOV.U32 R140, RZ, RZ, R141 ;  /* 0x000000ffff8c7224 */ /* 0x000fe400078e008d */
[----:B------:R-:W-:-:S02]  /*9bd0*/  @!P5 IMAD.IADD R87, R87, 0x1, -R39 ;  /* 0x000000015757d824 */ /* 0x000fc400078e0a27 */
[----:B------:R-:W-:Y:S02]  /*9be0*/  IMAD.MOV.U32 R141, RZ, RZ, R147 ;  /* 0x000000ffff8d7224 */ /* 0x000fe400078e0093 */
[----:B------:R-:W3:Y:S04]  /*9bf0*/  LDL R147, [R1+0x9a4] ;  /* 0x0009a40001937983 */ /* 0x000ee80000100800 */
[----:B------:R-:W-:Y:S01]  /*9c00*/  STL [R1+0xbf0], R42 ;  /* 0x000bf02a01007387 */ /* 0x000fe20000100800 */
[----:B--2---:R-:W-:Y:S01]  /*9c10*/  ISETP.GE.AND P6, PT, R5, RZ, PT ;  /* 0x000000ff0500720c */ /* 0x004fe20003fc6270 */
[----:B------:R-:W-:Y:S02]  /*9c20*/  IMAD.MOV.U32 R5, RZ, RZ, R120 ;  /* 0x000000ffff057224 */ /* 0x000fe400078e0078 */
[----:B------:R-:W-:-:S02]  /*9c30*/  IMAD.MOV.U32 R120, RZ, RZ, R121 ;  /* 0x000000ffff787224 */ /* 0x000fc400078e0079 */
[----:B------:R-:W-:Y:S01]  /*9c40*/  IMAD.MOV.U32 R121, RZ, RZ, R122 ;  /* 0x000000ffff797224 */ /* 0x000fe200078e007a */
[----:B------:R-:W-:Y:S01]  /*9c50*/  ISETP.GE.AND P2, PT, R5, RZ, PT ;  /* 0x000000ff0500720c */ /* 0x000fe20003f46270 */
[----:B------:R-:W-:Y:S02]  /*9c60*/  IMAD.MOV.U32 R122, RZ, RZ, R124 ;  /* 0x000000ffff7a7224 */ /* 0x000fe400078e007c */
[----:B------:R-:W-:Y:S02]  /*9c70*/  IMAD.MOV.U32 R124, RZ, RZ, R129 ;  /* 0x000000ffff7c7224 */ /* 0x000fe400078e0081 */
[----:B------:R-:W-:Y:S02]  /*9c80*/  IMAD.MOV.U32 R5, RZ, RZ, R120 ;  /* 0x000000ffff057224 */ /* 0x000fe400078e0078 */
[----:B------:R-:W-:Y:S02]  /*9c90*/  IMAD.MOV.U32 R120, RZ, RZ, R122 ;  /* 0x000000ffff787224 */ /* 0x000fe400078e007a */
[----:B------:R-:W-:Y:S01]  /*9ca0*/  IMAD.MOV.U32 R122, RZ, RZ, R124 ;  /* 0x000000ffff7a7224 */ /* 0x000fe200078e007c */
[----:B------:R-:W-:Y:S01]  /*9cb0*/  ISETP.GE.AND P0, PT, R5, RZ, PT ;  /* 0x000000ff0500720c */ /* 0x000fe20003f06270 */
[----:B------:R-:W-:Y:S01]  /*9cc0*/  IMAD.MOV.U32 R5, RZ, RZ, R120 ;  /* 0x000000ffff057224 */ /* 0x000fe200078e0078 */
[----:B------:R-:W2:Y:S01]  /*9cd0*/  LDL R124, [R1+0x968] ;  /* 0x00096800017c7983 */ /* 0x000ea20000100800 */
[----:B------:R-:W-:-:S03]  /*9ce0*/  IMAD.MOV.U32 R120, RZ, RZ, R122 ;  /* 0x000000ffff787224 */ /* 0x000fc600078e007a */
[----:B------:R-:W-:Y:S01]  /*9cf0*/  ISETP.GE.AND P5, PT, R5, RZ, PT ;  /* 0x000000ff0500720c */ /* 0x000fe20003fa6270 */
[----:B------:R-:W-:Y:S01]  /*9d00*/  IMAD.MOV.U32 R5, RZ, RZ, R120 ;  /* 0x000000ffff057224 */ /* 0x000fe200078e0078 */
[----:B------:R-:W3:Y:S01]  /*9d10*/  LDL R122, [R1+0x948] ;  /* 0x00094800017a7983 */ /* 0x000ee20000100800 */
[----:B------:R-:W-:-:S03]  /*9d20*/  IMAD.MOV.U32 R120, RZ, RZ, R121 ;  /* 0x000000ffff787224 */ /* 0x000fc600078e0079 */
[----:B------:R-:W3:Y:S01]  /*9d30*/  LDL R121, [R1+0x918] ;  /* 0x0009180001797983 */ /* 0x000ee20000100800 */
[----:B------:R-:W-:Y:S02]  /*9d40*/  IMAD.MOV.U32 R129, RZ, RZ, R131 ;  /* 0x000000ffff817224 */ /* 0x000fe400078e0083 */
[----:B----4-:R-:W-:Y:S02]  /*9d50*/  IMAD.MOV.U32 R131, RZ, RZ, R133 ;  /* 0x000000ffff837224 */ /* 0x010fe400078e0085 */
[----:B------:R-:W-:Y:S02]  /*9d60*/  IMAD.MOV.U32 R133, RZ, RZ, R134 ;  /* 0x000000ffff857224 */ /* 0x000fe400078e0086 */
[----:B------:R-:W4:Y:S01]  /*9d70*/  LDL R134, [R1+0x980] ;  /* 0x0009800001867983 */ /* 0x000f220000100800 */
[----:B------:R-:W-:Y:S01]  /*9d80*/  @!P3 IMAD.MOV R72, RZ, RZ, -R72 ;  /* 0x000000ffff48b224 */ /* 0x000fe200078e0a48 */
[C---:B------:R-:W-:Y:S01]  /*9d90*/  ISETP.GT.U32.AND P3, PT, R39.reuse, R53, PT ;  /* 0x000000352700720c */ /* 0x040fe20003f64070 */
[----:B------:R-:W-:Y:S01]  /*9da0*/  @!P4 IMAD.MOV R68, RZ, RZ, -R68 ;  /* 0x000000ffff44c224 */ /* 0x000fe200078e0a44 */
[----:B------:R-:W-:-:S11]  /*9db0*/  ISETP.GT.U32.AND P4, PT, R39, R50, PT ;  /* 0x000000322700720c */ /* 0x000fd60003f84070 */
[--C-:B------:R-:W-:Y:S01]  /*9dc0*/  @!P3 IMAD.IADD R53, R53, 0x1, -R39.reuse ;  /* 0x000000013535b824 */ /* 0x100fe200078e0a27 */
[C---:B------:R-:W-:Y:S01]  /*9dd0*/  ISETP.GT.U32.AND P3, PT, R39.reuse, R83, PT ;  /* 0x000000532700720c */ /* 0x040fe20003f64070 */
[----:B------:R-:W-:Y:S01]  /*9de0*/  @!P4 IMAD.IADD R50, R50, 0x1, -R39 ;  /* 0x000000013232c824 */ /* 0x000fe200078e0a27 */
[C---:B------:R-:W-:Y:S01]  /*9df0*/  ISETP.GT.U32.AND P4, PT, R39.reuse, R79, PT ;  /* 0x0000004f2700720c */ /* 0x040fe20003f84070 */
[----:B------:R-:W-:Y:S01]  /*9e00*/  @!P0 IMAD.MOV R53, RZ, RZ, -R53 ;  /* 0x000000ffff358224 */ /* 0x000fe200078e0a35 */
[----:B------:R-:W-:-:S09]  /*9e10*/  ISETP.GT.U32.AND P0, PT, R39, R87, PT ;  /* 0x000000572700720c */ /* 0x000fd20003f04070 */
[--C-:B------:R-:W-:Y:S01]  /*9e20*/  @!P3 IMAD.IADD R83, R83, 0x1, -R39.reuse ;  /* 0x000000015353b824 */ /* 0x100fe200078e0a27 */
[----:B------:R-:W-:Y:S01]  /*9e30*/  ISETP.GE.AND P3, PT, R5, RZ, PT ;  /* 0x000000ff0500720c */ /* 0x000fe20003f66270 */
[--C-:B------:R-:W-:Y:S01]  /*9e40*/  @!P4 IMAD.IADD R79, R79, 0x1, -R39.reuse ;  /* 0x000000014f4fc824 */ /* 0x100fe200078e0a27 */
[C---:B------:R-:W-:Y:S01]  /*9e50*/  ISETP.GT.U32.AND P4, PT, R39.reuse, R95, PT ;  /* 0x0000005f2700720c */ /* 0x040fe20003f84070 */
[----:B------:R-:W-:Y:S01]  /*9e60*/  @!P5 IMAD.MOV R50, RZ, RZ, -R50 ;  /* 0x000000ffff32d224 */ /* 0x000fe200078e0a32 */
[C---:B------:R-:W-:Y:S01]  /*9e70*/  ISETP.GT.U32.AND P5, PT, R39.reuse, R83, PT ;  /* 0x000000532700720c */ /* 0x040fe20003fa4070 */
[----:B------:R-:W-:Y:S01]  /*9e80*/  @!P2 IMAD.MOV R56, RZ, RZ, -R56 ;  /* 0x000000ffff38a224 */ /* 0x000fe200078e0a38 */
[----:B------:R-:W-:Y:S01]  /*9e90*/  ISETP.GT.U32.AND P2, PT, R39, R91, PT ;  /* 0x0000005b2700720c */ /* 0x000fe20003f44070 */
[----:B------:R-:W-:Y:S01]  /*9ea0*/  @!P0 IMAD.IADD R87, R87, 0x1, -R39 ;  /* 0x0000000157578824 */ /* 0x000fe200078e0a27 */
[----:B------:R-:W-:-:S05]  /*9eb0*/  ISETP.GT.U32.AND P0, PT, R39, R63, PT ;  /* 0x0000003f2700720c */ /* 0x000fca0003f04070 */
[----:B------:R-:W-:Y:S01]  /*9ec0*/  @!P3 IMAD.MOV R99, RZ, RZ, -R99 ;  /* 0x000000ffff63b224 */ /* 0x000fe200078e0a63 */
[----:B------:R-:W-:Y:S01]  /*9ed0*/  ISETP.GT.U32.AND P3, PT, R39, R75, PT ;  /* 0x0000004b2700720c */ /* 0x000fe20003f64070 */
[--C-:B------:R-:W-:Y:S01]  /*9ee0*/  @!P4 IMAD.IADD R95, R95, 0x1, -R39.reuse ;  /* 0x000000015f5fc824 */ /* 0x100fe200078e0a27 */
[C---:B------:R-:W-:Y:S01]  /*9ef0*/  ISETP.GT.U32.AND P4, PT, R39.reuse, R71, PT ;  /* 0x000000472700720c */ /* 0x040fe20003f84070 */
[----:B------:R-:W-:Y:S01]  /*9f00*/  @!P6 IMAD.MOV R60, RZ, RZ, -R60 ;  /* 0x000000ffff3ce224 */ /* 0x000fe200078e0a3c */
[----:B------:R-:W-:Y:S01]  /*9f10*/  ISETP.GT.U32.AND P6, PT, R39, R79, PT ;  /* 0x0000004f2700720c */ /* 0x000fe20003fc4070 */
[--C-:B------:R-:W-:Y:S02]  /*9f20*/  @!P5 IMAD.IADD R83, R83, 0x1, -R39.reuse ;  /* 0x000000015353d824 */ /* 0x100fe400078e0a27 */
[--C-:B------:R-:W-:Y:S01]  /*9f30*/  @!P2 IMAD.IADD R91, R91, 0x1, -R39.reuse ;  /* 0x000000015b5ba824 */ /* 0x100fe200078e0a27 */
[----:B------:R-:W-:Y:S01]  /*9f40*/  ISETP.GT.U32.AND P2, PT, R39, R67, PT ;  /* 0x000000432700720c */ /* 0x000fe20003f44070 */
[----:B------:R-:W-:-:S04]  /*9f50*/  @!P0 IMAD.IADD R63, R63, 0x1, -R39 ;  /* 0x000000013f3f8824 */ /* 0x000fc800078e0a27 */
[--C-:B------:R-:W-:Y:S01]  /*9f60*/  @!P3 IMAD.IADD R75, R75, 0x1, -R39.reuse ;  /* 0x000000014b4bb824 */ /* 0x100fe200078e0a27 */
[----:B------:R-:W-:Y:S01]  /*9f70*/  ISETP.GE.AND P3, PT, R120, RZ, PT ;  /* 0x000000ff7800720c */ /* 0x000fe20003f66270 */
[--C-:B------:R-:W-:Y:S02]  /*9f80*/  @!P4 IMAD.IADD R71, R71, 0x1, -R39.reuse ;  /* 0x000000014747c824 */ /* 0x100fe400078e0a27 */
[----:B------:R-:W-:-:S04]  /*9f90*/  @!P6 IMAD.IADD R79, R79, 0x1, -R39 ;  /* 0x000000014f4fe824 */ /* 0x000fc800078e0a27 */
[----:B------:R-:W-:-:S06]  /*9fa0*/  @!P2 IMAD.IADD R67, R67, 0x1, -R39 ;  /* 0x000000014343a824 */ /* 0x000fcc00078e0a27 */
[----:B------:R-:W-:Y:S01]  /*9fb0*/  @!P3 IMAD.MOV R91, RZ, RZ, -R91 ;  /* 0x000000ffff5bb224 */ /* 0x000fe200078e0a5b */
[C---:B------:R-:W-:Y:S02]  /*9fc0*/  ISETP.GT.U32.AND P3, PT, R39.reuse, R71, PT ;  /* 0x000000472700720c */ /* 0x040fe40003f64070 */
[----:B------:R-:W-:-:S11]  /*9fd0*/  ISETP.GT.U32.AND P6, PT, R39, R59, PT ;  /* 0x0000003b2700720c */ /* 0x000fd60003fc4070 */
[--C-:B------:R-:W-:Y:S01]  /*9fe0*/  @!P3 IMAD.IADD R71, R71, 0x1, -R39.reuse ;  /* 0x000000014747b824 */ /* 0x100fe200078e0a27 */
[----:B------:R-:W-:Y:S01]  /*9ff0*/  ISETP.GT.U32.AND P3, PT, R39, R49, PT ;  /* 0x000000312700720c */ /* 0x000fe20003f64070 */
[----:B------:R-:W-:-:S05]  /*a000*/  @!P6 IMAD.IADD R59, R59, 0x1, -R39 ;  /* 0x000000013b3be824 */ /* 0x000fca00078e0a27 */
[----:B------:R-:W-:-:S07]  /*a010*/  ISETP.GT.U32.AND P6, PT, R39, R59, PT ;  /* 0x0000003b2700720c */ /* 0x000fce0003fc4070 */
[----:B------:R-:W-:Y:S01]  /*a020*/  @!P3 IMAD.IADD R49, R49, 0x1, -R39 ;  /* 0x000000013131b824 */ /* 0x000fe200078e0a27 */
[----:B------:R-:W-:-:S05]  /*a030*/  ISETP.GE.AND P3, PT, R131, RZ, PT ;  /* 0x000000ff8300720c */ /* 0x000fca0003f66270 */
[----:B------:R-:W-:Y:S01]  /*a040*/  @!P6 IMAD.IADD R59, R59, 0x1, -R39 ;  /* 0x000000013b3be824 */ /* 0x000fe200078e0a27 */
[----:B------:R-:W-:Y:S02]  /*a050*/  ISETP.GE.AND P6, PT, R127, RZ, PT ;  /* 0x000000ff7f00720c */ /* 0x000fe40003fc6270 */
[----:B--2---:R-:W-:Y:S01]  /*a060*/  ISETP.GE.AND P0, PT, R124, RZ, PT ;  /* 0x000000ff7c00720c */ /* 0x004fe20003f06270 */
[----:B---3--:R-:W-:-:S05]  /*a070*/  IMAD.MOV.U32 R5, RZ, RZ, R121 ;  /* 0x000000ffff057224 */ /* 0x008fca00078e0079 */
[----:B------:R-:W-:Y:S01]  /*a080*/  ISETP.GE.AND P5, PT, R5, RZ, PT ;  /* 0x000000ff0500720c */ /* 0x000fe20003fa6270 */
[----:B------:R-:W-:-:S05]  /*a090*/  IMAD.MOV.U32 R121, RZ, RZ, R128 ;  /* 0x000000ffff797224 */ /* 0x000fca00078e0080 */
[----:B------:R-:W-:Y:S01]  /*a0a0*/  ISETP.GE.AND P4, PT, R121, RZ, PT ;  /* 0x000000ff7900720c */ /* 0x000fe20003f86270 */
[----:B------:R-:W-:Y:S01]  /*a0b0*/  @!P0 IMAD.MOV R79, RZ, RZ, -R79 ;  /* 0x000000ffff4f8224 */ /* 0x000fe200078e0a4f */
[----:B------:R-:W-:-:S05]  /*a0c0*/  ISETP.GE.AND P2, PT, R122, RZ, PT ;  /* 0x000000ff7a00720c */ /* 0x000fca0003f46270 */
[----:B------:R-:W-:Y:S01]  /*a0d0*/  @!P5 IMAD.MOV R95, RZ, RZ, -R95 ;  /* 0x000000ffff5fd224 */ /* 0x000fe200078e0a5f */
[C---:B------:R-:W-:Y:S02]  /*a0e0*/  ISETP.GT.U32.AND P5, PT, R39.reuse, R75, PT ;  /* 0x0000004b2700720c */ /* 0x040fe40003fa4070 */
[----:B------:R-:W-:-:S03]  /*a0f0*/  ISETP.GT.U32.AND P0, PT, R39, R55, PT ;  /* 0x000000372700720c */ /* 0x000fc60003f04070 */
[----:B------:R-:W-:Y:S01]  /*a100*/  @!P4 IMAD.MOV R87, RZ, RZ, -R87 ;  /* 0x000000ffff57c224 */ /* 0x000fe200078e0a57 */
[----:B------:R-:W-:Y:S01]  /*a110*/  ISETP.GT.U32.AND P4, PT, R39, R67, PT ;  /* 0x000000432700720c */ /* 0x000fe20003f84070 */
[----:B------:R-:W-:Y:S02]  /*a120*/  IMAD.MOV.U32 R128, RZ, RZ, R149 ;  /* 0x000000ffff807224 */ /* 0x000fe400078e0095 */
[----:B------:R-:W-:-:S04]  /*a130*/  @!P2 IMAD.MOV R83, RZ, RZ, -R83 ;  /* 0x000000ffff53a224 */ /* 0x000fc800078e0a53 */
[--C-:B------:R-:W-:Y:S01]  /*a140*/  @!P5 IMAD.IADD R75, R75, 0x1, -R39.reuse ;  /* 0x000000014b4bd824 */ /* 0x100fe200078e0a27 */
[----:B------:R-:W-:Y:S01]  /*a150*/  ISETP.GT.U32.AND P5, PT, R39, R52, PT ;  /* 0x000000342700720c */ /* 0x000fe20003fa4070 */
[--C-:B------:R-:W-:Y:S01]  /*a160*/  @!P0 IMAD.IADD R55, R55, 0x1, -R39.reuse ;  /* 0x0000000137378824 */ /* 0x100fe200078e0a27 */
[----:B------:R-:W-:Y:S02]  /*a170*/  ISETP.GT.U32.AND P2, PT, R39, R63, PT ;  /* 0x0000003f2700720c */ /* 0x000fe40003f44070 */
[----:B------:R-:W-:Y:S01]  /*a180*/  ISETP.GE.AND P0, PT, R128, RZ, PT ;  /* 0x000000ff8000720c */ /* 0x000fe20003f06270 */
[----:B------:R-:W-:Y:S01]  /*a190*/  @!P4 IMAD.IADD R67, R67, 0x1, -R39 ;  /* 0x000000014343c824 */ /* 0x000fe200078e0a27 */
[----:B------:R-:W-:-:S07]  /*a1a0*/  ISETP.GT.U32.AND P4, PT, R39, R98, PT ;  /* 0x000000622700720c */ /* 0x000fce0003f84070 */
[--C-:B------:R-:W-:Y:S01]  /*a1b0*/  @!P5 IMAD.IADD R52, R52, 0x1, -R39.reuse ;  /* 0x000000013434d824 */ /* 0x100fe200078e0a27 */
[----:B------:R-:W-:Y:S01]  /*a1c0*/  ISETP.GE.AND P5, PT, R129, RZ, PT ;  /* 0x000000ff8100720c */ /* 0x000fe20003fa6270 */
[----:B------:R-:W-:Y:S01]  /*a1d0*/  @!P2 IMAD.IADD R63, R63, 0x1, -R39 ;  /* 0x000000013f3fa824 */ /* 0x000fe200078e0a27 */
[C---:B------:R-:W-:Y:S01]  /*a1e0*/  ISETP.GT.U32.AND P2, PT, R39.reuse, R94, PT ;  /* 0x0000005e2700720c */ /* 0x040fe20003f44070 */
[----:B------:R-:W-:Y:S01]  /*a1f0*/  @!P0 IMAD.MOV R71, RZ, RZ, -R71 ;  /* 0x000000ffff478224 */ /* 0x000fe200078e0a47 */
[----:B------:R-:W-:Y:S01]  /*a200*/  ISETP.GT.U32.AND P0, PT, R39, R52, PT ;  /* 0x000000342700720c */ /* 0x000fe20003f04070 */
[----:B------:R-:W-:Y:S01]  /*a210*/  @!P4 IMAD.IADD R98, R98, 0x1, -R39 ;  /* 0x000000016262c824 */ /* 0x000fe200078e0a27 */
[----:B------:R-:W-:Y:S01]  /*a220*/  ISETP.GE.AND P4, PT, R133, RZ, PT ;  /* 0x000000ff8500720c */ /* 0x000fe20003f86270 */
[----:B------:R-:W-:-:S03]  /*a230*/  @!P3 IMAD.MOV R63, RZ, RZ, -R63 ;  /* 0x000000ffff3fb224 */ /* 0x000fc600078e0a3f */
[----:B------:R-:W-:-:S03]  /*a240*/  ISETP.GT.U32.AND P3, PT, R39, R98, PT ;  /* 0x000000622700720c */ /* 0x000fc60003f64070 */
[----:B------:R-:W-:Y:S01]  /*a250*/  @!P5 IMAD.MOV R67, RZ, RZ, -R67 ;  /* 0x000000ffff43d224 */ /* 0x000fe200078e0a43 */
[C---:B------:R-:W-:Y:S01]  /*a260*/  ISETP.GT.U32.AND P5, PT, R39.reuse, R49, PT ;  /* 0x000000312700720c */ /* 0x040fe20003fa4070 */
[--C-:B------:R-:W-:Y:S01]  /*a270*/  @!P2 IMAD.IADD R94, R94, 0x1, -R39.reuse ;  /* 0x000000015e5ea824 */ /* 0x100fe200078e0a27 */
[C---:B------:R-:W-:Y:S01]  /*a280*/  ISETP.GT.U32.AND P2, PT, R39.reuse, R55, PT ;  /* 0x000000372700720c */ /* 0x040fe20003f44070 */
[----:B------:R-:W-:Y:S01]  /*a290*/  @!P0 IMAD.IADD R52, R52, 0x1, -R39 ;  /* 0x0000000134348824 */ /* 0x000fe200078e0a27 */
[C---:B------:R-:W-:Y:S01]  /*a2a0*/  ISETP.GT.U32.AND P0, PT, R39.reuse, R82, PT ;  /* 0x000000522700720c */ /* 0x040fe20003f04070 */
[----:B------:R-:W-:Y:S01]  /*a2b0*/  @!P4 IMAD.MOV R59, RZ, RZ, -R59 ;  /* 0x000000ffff3bc224 */ /* 0x000fe200078e0a3b */
[----:B------:R-:W-:Y:S01]  /*a2c0*/  ISETP.GT.U32.AND P4, PT, R39, R90, PT ;  /* 0x0000005a2700720c */ /* 0x000fe20003f84070 */
[----:B------:R-:W-:Y:S02]  /*a2d0*/  @!P6 IMAD.MOV R75, RZ, RZ, -R75 ;  /* 0x000000ffff4be224 */ /* 0x000fe400078e0a4b */
[----:B------:R-:W-:Y:S01]  /*a2e0*/  @!P3 IMAD.IADD R98, R98, 0x1, -R39 ;  /* 0x000000016262b824 */ /* 0x000fe200078e0a27 */
[----:B----4-:R-:W-:-:S03]  /*a2f0*/  ISETP.GE.AND P3, PT, R134, RZ, PT ;  /* 0x000000ff8600720c */ /* 0x010fc60003f66270 */
[--C-:B------:R-:W-:Y:S01]  /*a300*/  @!P5 IMAD.IADD R49, R49, 0x1, -R39.reuse ;  /* 0x000000013131d824 */ /* 0x100fe200078e0a27 */
[C---:B------:R-:W-:Y:S02]  /*a310*/  ISETP.GT.U32.AND P5, PT, R39.reuse, R78, PT ;  /* 0x0000004e2700720c */ /* 0x040fe40003fa4070 */
[----:B------:R-:W-:Y:S01]  /*a320*/  ISETP.GT.U32.AND P6, PT, R39, R94, PT ;  /* 0x0000005e2700720c */ /* 0x000fe20003fc4070 */
[--C-:B------:R-:W-:Y:S01]  /*a330*/  @!P2 IMAD.IADD R55, R55, 0x1, -R39.reuse ;  /* 0x000000013737a824 */ /* 0x100fe200078e0a27 */
[----:B------:R-:W-:Y:S01]  /*a340*/  ISETP.GT.U32.AND P2, PT, R39, R86, PT ;  /* 0x000000562700720c */ /* 0x000fe20003f44070 */
[--C-:B------:R-:W-:Y:S01]  /*a350*/  @!P0 IMAD.IADD R82, R82, 0x1, -R39.reuse ;  /* 0x0000000152528824 */ /* 0x100fe200078e0a27 */
[----:B------:R-:W-:Y:S01]  /*a360*/  ISETP.GE.AND P0, PT, R140, RZ, PT ;  /* 0x000000ff8c00720c */ /* 0x000fe20003f06270 */
[----:B------:R-:W-:Y:S01]  /*a370*/  @!P4 IMAD.IADD R90, R90, 0x1, -R39 ;  /* 0x000000015a5ac824 */ /* 0x000fe200078e0a27 */
[----:B------:R-:W-:Y:S01]  /*a380*/  ISETP.GE.AND P4, PT, R136, RZ, PT ;  /* 0x000000ff8800720c */ /* 0x000fe20003f86270 */
[----:B------:R-:W-:-:S03]  /*a390*/  @!P3 IMAD.MOV R55, RZ, RZ, -R55 ;  /* 0x000000ffff37b224 */ /* 0x000fc600078e0a37 */
[----:B------:R-:W-:Y:S01]  /*a3a0*/  ISETP.GT.U32.AND P3, PT, R39, R90, PT ;  /* 0x0000005a2700720c */ /* 0x000fe20003f64070 */
[--C-:B------:R-:W-:Y:S01]  /*a3b0*/  @!P5 IMAD.IADD R78, R78, 0x1, -R39.reuse ;  /* 0x000000014e4ed824 */ /* 0x100fe200078e0a27 */
[----:B------:R-:W-:Y:S01]  /*a3c0*/  ISETP.GE.AND P5, PT, R141, RZ, PT ;  /* 0x000000ff8d00720c */ /* 0x000fe20003fa6270 */
[--C-:B------:R-:W-:Y:S01]  /*a3d0*/  @!P6 IMAD.IADD R94, R94, 0x1, -R39.reuse ;  /* 0x000000015e5ee824 */ /* 0x100fe200078e0a27 */
[----:B------:R-:W-:Y:S01]  /*a3e0*/  ISETP.GT.U32.AND P6, PT, R39, R74, PT ;  /* 0x0000004a2700720c */ /* 0x000fe20003fc4070 */
[----:B------:R-:W-:Y:S01]  /*a3f0*/  @!P2 IMAD.IADD R86, R86, 0x1, -R39 ;  /* 0x000000015656a824 */ /* 0x000fe200078e0a27 */
[----:B------:R-:W-:Y:S01]  /*a400*/  ISETP.GE.AND P2, PT, R137, RZ, PT ;  /* 0x000000ff8900720c */ /* 0x000fe20003f46270 */
[----:B------:R-:W-:Y:S01]  /*a410*/  @!P0 IMAD.MOV R98, RZ, RZ, -R98 ;  /* 0x000000ffff628224 */ /* 0x000fe200078e0a62 */
[C---:B------:R-:W-:Y:S01]  /*a420*/  ISETP.GT.U32.AND P0, PT, R39.reuse, R78, PT ;  /* 0x0000004e2700720c */ /* 0x040fe20003f04070 */
[----:B------:R-:W-:Y:S01]  /*a430*/  @!P4 IMAD.MOV R52, RZ, RZ, -R52 ;  /* 0x000000ffff34c224 */ /* 0x000fe200078e0a34 */
[----:B------:R-:W-:-:S03]  /*a440*/  ISETP.GT.U32.AND P4, PT, R39, R86, PT ;  /* 0x000000562700720c */ /* 0x000fc60003f84070 */
[--C-:B------:R-:W-:Y:S01]  /*a450*/  @!P3 IMAD.IADD R90, R90, 0x1, -R39.reuse ;  /* 0x000000015a5ab824 */ /* 0x100fe200078e0a27 */
[C---:B------:R-:W-:Y:S01]  /*a460*/  ISETP.GT.U32.AND P3, PT, R39.reuse, R66, PT ;  /* 0x000000422700720c */ /* 0x040fe20003f64070 */
[----:B------:R-:W-:Y:S01]  /*a470*/  @!P5 IMAD.MOV R94, RZ, RZ, -R94 ;  /* 0x000000ffff5ed224 */ /* 0x000fe200078e0a5e */
[C---:B------:R-:W-:Y:S01]  /*a480*/  ISETP.GT.U32.AND P5, PT, R39.reuse, R70, PT ;  /* 0x000000462700720c */ /* 0x040fe20003fa4070 */
[----:B------:R-:W-:Y:S02]  /*a490*/  @!P6 IMAD.IADD R74, R74, 0x1, -R39 ;  /* 0x000000014a4ae824 */ /* 0x000fe400078e0a27 */
[----:B------:R-:W-:Y:S01]  /*a4a0*/  @!P2 IMAD.MOV R49, RZ, RZ, -R49 ;  /* 0x000000ffff31a224 */ /* 0x000fe200078e0a31 */
[C---:B------:R-:W-:Y:S01]  /*a4b0*/  ISETP.GT.U32.AND P2, PT, R39.reuse, R82, PT ;  /* 0x000000522700720c */ /* 0x040fe20003f44070 */
[--C-:B------:R-:W-:Y:S01]  /*a4c0*/  @!P0 IMAD.IADD R78, R78, 0x1, -R39.reuse ;  /* 0x000000014e4e8824 */ /* 0x100fe200078e0a27 */
[C---:B------:R-:W-:Y:S02]  /*a4d0*/  ISETP.GT.U32.AND P0, PT, R39.reuse, R54, PT ;  /* 0x000000362700720c */ /* 0x040fe40003f04070 */
[C---:B------:R-:W-:Y:S01]  /*a4e0*/  ISETP.GT.U32.AND P6, PT, R39.reuse, R74, PT ;  /* 0x0000004a2700720c */ /* 0x040fe20003fc4070 */
[--C-:B------:R-:W-:Y:S01]  /*a4f0*/  @!P4 IMAD.IADD R86, R86, 0x1, -R39.reuse ;  /* 0x000000015656c824 */ /* 0x100fe200078e0a27 */
[----:B------:R-:W-:Y:S01]  /*a500*/  ISETP.GT.U32.AND P4, PT, R39, R62, PT ;  /* 0x0000003e2700720c */ /* 0x000fe20003f84070 */
[--C-:B------:R-:W-:Y:S01]  /*a510*/  @!P3 IMAD.IADD R66, R66, 0x1, -R39.reuse ;  /* 0x000000014242b824 */ /* 0x100fe200078e0a27 */
[----:B------:R-:W-:Y:S01]  /*a520*/  ISETP.GE.AND P3, PT, R144, RZ, PT ;  /* 0x000000ff9000720c */ /* 0x000fe20003f66270 */
[----:B------:R-:W-:Y:S01]  /*a530*/  @!P5 IMAD.IADD R70, R70, 0x1, -R39 ;  /* 0x000000014646d824 */ /* 0x000fe200078e0a27 */
[----:B------:R-:W-:-:S03]  /*a540*/  ISETP.GE.AND P5, PT, R143, RZ, PT ;  /* 0x000000ff8f00720c */ /* 0x000fc60003fa6270 */
[--C-:B------:R-:W-:Y:S01]  /*a550*/  @!P2 IMAD.IADD R82, R82, 0x1, -R39.reuse ;  /* 0x000000015252a824 */ /* 0x100fe200078e0a27 */
[C---:B------:R-:W-:Y:S01]  /*a560*/  ISETP.GT.U32.AND P2, PT, R39.reuse, R58, PT ;  /* 0x0000003a2700720c */ /* 0x040fe20003f44070 */
[--C-:B------:R-:W-:Y:S01]  /*a570*/  @!P0 IMAD.IADD R54, R54, 0x1, -R39.reuse ;  /* 0x0000000136368824 */ /* 0x100fe200078e0a27 */
[----:B------:R-:W-:Y:S01]  /*a580*/  ISETP.GT.U32.AND P0, PT, R39, R70, PT ;  /* 0x000000462700720c */ /* 0x000fe20003f04070 */
[--C-:B------:R-:W-:Y:S01]  /*a590*/  @!P6 IMAD.IADD R74, R74, 0x1, -R39.reuse ;  /* 0x000000014a4ae824 */ /* 0x100fe200078e0a27 */
[----:B------:R-:W-:Y:S01]  /*a5a0*/  ISETP.GE.AND P6, PT, R142, RZ, PT ;  /* 0x000000ff8e00720c */ /* 0x000fe20003fc6270 */
[----:B------:R-:W-:Y:S01]  /*a5b0*/  @!P4 IMAD.IADD R62, R62, 0x1, -R39 ;  /* 0x000000013e3ec824 */ /* 0x000fe200078e0a27 */
[----:B------:R-:W-:Y:S01]  /*a5c0*/  ISETP.GE.AND P4, PT, R145, RZ, PT ;  /* 0x000000ff9100720c */ /* 0x000fe20003f86270 */
[----:B------:R-:W-:Y:S02]  /*a5d0*/  @!P3 IMAD.MOV R82, RZ, RZ, -R82 ;  /* 0x000000ffff52b224 */ /* 0x000fe400078e0a52 */
[----:B------:R-:W-:Y:S01]  /*a5e0*/  @!P5 IMAD.MOV R86, RZ, RZ, -R86 ;  /* 0x000000ffff56d224 */ /* 0x000fe200078e0a56 */
[----:B------:R-:W-:-:S02]  /*a5f0*/  ISETP.GT.U32.AND P5, PT, R39, R66, PT ;  /* 0x000000422700720c */ /* 0x000fc40003fa4070 */
[----:B------:R-:W-:Y:S01]  /*a600*/  ISETP.GT.U32.AND P3, PT, R39, R62, PT ;  /* 0x0000003e2700720c */ /* 0x000fe20003f64070 */
[--C-:B------:R-:W-:Y:S01]  /*a610*/  @!P2 IMAD.IADD R58, R58, 0x1, -R39.reuse ;  /* 0x000000013a3aa824 */ /* 0x100fe200078e0a27 */
[----:B------:R-:W-:Y:S01]  /*a620*/  ISETP.GE.AND P2, PT, R147, RZ, PT ;  /* 0x000000ff9300720c */ /* 0x000fe20003f46270 */
[----:B------:R-:W-:Y:S01]  /*a630*/  @!P0 IMAD.IADD R70, R70, 0x1, -R39 ;  /* 0x0000000146468824 */ /* 0x000fe200078e0a27 */
[C---:B------:R-:W-:Y:S01]  /*a640*/  ISETP.GT.U32.AND P0, PT, R39.reuse, R48, PT ;  /* 0x000000302700720c */ /* 0x040fe20003f04070 */
[----:B------:R-:W-:Y:S01]  /*a650*/  @!P6 IMAD.MOV R90, RZ, RZ, -R90 ;  /* 0x000000ffff5ae224 */ /* 0x000fe200078e0a5a */
[C---:B------:R-:W-:Y:S01]  /*a660*/  ISETP.GT.U32.AND P6, PT, R39.reuse, R54, PT ;  /* 0x000000362700720c */ /* 0x040fe20003fc4070 */
[----:B------:R-:W-:Y:S01]  /*a670*/  @!P4 IMAD.MOV R78, RZ, RZ, -R78 ;  /* 0x000000ffff4ec224 */ /* 0x000fe200078e0a4e */
[----:B------:R-:W-:-:S03]  /*a680*/  ISETP.GT.U32.AND P4, PT, R39, R58, PT ;  /* 0x0000003a2700720c */ /* 0x000fc60003f84070 */
[--C-:B------:R-:W-:Y:S01]  /*a690*/  @!P5 IMAD.IADD R66, R66, 0x1, -R39.reuse ;  /* 0x000000014242d824 */ /* 0x100fe200078e0a27 */
[C---:B------:R-:W-:Y:S01]  /*a6a0*/  ISETP.GT.U32.AND P5, PT, R39.reuse, R97, PT ;  /* 0x000000612700720c */ /* 0x040fe20003fa4070 */
[--C-:B------:R-:W-:Y:S01]  /*a6b0*/  @!P3 IMAD.IADD R62, R62, 0x1, -R39.reuse ;  /* 0x000000013e3eb824 */ /* 0x100fe200078e0a27 */
[C---:B------:R-:W-:Y:S01]  /*a6c0*/  ISETP.GT.U32.AND P3, PT, R39.reuse, R93, PT ;  /* 0x0000005d2700720c */ /* 0x040fe20003f64070 */
[----:B------:R-:W-:Y:S01]  /*a6d0*/  @!P2 IMAD.MOV R74, RZ, RZ, -R74 ;  /* 0x000000ffff4aa224 */ /* 0x000fe200078e0a4a */
[C---:B------:R-:W-:Y:S01]  /*a6e0*/  ISETP.GT.U32.AND P2, PT, R39.reuse, R51, PT ;  /* 0x000000332700720c */ /* 0x040fe20003f44070 */
[--C-:B------:R-:W-:Y:S01]  /*a6f0*/  @!P0 IMAD.IADD R48, R48, 0x1, -R39.reuse ;  /* 0x0000000130308824 */ /* 0x100fe200078e0a27 */
[----:B------:R-:W-:Y:S01]  /*a700*/  ISETP.GE.AND P0, PT, R152, RZ, PT ;  /* 0x000000ff9800720c */ /* 0x000fe20003f06270 */
[--C-:B------:R-:W-:Y:S01]  /*a710*/  @!P6 IMAD.IADD R54, R54, 0x1, -R39.reuse ;  /* 0x000000013636e824 */ /* 0x100fe200078e0a27 */
[----:B------:R-:W-:Y:S01]  /*a720*/  ISETP.GT.U32.AND P6, PT, R39, R89, PT ;  /* 0x000000592700720c */ /* 0x000fe20003fc4070 */
[----:B------:R-:W-:Y:S01]  /*a730*/  @!P4 IMAD.IADD R58, R58, 0x1, -R39 ;  /* 0x000000013a3ac824 */ /* 0x000fe200078e0a27 */
[----:B------:R-:W-:-:S03]  /*a740*/  ISETP.GE.AND P4, PT, R148, RZ, PT ;  /* 0x000000ff9400720c */ /* 0x000fc60003f86270 */
[--C-:B------:R-:W-:Y:S02]  /*a750*/  @!P5 IMAD.IADD R97, R97, 0x1, -R39.reuse ;  /* 0x000000016161d824 */ /* 0x100fe400078e0a27 */
[--C-:B------:R-:W-:Y:S01]  /*a760*/  @!P3 IMAD.IADD R93, R93, 0x1, -R39.reuse ;  /* 0x000000015d5db824 */ /* 0x100fe200078e0a27 */
[----:B------:R-:W-:Y:S01]  /*a770*/  ISETP.GE.AND P3, PT, R154, RZ, PT ;  /* 0x000000ff9a00720c */ /* 0x000fe20003f66270 */
[--C-:B------:R-:W-:Y:S01]  /*a780*/  @!P2 IMAD.IADD R51, R51, 0x1, -R39.reuse ;  /* 0x000000013333a824 */ /* 0x100fe200078e0a27 */
[----:B------:R-:W-:Y:S01]  /*a790*/  ISETP.GE.AND P2, PT, R151, RZ, PT ;  /* 0x000000ff9700720c */ /* 0x000fe20003f46270 */
[----:B------:R-:W-:Y:S01]  /*a7a0*/  @!P0 IMAD.MOV R62, RZ, RZ, -R62 ;  /* 0x000000ffff3e8224 */ /* 0x000fe200078e0a3e */
[----:B------:R-:W-:Y:S01]  /*a7b0*/  ISETP.GT.U32.AND P0, PT, R39, R97, PT ;  /* 0x000000612700720c */ /* 0x000fe20003f04070 */
[----:B------:R-:W-:Y:S02]  /*a7c0*/  @!P6 IMAD.IADD R89, R89, 0x1, -R39 ;  /* 0x000000015959e824 */ /* 0x000fe400078e0a27 */
[----:B------:R-:W-:Y:S01]  /*a7d0*/  @!P4 IMAD.MOV R70, RZ, RZ, -R70 ;  /* 0x000000ffff46c224 */ /* 0x000fe200078e0a46 */
[----:B------:R-:W-:-:S02]  /*a7e0*/  ISETP.GT.U32.AND P4, PT, R39, R51, PT ;  /* 0x000000332700720c */ /* 0x000fc40003f84070 */
[----:B------:R-:W-:-:S03]  /*a7f0*/  ISETP.GT.U32.AND P6, PT, R39, R89, PT ;  /* 0x000000592700720c */ /* 0x000fc60003fc4070 */
[----:B------:R-:W-:Y:S01]  /*a800*/  @!P3 IMAD.MOV R54, RZ, RZ, -R54 ;  /* 0x000000ffff36b224 */ /* 0x000fe200078e0a36 */
[C---:B------:R-:W-:Y:S01]  /*a810*/  ISETP.GT.U32.AND P3, PT, R39.reuse, R85, PT ;  /* 0x000000552700720c */ /* 0x040fe20003f64070 */
[----:B------:R-:W-:Y:S01]  /*a820*/  @!P2 IMAD.MOV R66, RZ, RZ, -R66 ;  /* 0x000000ffff42a224 */ /* 0x000fe200078e0a42 */
[----:B------:R-:W-:Y:S01]  /*a830*/  ISETP.GT.U32.AND P2, PT, R39, R48, PT ;  /* 0x000000302700720c */ /* 0x000fe20003f44070 */
[--C-:B------:R-:W-:Y:S01]  /*a840*/  @!P0 IMAD.IADD R97, R97, 0x1, -R39.reuse ;  /* 0x0000000161618824 */ /* 0x100fe200078e0a27 */
[----:B------:R-:W-:Y:S02]  /*a850*/  ISETP.GT.U32.AND P0, PT, R39, R73, PT ;  /* 0x000000492700720c */ /* 0x000fe40003f04070 */
[----:B------:R-:W-:Y:S01]  /*a860*/  ISETP.GE.AND P5, PT, R153, RZ, PT ;  /* 0x000000ff9900720c */ /* 0x000fe20003fa6270 */
[--C-:B------:R-:W-:Y:S02]  /*a870*/  @!P4 IMAD.IADD R51, R51, 0x1, -R39.reuse ;  /* 0x000000013333c824 */ /* 0x100fe400078e0a27 */
[----:B------:R-:W-:Y:S01]  /*a880*/  @!P6 IMAD.IADD R89, R89, 0x1, -R39 ;  /* 0x000000015959e824 */ /* 0x000fe200078e0a27 */
[----:B------:R-:W-:-:S02]  /*a890*/  ISETP.GT.U32.AND P6, PT, R39, R69, PT ;  /* 0x000000452700720c */ /* 0x000fc40003fc4070 */
        /* <DEDUP_REMOVED lines=8> */
[----:B------:R-:W-:-:S03]  /*a920*/  ISETP.GT.U32.AND P5, PT, R39, R93, PT ;  /* 0x0000005d2700720c */ /* 0x000fc60003fa4070 */
[--C-:B------:R-:W-:Y:S01]  /*a930*/  @!P6 IMAD.IADD R69, R69, 0x1, -R39.reuse ;  /* 0x000000014545e824 */ /* 0x100fe200078e0a27 */
[----:B------:R-:W-:Y:S01]  /*a940*/  ISETP.GT.U32.AND P6, PT, R39, R85, PT ;  /* 0x000000552700720c */ /* 0x000fe20003fc4070 */
[----:B------:R-:W-:Y:S01]  /*a950*/  @!P4 IMAD.IADD R81, R81, 0x1, -R39 ;  /* 0x000000015151c824 */ /* 0x000fe200078e0a27 */
[----:B------:R-:W-:Y:S01]  /*a960*/  ISETP.GE.AND P4, PT, R160, RZ, PT ;  /* 0x000000ffa000720c */ /* 0x000fe20003f86270 */
[----:B------:R-:W-:-:S03]  /*a970*/  @!P3 IMAD.MOV R48, RZ, RZ, -R48 ;  /* 0x000000ffff30b224 */ /* 0x000fc600078e0a30 */
[----:B------:R-:W-:Y:S01]  /*a980*/  ISETP.GT.U32.AND P3, PT, R39, R81, PT ;  /* 0x000000512700720c */ /* 0x000fe20003f64070 */
[----:B------:R-:W-:Y:S01]  /*a990*/  @!P2 IMAD.IADD R77, R77, 0x1, -R39 ;  /* 0x000000014d4da824 */ /* 0x000fe200078e0a27 */
[----:B------:R-:W-:Y:S01]  /*a9a0*/  ISETP.GE.AND P2, PT, R161, RZ, PT ;  /* 0x000000ffa100720c */ /* 0x000fe20003f46270 */
[----:B------:R-:W-:Y:S01]  /*a9b0*/  @!P0 IMAD.MOV R89, RZ, RZ, -R89 ;  /* 0x000000ffff598224 */ /* 0x000fe200078e0a59 */
[----:B------:R-:W-:Y:S01]  /*a9c0*/  ISETP.GT.U32.AND P0, PT, R39, R65, PT ;  /* 0x000000412700720c */ /* 0x000fe20003f04070 */
[--C-:B------:R-:W-:Y:S01]  /*a9d0*/  @!P5 IMAD.IADD R93, R93, 0x1, -R39.reuse ;  /* 0x000000015d5dd824 */ /* 0x100fe200078e0a27 */
[----:B------:R-:W-:Y:S01]  /*a9e0*/  ISETP.GE.AND P5, PT, R155, RZ, PT ;  /* 0x000000ff9b00720c */ /* 0x000fe20003fa6270 */
[----:B------:R-:W-:Y:S01]  /*a9f0*/  @!P6 IMAD.IADD R85, R85, 0x1, -R39 ;  /* 0x000000015555e824 */ /* 0x000fe200078e0a27 */
[C---:B------:R-:W-:Y:S01]  /*aa00*/  ISETP.GT.U32.AND P6, PT, R39.reuse, R61, PT ;  /* 0x0000003d2700720c */ /* 0x040fe20003fc4070 */
[----:B------:R-:W-:Y:S01]  /*aa10*/  @!P4 IMAD.MOV R97, RZ, RZ, -R97 ;  /* 0x000000ffff61c224 */ /* 0x000fe200078e0a61 */
[----:B------:R-:W-:-:S03]  /*aa20*/  ISETP.GT.U32.AND P4, PT, R39, R77, PT ;  /* 0x0000004d2700720c */ /* 0x000fc60003f84070 */
[----:B------:R-:W-:Y:S01]  /*aa30*/  @!P3 IMAD.IADD R81, R81, 0x1, -R39 ;  /* 0x000000015151b824 */ /* 0x000fe200078e0a27 */
[C---:B------:R-:W-:Y:S01]  /*aa40*/  ISETP.GT.U32.AND P3, PT, R39.reuse, R57, PT ;  /* 0x000000392700720c */ /* 0x040fe20003f64070 */
[----:B------:R-:W-:Y:S01]  /*aa50*/  @!P2 IMAD.MOV R93, RZ, RZ, -R93 ;  /* 0x000000ffff5da224 */ /* 0x000fe200078e0a5d */
[----:B------:R-:W-:Y:S01]  /*aa60*/  ISETP.GT.U32.AND P2, PT, R39, R69, PT ;  /* 0x000000452700720c */ /* 0x000fe20003f44070 */
[----:B------:R-:W-:Y:S01]  /*aa70*/  @!P0 IMAD.IADD R65, R65, 0x1, -R39 ;  /* 0x0000000141418824 */ /* 0x000fe200078e0a27 */
[----:B------:R-:W-:Y:S01]  /*aa80*/  ISETP.GE.AND P0, PT, R116, RZ, PT ;  /* 0x000000ff7400720c */ /* 0x000fe20003f06270 */
[----:B------:R-:W-:Y:S01]  /*aa90*/  @!P5 IMAD.MOV R51, RZ, RZ, -R51 ;  /* 0x000000ffff33d224 */ /* 0x000fe200078e0a33 */
[----:B------:R-:W-:Y:S01]  /*aaa0*/  ISETP.GT.U32.AND P5, PT, R39, R73, PT ;  /* 0x000000492700720c */ /* 0x000fe20003fa4070 */
[----:B------:R-:W-:Y:S01]  /*aab0*/  @!P6 IMAD.IADD R61, R61, 0x1, -R39 ;  /* 0x000000013d3de824 */ /* 0x000fe200078e0a27 */
[----:B------:R-:W-:Y:S01]  /*aac0*/  ISETP.GE.AND P6, PT, R115, RZ, PT ;  /* 0x000000ff7300720c */ /* 0x000fe20003fc6270 */
[----:B------:R-:W-:-:S02]  /*aad0*/  VIADD R149, R0, 0x1c ;  /* 0x0000001c00957836 */ /* 0x000fc40000000000 */
[--C-:B------:R-:W-:Y:S01]  /*aae0*/  @!P4 IMAD.IADD R77, R77, 0x1, -R39.reuse ;  /* 0x000000014d4dc824 */ /* 0x100fe200078e0a27 */
[----:B------:R-:W-:Y:S01]  /*aaf0*/  ISETP.GT.U32.AND P4, PT, R39, R31, PT ;  /* 0x0000001f2700720c */ /* 0x000fe20003f84070 */
[--C-:B------:R-:W-:Y:S01]  /*ab00*/  @!P3 IMAD.IADD R57, R57, 0x1, -R39.reuse ;  /* 0x000000013939b824 */ /* 0x100fe200078e0a27 */
[----:B------:R-:W-:Y:S01]  /*ab10*/  ISETP.GE.AND P3, PT, R114, RZ, PT ;  /* 0x000000ff7200720c */ /* 0x000fe20003f66270 */
[----:B------:R-:W-:Y:S01]  /*ab20*/  @!P2 IMAD.IADD R69, R69, 0x1, -R39 ;  /* 0x000000014545a824 */ /* 0x000fe200078e0a27 */
[----:B------:R-:W-:Y:S01]  /*ab30*/  IABS R41, R149 ;  /* 0x0000009500297213 */ /* 0x000fe20000000000 */
[----:B------:R-:W-:Y:S01]  /*ab40*/  @!P0 IMAD.MOV R77, RZ, RZ, -R77 ;  /* 0x000000ffff4d8224 */ /* 0x000fe200078e0a4d */
[----:B------:R-:W-:Y:S01]  /*ab50*/  ISETP.GE.AND P2, PT, R117, RZ, PT ;  /* 0x000000ff7500720c */ /* 0x000fe20003f46270 */
[----:B------:R-:W-:Y:S01]  /*ab60*/  @!P5 IMAD.IADD R73, R73, 0x1, -R39 ;  /* 0x000000014949d824 */ /* 0x000fe200078e0a27 */
[----:B------:R-:W-:Y:S01]  /*ab70*/  ISETP.GT.U32.AND P0, PT, R39, R57, PT ;  /* 0x000000392700720c */ /* 0x000fe20003f04070 */
[----:B------:R-:W-:-:S02]  /*ab80*/  VIADD R120, R0, 0x24 ;  /* 0x0000002400787836 */ /* 0x000fc40000000000 */
[----:B------:R-:W-:-:S04]  /*ab90*/  IMAD.HI.U32 R32, R40, R41, RZ ;  /* 0x0000002928207227 */ /* 0x000fc800078e00ff */
[----:B------:R-:W-:Y:S01]  /*aba0*/  @!P6 IMAD.MOV R73, RZ, RZ, -R73 ;  /* 0x000000ffff49e224 */ /* 0x000fe200078e0a49 */
[----:B------:R-:W-:Y:S01]  /*abb0*/  ISETP.GT.U32.AND P6, PT, R39, R30, PT ;  /* 0x0000001e2700720c */ /* 0x000fe20003fc4070 */
[----:B------:R-:W-:Y:S01]  /*abc0*/  IMAD.MOV R32, RZ, RZ, -R32 ;  /* 0x000000ffff207224 */ /* 0x000fe200078e0a20 */
[----:B------:R-:W-:Y:S01]  /*abd0*/  IABS R34, R120 ;  /* 0x0000007800227213 */ /* 0x000fe20000000000 */
[----:B------:R-:W-:Y:S01]  /*abe0*/  @!P4 IMAD.IADD R31, R31, 0x1, -R39 ;  /* 0x000000011f1fc824 */ /* 0x000fe200078e0a27 */
[C---:B------:R-:W-:Y:S01]  /*abf0*/  ISETP.GT.U32.AND P4, PT, R39.reuse, R61, PT ;  /* 0x0000003d2700720c */ /* 0x040fe20003f84070 */
[----:B------:R-:W-:Y:S01]  /*ac00*/  @!P3 IMAD.MOV R69, RZ, RZ, -R69 ;  /* 0x000000ffff45b224 */ /* 0x000fe200078e0a45 */
[C---:B------:R-:W-:Y:S01]  /*ac10*/  ISETP.GT.U32.AND P3, PT, R39.reuse, R28, PT ;  /* 0x0000001c2700720c */ /* 0x040fe20003f64070 */
[----:B------:R-:W-:Y:S02]  /*ac20*/  IMAD R41, R39, R32, R41 ;  /* 0x0000002027297224 */ /* 0x000fe400078e0229 */
[----:B------:R-:W-:-:S04]  /*ac30*/  IMAD.HI.U32 R32, R40, R34, RZ ;  /* 0x0000002228207227 */ /* 0x000fc800078e00ff */
[----:B------:R-:W-:Y:S01]  /*ac40*/  @!P2 IMAD.MOV R81, RZ, RZ, -R81 ;  /* 0x000000ffff51a224 */ /* 0x000fe200078e0a51 */
[----:B------:R-:W-:Y:S01]  /*ac50*/  ISETP.GT.U32.AND P2, PT, R39, R31, PT ;  /* 0x0000001f2700720c */ /* 0x000fe20003f44070 */
[--C-:B------:R-:W-:Y:S01]  /*ac60*/  @!P0 IMAD.IADD R57, R57, 0x1, -R39.reuse ;  /* 0x0000000139398824 */ /* 0x100fe200078e0a27 */
[----:B------:R-:W-:Y:S01]  /*ac70*/  ISETP.GE.AND P0, PT, R109, RZ, PT ;  /* 0x000000ff6d00720c */ /* 0x000fe20003f06270 */
[----:B------:R-:W-:Y:S01]  /*ac80*/  IMAD.MOV R32, RZ, RZ, -R32 ;  /* 0x000000ffff207224 */ /* 0x000fe200078e0a20 */
[----:B------:R-:W-:Y:S01]  /*ac90*/  IABS R33, R13 ;  /* 0x0000000d00217213 */ /* 0x000fe20000000000 */
[----:B------:R-:W-:Y:S02]  /*aca0*/  IMAD.MOV.U32 R162, RZ, RZ, R106 ;  /* 0x000000ffffa27224 */ /* 0x000fe400078e006a */
[----:B------:R-:W-:Y:S01]  /*acb0*/  @!P6 IMAD.IADD R30, R30, 0x1, -R39 ;  /* 0x000000011e1ee824 */ /* 0x000fe200078e0a27 */
[----:B------:R-:W-:Y:S01]  /*acc0*/  ISETP.GE.AND P6, PT, R4, RZ, PT ;  /* 0x000000ff0400720c */ /* 0x000fe20003fc6270 */
[----:B------:R-:W-:Y:S01]  /*acd0*/  IMAD R34, R39, R32, R34 ;  /* 0x0000002027227224 */ /* 0x000fe200078e0222 */
[----:B------:R-:W-:Y:S01]  /*ace0*/  ISETP.GE.AND P5, PT, R162, RZ, PT ;  /* 0x000000ffa200720c */ /* 0x000fe20003fa6270 */
[----:B------:R-:W-:-:S04]  /*acf0*/  IMAD.HI.U32 R32, R40, R33, RZ ;  /* 0x0000002128207227 */ /* 0x000fc800078e00ff */
[--C-:B------:R-:W-:Y:S02]  /*ad00*/  @!P4 IMAD.IADD R61, R61, 0x1, -R39.reuse ;  /* 0x000000013d3dc824 */ /* 0x100fe400078e0a27 */
[--C-:B------:R-:W-:Y:S01]  /*ad10*/  @!P3 IMAD.IADD R28, R28, 0x1, -R39.reuse ;  /* 0x000000011c1cb824 */ /* 0x100fe200078e0a27 */
[----:B------:R-:W-:Y:S01]  /*ad20*/  STL [R1+0x8d0], R149 ;  /* 0x0008d09501007387 */ /* 0x000fe20000100800 */
[----:B------:R-:W-:Y:S01]  /*ad30*/  IMAD.MOV R32, RZ, RZ, -R32 ;  /* 0x000000ffff207224 */ /* 0x000fe200078e0a20 */
[----:B------:R-:W-:Y:S01]  /*ad40*/  ISETP.GT.U32.AND P3, PT, R39, R30, PT ;  /* 0x0000001e2700720c */ /* 0x000fe20003f64070 */
[----:B------:R-:W-:Y:S01]  /*ad50*/  @!P2 IMAD.IADD R31, R31, 0x1, -R39 ;  /* 0x000000011f1fa824 */ /* 0x000fe200078e0a27 */
[----:B------:R-:W-:Y:S01]  /*ad60*/  STL [R1+0xba4], R149 ;  /* 0x000ba49501007387 */ /* 0x000fe20000100800 */
[----:B------:R-:W-:Y:S01]  /*ad70*/  @!P0 IMAD.MOV R61, RZ, RZ, -R61 ;  /* 0x000000ffff3d8224 */ /* 0x000fe200078e0a3d */
[----:B------:R-:W-:Y:S02]  /*ad80*/  ISETP.GE.AND P2, PT, R108, RZ, PT ;  /* 0x000000ff6c00720c */ /* 0x000fe40003f46270 */
[C---:B------:R-:W-:Y:S01]  /*ad90*/  ISETP.GT.U32.AND P0, PT, R39.reuse, R28, PT ;  /* 0x0000001c2700720c */ /* 0x040fe20003f04070 */
[----:B------:R-:W-:Y:S01]  /*ada0*/  STL [R1+0xba8], R41 ;  /* 0x000ba82901007387 */ /* 0x000fe20000100800 */
[----:B------:R-:W-:-:S03]  /*adb0*/  IMAD R33, R39, R32, R33 ;  /* 0x0000002027217224 */ /* 0x000fc600078e0221 */
[----:B------:R-:W-:Y:S01]  /*adc0*/  STL [R1+0x8c0], R120 ;  /* 0x0008c07801007387 */ /* 0x000fe20000100800 */
[----:B------:R-:W-:Y:S01]  /*add0*/  @!P6 IMAD.MOV R31, RZ, RZ, -R31 ;  /* 0x000000ffff1fe224 */ /* 0x000fe200078e0a1f */
[----:B------:R-:W-:Y:S02]  /*ade0*/  ISETP.GE.AND P6, PT, R2, RZ, PT ;  /* 0x000000ff0200720c */ /* 0x000fe40003fc6270 */
[----:B------:R-:W-:Y:S01]  /*adf0*/  STL [R1+0xbac], R120 ;  /* 0x000bac7801007387 */ /* 0x000fe20000100800 */
[----:B------:R-:W-:-:S03]  /*ae00*/  IABS R32, R22 ;  /* 0x0000001600207213 */ /* 0x000fc60000000000 */
[----:B------:R-:W-:Y:S01]  /*ae10*/  STL [R1+0xbb0], R34 ;  /* 0x000bb02201007387 */ /* 0x000fe20000100800 */
[----:B------:R-:W-:-:S03]  /*ae20*/  @!P5 IMAD.MOV R85, RZ, RZ, -R85 ;  /* 0x000000ffff55d224 */ /* 0x000fc600078e0a55 */
[----:B------:R-:W-:Y:S01]  /*ae30*/  STL [R1+0x8cc], R13 ;  /* 0x0008cc0d01007387 */ /* 0x000fe20000100800 */
[----:B------:R-:W-:-:S03]  /*ae40*/  ISETP.GT.U32.AND P5, PT, R39, R65, PT ;  /* 0x000000412700720c */ /* 0x000fc60003fa4070 */
[----:B------:R-:W-:Y:S04]  /*ae50*/  STL [R1+0xbb4], R13 ;  /* 0x000bb40d01007387 */ /* 0x000fe80000100800 */
[----:B------:R-:W-:Y:S04]  /*ae60*/  STL [R1+0xbb8], R33 ;  /* 0x000bb82101007387 */ /* 0x000fe80000100800 */
[----:B------:R2:W-:Y:S01]  /*ae70*/  STL [R1+0xbbc], R0 ;  /* 0x000bbc0001007387 */ /* 0x0005e20000100800 */
[----:B------:R-:W-:Y:S01]  /*ae80*/  IMAD.HI.U32 R106, R40, R32, RZ ;  /* 0x00000020286a7227 */ /* 0x000fe200078e00ff */
[----:B------:R-:W-:-:S03]  /*ae90*/  LOP3.LUT R5, RZ, R29, RZ, 0x33, !PT ;  /* 0x0000001dff057212 */ /* 0x000fc600078e33ff */
[----:B------:R-:W-:Y:S02]  /*aea0*/  @!P2 IMAD.MOV R57, RZ, RZ, -R57 ;  /* 0x000000ffff39a224 */ /* 0x000fe400078e0a39 */
[----:B--2---:R-:W-:Y:S01]  /*aeb0*/  VIADD R0, R12, 0x7f ;  /* 0x0000007f0c007836 */ /* 0x004fe20000000000 */
[----:B------:R-:W-:Y:S01]  /*aec0*/  ISETP.GE.AND P2, PT, R3, RZ, PT ;  /* 0x000000ff0300720c */ /* 0x000fe20003f46270 */
[--C-:B------:R-:W-:Y:S01]  /*aed0*/  @!P3 IMAD.IADD R30, R30, 0x1, -R39.reuse ;  /* 0x000000011e1eb824 */ /* 0x100fe200078e0a27 */
[----:B------:R-:W-:Y:S01]  /*aee0*/  ISETP.NE.AND P3, PT, R29, RZ, PT ;  /* 0x000000ff1d00720c */ /* 0x000fe20003f65270 */
[--C-:B------:R-:W-:Y:S01]  /*aef0*/  @!P0 IMAD.IADD R28, R28, 0x1, -R39.reuse ;  /* 0x000000011c1c8824 */ /* 0x100fe200078e0a27 */
[----:B------:R-:W-:Y:S01]  /*af00*/  ISETP.GT.AND P0, PT, R0, 0x7f, PT ;  /* 0x0000007f0000780c */ /* 0x000fe20003f04270 */
[----:B------:R-:W-:Y:S01]  /*af10*/  IMAD.MOV R106, RZ, RZ, -R106 ;  /* 0x000000ffff6a7224 */ /* 0x000fe200078e0a6a */
[----:B------:R-:W-:Y:S01]  /*af20*/  SEL R103, R5, R103, !P3 ;  /* 0x0000006705677207 */ /* 0x000fe20005800000 */
[----:B------:R-:W-:Y:S01]  /*af30*/  @!P6 IMAD.MOV R28, RZ, RZ, -R28 ;  /* 0x000000ffff1ce224 */ /* 0x000fe200078e0a1c */
[----:B------:R-:W-:Y:S01]  /*af40*/  ISETP.LT.AND P0, PT, R107, R12, P0 ;  /* 0x0000000c6b00720c */ /* 0x000fe20000701270 */
[----:B------:R-:W-:Y:S01]  /*af50*/  IMAD R32, R39, R106, R32 ;  /* 0x0000006a27207224 */ /* 0x000fe200078e0220 */
[----:B------:R-:W-:Y:S01]  /*af60*/  SEL R107, R5, R46, !P3 ;  /* 0x0000002e056b7207 */ /* 0x000fe20005800000 */
[----:B------:R-:W-:Y:S01]  /*af70*/  @!P5 IMAD.IADD R65, R65, 0x1, -R39 ;  /* 0x000000014141d824 */ /* 0x000fe200078e0a27 */
[----:B------:R-:W-:Y:S01]  /*af80*/  STL [R1+0x8c8], R22 ;  /* 0x0008c81601007387 */ /* 0x000fe20000100800 */
[----:B------:R-:W-:Y:S01]  /*af90*/  ISETP.GE.AND P5, PT, R113, RZ, PT ;  /* 0x000000ff7100720c */ /* 0x000fe20003fa6270 */
[----:B------:R-:W-:Y:S01]  /*afa0*/  IMAD R103, R103, UR11, RZ ;  /* 0x0000000b67677c24 */ /* 0x000fe2000f8e02ff */
[C---:B------:R-:W-:Y:S01]  /*afb0*/  SEL R116, R5.reuse, R28, !P3 ;  /* 0x0000001c05747207 */ /* 0x040fe20005800000 */
[----:B------:R-:W-:Y:S01]  /*afc0*/  STL [R1+0xbc0], R22 ;  /* 0x000bc01601007387 */ /* 0x000fe20000100800 */
[----:B------:R-:W-:Y:S01]  /*afd0*/  SEL R96, R5, R96, !P3 ;  /* 0x0000006005607207 */ /* 0x000fe20005800000 */
[----:B------:R-:W-:Y:S01]  /*afe0*/  IMAD R28, R107, UR11, RZ ;  /* 0x0000000b6b1c7c24 */ /* 0x000fe2000f8e02ff */
[C---:B------:R-:W-:Y:S01]  /*aff0*/  SEL R29, R5.reuse, R100, !P3 ;  /* 0x00000064051d7207 */ /* 0x040fe20005800000 */
[----:B------:R-:W-:Y:S01]  /*b000*/  STL [R1+0xbc4], R40 ;  /* 0x000bc42801007387 */ /* 0x000fe20000100800 */
[----:B------:R-:W-:Y:S01]  /*b010*/  VIADD R106, R12, 0xffffffa8 ;  /* 0xffffffa80c6a7836 */ /* 0x000fe20000000000 */
[----:B------:R-:W-:-:S02]  /*b020*/  SEL R92, R5, R92, !P3 ;  /* 0x0000005c055c7207 */ /* 0x000fc40005800000 */
[----:B------:R-:W-:Y:S01]  /*b030*/  STL [R1+0xbc8], R32 ;  /* 0x000bc82001007387 */ /* 0x000fe20000100800 */
[C---:B------:R-:W-:Y:S01]  /*b040*/  SEL R99, R5.reuse, R99, !P3 ;  /* 0x0000006305637207 */ /* 0x040fe20005800000 */
[----:B------:R-:W-:Y:S01]  /*b050*/  @!P2 IMAD.MOV R30, RZ, RZ, -R30 ;  /* 0x000000ffff1ea224 */ /* 0x000fe200078e0a1e */
[----:B------:R-:W-:Y:S01]  /*b060*/  SEL R95, R5, R95, !P3 ;  /* 0x0000005f055f7207 */ /* 0x000fe20005800000 */
[----:B------:R-:W-:Y:S01]  /*b070*/  STL [R1+0xbcc], R12 ;  /* 0x000bcc0c01007387 */ /* 0x000fe20000100800 */
[----:B------:R-:W-:-:S03]  /*b080*/  IADD3 R26, P2, PT, R103, R38, RZ ;  /* 0x00000026671a7210 */ /* 0x000fc60007f5e0ff */
[----:B------:R-:W-:Y:S01]  /*b090*/  STL [R1+0xbd0], R5 ;  /* 0x000bd00501007387 */ /* 0x000fe20000100800 */
[----:B------:R-:W-:Y:S01]  /*b0a0*/  IADD3 R0, P6, PT, R28, R38, RZ ;  /* 0x000000261c007210 */ /* 0x000fe20007fde0ff */
[----:B------:R-:W-:Y:S01]  /*b0b0*/  IMAD R29, R29, UR5, RZ ;  /* 0x000000051d1d7c24 */ /* 0x000fe2000f8e02ff */
[----:B------:R-:W-:Y:S01]  /*b0c0*/  ISETP.GE.U32.AND P4, PT, R106, 0x7fffff29, PT ;  /* 0x7fffff296a00780c */ /* 0x000fe20003f86070 */
[----:B------:R-:W-:Y:S01]  /*b0d0*/  STL [R1+0xbd4], R107 ;  /* 0x000bd46b01007387 */ /* 0x000fe20000100800 */
[C---:B------:R-:W-:Y:S01]  /*b0e0*/  VIADD R106, R12.reuse, 0xffffffa0 ;  /* 0xffffffa00c6a7836 */ /* 0x040fe20000000000 */
[C---:B------:R-:W-:Y:S01]  /*b0f0*/  SEL R109, R5.reuse, R101, !P3 ;  /* 0x00000065056d7207 */ /* 0x040fe20005800000 */
[----:B------:R-:W-:Y:S01]  /*b100*/  @!P5 IMAD.MOV R65, RZ, RZ, -R65 ;  /* 0x000000ffff41d224 */ /* 0x000fe200078e0a41 */
[----:B------:R-:W-:Y:S01]  /*b110*/  STL [R1+0xbd8], R96 ;  /* 0x000bd86001007387 */ /* 0x000fe20000100800 */
[C---:B------:R-:W-:Y:S01]  /*b120*/  SEL R101, R5.reuse, R43, !P3 ;  /* 0x0000002b05657207 */ /* 0x040fe20005800000 */
[----:B------:R-:W-:Y:S01]  /*b130*/  VIADD R117, R12, 0xffffff98 ;  /* 0xffffff980c757836 */ /* 0x000fe20000000000 */
[C---:B------:R-:W-:Y:S01]  /*b140*/  SEL R115, R5.reuse, R30, !P3 ;  /* 0x0000001e05737207 */ /* 0x040fe20005800000 */
[----:B------:R-:W-:Y:S01]  /*b150*/  STL [R1+0xbdc], R92 ;  /* 0x000bdc5c01007387 */ /* 0x000fe20000100800 */
[----:B------:R-:W-:Y:S01]  /*b160*/  SEL R43, R5, R88, !P3 ;  /* 0x00000058052b7207 */ /* 0x000fe20005800000 */
[----:B------:R-:W-:Y:S01]  /*b170*/  IMAD R30, R96, UR16, RZ ;  /* 0x00000010601e7c24 */ /* 0x000fe2000f8e02ff */
[----:B------:R-:W-:Y:S01]  /*b180*/  LEA.HI.X.SX32 R42, R103, R35, 0x1, P2 ;  /* 0x00000023672a7211 */ /* 0x000fe200010f0eff */
[----:B------:R-:W-:Y:S01]  /*b190*/  STL [R1+0xbe0], R99 ;  /* 0x000be06301007387 */ /* 0x000fe20000100800 */
[----:B------:R-:W-:Y:S01]  /*b1a0*/  SEL R113, R5, R102, !P3 ;  /* 0x0000006605717207 */ /* 0x000fe20005800000 */
[----:B------:R-:W2:Y:S02]  /*b1b0*/  LDCU UR5, c[0x0][0x3b0] ;  /* 0x00007600ff0577ac */ /* 0x000ea40008000800 */
[----:B------:R-:W-:Y:S01]  /*b1c0*/  STL [R1+0xbe4], R95 ;  /* 0x000be45f01007387 */ /* 0x000fe20000100800 */
[----:B------:R-:W-:-:S03]  /*b1d0*/  ISETP.GE.U32.AND P5, PT, R106, 0x7fffff21, PT ;  /* 0x7fffff216a00780c */ /* 0x000fc60003fa6070 */
[----:B------:R-:W-:Y:S01]  /*b1e0*/  STL [R1+0x128], R26 ;  /* 0x0001281a01007387 */ /* 0x000fe20000100800 */
[----:B------:R-:W-:-:S03]  /*b1f0*/  SEL R102, R5, R44, !P3 ;  /* 0x0000002c05667207 */ /* 0x000fc60005800000 */
[----:B------:R3:W-:Y:S01]  /*b200*/  STL [R1+0x168], R0 ;  /* 0x0001680001007387 */ /* 0x0007e20000100800 */
[----:B------:R-:W-:Y:S01]  /*b210*/  SEL R100, R5, R57, !P3 ;  /* 0x0000003905647207 */ /* 0x000fe20005800000 */
[----:B------:R-:W-:Y:S01]  /*b220*/  IMAD R57, R95, UR17, RZ ;  /* 0x000000115f397c24 */ /* 0x000fe2000f8e02ff */
[C---:B------:R-:W-:Y:S01]  /*b230*/  SEL R114, R5.reuse, R31, !P3 ;  /* 0x0000001f05727207 */ /* 0x040fe20005800000 */
[----:B------:R-:W-:Y:S01]  /*b240*/  IMAD R31, R92, UR21, RZ ;  /* 0x000000155c1f7c24 */ /* 0x000fe2000f8e02ff */
[----:B------:R-:W-:Y:S01]  /*b250*/  SEL R106, R5, R45, !P3 ;  /* 0x0000002d056a7207 */ /* 0x000fe20005800000 */
[----:B------:R-:W-:Y:S01]  /*b260*/  IMAD R43, R43, UR25, RZ ;  /* 0x000000192b2b7c24 */ /* 0x000fe2000f8e02ff */
[----:B------:R-:W-:Y:S02]  /*b270*/  SEL R44, R5, R84, !P3 ;  /* 0x00000054052c7207 */ /* 0x000fe40005800000 */
[----:B---3--:R-:W-:Y:S01]  /*b280*/  IADD3 R0, P2, PT, R29, R38, RZ ;  /* 0x000000261d007210 */ /* 0x008fe20007f5e0ff */
[----:B------:R3:W-:Y:S01]  /*b290*/  STL [R1+0xbe8], R103 ;  /* 0x000be86701007387 */ /* 0x0007e20000100800 */
[----:B------:R-:W-:-:S02]  /*b2a0*/  LEA.HI.X.SX32 R2, R28, R35, 0x1, P6 ;  /* 0x000000231c027211 */ /* 0x000fc400030f0eff */
[C---:B------:R-:W-:Y:S01]  /*b2b0*/  SEL R45, R5.reuse, R80, !P3 ;  /* 0x00000050052d7207 */ /* 0x040fe20005800000 */
[----:B------:R-:W-:Y:S01]  /*b2c0*/  STL [R1+0x124], R42 ;  /* 0x0001242a01007387 */ /* 0x000fe20000100800 */
[----:B------:R-:W-:Y:S01]  /*b2d0*/  IADD3 R95, P6, PT, R30, R38, RZ ;  /* 0x000000261e5f7210 */ /* 0x000fe20007fde0ff */
[----:B------:R-:W-:Y:S02]  /*b2e0*/  IMAD R44, R44, UR29, RZ ;  /* 0x0000001d2c2c7c24 */ /* 0x000fe4000f8e02ff */
[----:B------:R4:W-:Y:S01]  /*b2f0*/  STL [R1+0x1a8], R0 ;  /* 0x0001a80001007387 */ /* 0x0009e20000100800 */
[----:B------:R-:W-:Y:S01]  /*b300*/  SEL R108, R5, R47, !P3 ;  /* 0x0000002f056c7207 */ /* 0x000fe20005800000 */
[----:B------:R-:W-:Y:S01]  /*b310*/  IMAD R45, R45, UR33, RZ ;  /* 0x000000212d2d7c24 */ /* 0x000fe2000f8e02ff */
[----:B------:R-:W-:Y:S02]  /*b320*/  SEL R46, R5, R76, !P3 ;  /* 0x0000004c052e7207 */ /* 0x000fe40005800000 */
[----:B---3--:R-:W-:-:S02]  /*b330*/  LEA.HI.X.SX32 R103, R30, R35, 0x1, P6 ;  /* 0x000000231e677211 */ /* 0x008fc400030f0eff */
[----:B------:R-:W-:Y:S02]  /*b340*/  SEL R47, R5, R72, !P3 ;  /* 0x00000048052f7207 */ /* 0x000fe40005800000 */
[-C--:B----4-:R-:W-:Y:S02]  /*b350*/  LEA.HI.X.SX32 R0, R29, R35.reuse, 0x1, P2 ;  /* 0x000000231d007211 */ /* 0x090fe400010f0eff */
[-C--:B------:R-:W-:Y:S02]  /*b360*/  IADD3 R92, P2, PT, R31, R38.reuse, RZ ;  /* 0x000000261f5c7210 */ /* 0x080fe40007f5e0ff */
[----:B------:R-:W-:Y:S02]  /*b370*/  IADD3 R107, P6, PT, R43, R38, RZ ;  /* 0x000000262b6b7210 */ /* 0x000fe40007fde0ff */
[----:B------:R-:W-:Y:S01]  /*b380*/  SEL R80, R5, R54, !P3 ;  /* 0x0000003605507207 */ /* 0x000fe20005800000 */
[----:B------:R-:W-:Y:S01]  /*b390*/  IMAD R54, R99, UR12, RZ ;  /* 0x0000000c63367c24 */ /* 0x000fe2000f8e02ff */
[----:B------:R-:W-:Y:S01]  /*b3a0*/  SEL R72, R5, R68, !P3 ;  /* 0x0000004405487207 */ /* 0x000fe20005800000 */
[----:B------:R-:W-:Y:S01]  /*b3b0*/  IMAD R46, R46, UR37, RZ ;  /* 0x000000252e2e7c24 */ /* 0x000fe2000f8e02ff */
[----:B------:R-:W-:Y:S01]  /*b3c0*/  LEA.HI.X.SX32 R99, R31, R35, 0x1, P2 ;  /* 0x000000231f637211 */ /* 0x000fe200010f0eff */
[----:B------:R-:W-:Y:S01]  /*b3d0*/  IMAD R47, R47, UR41, RZ ;  /* 0x000000292f2f7c24 */ /* 0x000fe2000f8e02ff */
[----:B------:R-:W-:-:S02]  /*b3e0*/  SEL R68, R5, R64, !P3 ;  /* 0x0000004005447207 */ /* 0x000fc40005800000 */
[----:B------:R-:W-:Y:S01]  /*b3f0*/  LEA.HI.X.SX32 R96, R43, R35, 0x1, P6 ;  /* 0x000000232b607211 */ /* 0x000fe200030f0eff */
[----:B------:R-:W-:Y:S01]  /*b400*/  STL [R1+0x164], R2 ;  /* 0x0001640201007387 */ /* 0x000fe20000100800 */
[----:B------:R-:W-:Y:S02]  /*b410*/  IADD3 R12, P2, PT, R44, R38, RZ ;  /* 0x000000262c0c7210 */ /* 0x000fe40007f5e0ff */
[C---:B------:R-:W-:Y:S02]  /*b420*/  SEL R53, R5.reuse, R53, !P3 ;  /* 0x0000003505357207 */ /* 0x040fe40005800000 */
[C---:B------:R-:W-:Y:S02]  /*b430*/  SEL R91, R5.reuse, R91, !P3 ;  /* 0x0000005b055b7207 */ /* 0x040fe40005800000 */
[C---:B------:R-:W-:Y:S02]  /*b440*/  SEL R87, R5.reuse, R87, !P3 ;  /* 0x0000005705577207 */ /* 0x040fe40005800000 */
[----:B------:R-:W-:-:S02]  /*b450*/  SEL R83, R5, R83, !P3 ;  /* 0x0000005305537207 */ /* 0x000fc40005800000 */
[C---:B------:R-:W-:Y:S02]  /*b460*/  SEL R79, R5.reuse, R79, !P3 ;  /* 0x0000004f054f7207 */ /* 0x040fe40005800000 */
[C---:B------:R-:W-:Y:S02]  /*b470*/  SEL R75, R5.reuse, R75, !P3 ;  /* 0x0000004b054b7207 */ /* 0x040fe40005800000 */
        /* <DEDUP_REMOVED lines=29> */
[----:B------:R-:W-:Y:S01]  /*b650*/  SEL R61, R5, R61, !P3 ;  /* 0x0000003d053d7207 */ /* 0x000fe20005800000 */
[----:B------:R-:W-:Y:S01]  /*b660*/  IMAD R113, R113, UR11, RZ ;  /* 0x0000000b71717c24 */ /* 0x000fe2000f8e02ff */
[----:B------:R-:W-:Y:S01]  /*b670*/  SEL R64, R5, R60, !P3 ;  /* 0x0000003c05407207 */ /* 0x000fe20005800000 */
[----:B------:R-:W-:Y:S01]  /*b680*/  IMAD R106, R106, UR11, RZ ;  /* 0x0000000b6a6a7c24 */ /* 0x000fe2000f8e02ff */
[----:B------:R-:W-:Y:S01]  /*b690*/  IADD3 R40, P6, PT, R45, R38, RZ ;  /* 0x000000262d287210 */ /* 0x000fe20007fde0ff */
[----:B------:R-:W-:Y:S01]  /*b6a0*/  IMAD R109, R109, UR11, RZ ;  /* 0x0000000b6d6d7c24 */ /* 0x000fe2000f8e02ff */
[C---:B------:R-:W-:Y:S01]  /*b6b0*/  SEL R60, R5.reuse, R56, !P3 ;  /* 0x00000038053c7207 */ /* 0x040fe20005800000 */
[----:B------:R3:W-:Y:S01]  /*b6c0*/  STL [R1+0x1a4], R0 ;  /* 0x0001a40001007387 */ /* 0x0007e20000100800 */
[----:B------:R-:W-:Y:S01]  /*b6d0*/  SEL R56, R5, R50, !P3 ;  /* 0x0000003205387207 */ /* 0x000fe20005800000 */
[----:B------:R-:W-:Y:S01]  /*b6e0*/  IMAD R48, R72, UR45, RZ ;  /* 0x0000002d48307c24 */ /* 0x000fe2000f8e02ff */
[-C--:B------:R-:W-:Y:S01]  /*b6f0*/  LEA.HI.X.SX32 R5, R44, R35.reuse, 0x1, P2 ;  /* 0x000000232c057211 */ /* 0x080fe200010f0eff */
[----:B------:R-:W-:Y:S01]  /*b700*/  IMAD R49, R68, UR49, RZ ;  /* 0x0000003144317c24 */ /* 0x000fe2000f8e02ff */
[-C--:B------:R-:W-:Y:S01]  /*b710*/  LEA.HI.X.SX32 R32, R45, R35.reuse, 0x1, P6 ;  /* 0x000000232d207211 */ /* 0x080fe200030f0eff */
[----:B------:R-:W-:Y:S01]  /*b720*/  IMAD R102, R102, UR11, RZ ;  /* 0x0000000b66667c24 */ /* 0x000fe2000f8e02ff */
[CC--:B------:R-:W-:Y:S01]  /*b730*/  IADD3 R13, P6, PT, R47.reuse, R38.reuse, RZ ;  /* 0x000000262f0d7210 */ /* 0x0c0fe20007fde0ff */
[----:B------:R-:W-:Y:S01]  /*b740*/  IMAD R30, R80, UR59, RZ ;  /* 0x0000003b501e7c24 */ /* 0x000fe2000f8e02ff */
[----:B------:R-:W-:Y:S01]  /*b750*/  PRMT R23, RZ, 0x7610, R23 ;  /* 0x00007610ff177816 */ /* 0x000fe20000000017 */
[----:B------:R-:W-:Y:S01]  /*b760*/  IMAD R108, R108, UR11, RZ ;  /* 0x0000000b6c6c7c24 */ /* 0x000fe2000f8e02ff */
[-C--:B---3--:R-:W-:Y:S01]  /*b770*/  IADD3 R0, P2, PT, R46, R38.reuse, RZ ;  /* 0x000000262e007210 */ /* 0x088fe20007f5e0ff */
[----:B------:R-:W-:Y:S01]  /*b780*/  IMAD R50, R64, UR53, RZ ;  /* 0x0000003540327c24 */ /* 0x000fe2000f8e02ff */
[-C--:B------:R-:W-:Y:S01]  /*b790*/  LEA.HI.X.SX32 R33, R47, R35.reuse, 0x1, P6 ;  /* 0x000000232f217211 */ /* 0x080fe200030f0eff */
[----:B------:R-:W-:Y:S01]  /*b7a0*/  IMAD R101, R101, UR11, RZ ;  /* 0x0000000b65657c24 */ /* 0x000fe2000f8e02ff */
[-C--:B------:R-:W-:Y:S01]  /*b7b0*/  LEA.HI.X.SX32 R22, R46, R35.reuse, 0x1, P2 ;  /* 0x000000232e167211 */ /* 0x080fe200010f0eff */
[----:B------:R-:W-:Y:S01]  /*b7c0*/  IMAD R51, R60, UR57, RZ ;  /* 0x000000393c337c24 */ /* 0x000fe2000f8e02ff */
[CC--:B------:R-:W-:Y:S01]  /*b7d0*/  IADD3 R120, P2, PT, R48.reuse, R38.reuse, RZ ;  /* 0x0000002630787210 */ /* 0x0c0fe20007f5e0ff */
[----:B------:R-:W3:Y:S01]  /*b7e0*/  LDCU UR12, c[0x0][0x3b0] ;  /* 0x00007600ff0c77ac */ /* 0x000ee20008000800 */
[-C--:B------:R-:W-:Y:S01]  /*b7f0*/  IADD3 R149, P6, PT, R49, R38.reuse, RZ ;  /* 0x0000002631957210 */ /* 0x080fe20007fde0ff */
[----:B------:R-:W-:Y:S01]  /*b800*/  IMAD R53, R53, UR61, RZ ;  /* 0x0000003d35357c24 */ /* 0x000fe2000f8e02ff */
[----:B------:R-:W-:Y:S01]  /*b810*/  LEA.HI.X.SX32 R34, R48, R35, 0x1, P2 ;  /* 0x0000002330227211 */ /* 0x000fe200010f0eff */
[----:B------:R-:W-:Y:S01]  /*b820*/  IMAD R56, R56, UR65, RZ ;  /* 0x0000004138387c24 */ /* 0x000fe2000f8e02ff */
[----:B------:R-:W-:-:S02]  /*b830*/  IADD3 R105, P2, PT, R50, R38, RZ ;  /* 0x0000002632697210 */ /* 0x000fc40007f5e0ff */
[-C--:B------:R-:W-:Y:S02]  /*b840*/  LEA.HI.X.SX32 R41, R49, R35.reuse, 0x1, P6 ;  /* 0x0000002331297211 */ /* 0x080fe400030f0eff */
[-C--:B------:R-:W-:Y:S02]  /*b850*/  IADD3 R2, P6, PT, R51, R38.reuse, RZ ;  /* 0x0000002633027210 */ /* 0x080fe40007fde0ff */
[-C--:B------:R-:W-:Y:S02]  /*b860*/  LEA.HI.X.SX32 R104, R50, R35.reuse, 0x1, P2 ;  /* 0x0000002332687211 */ /* 0x080fe400010f0eff */
[-C--:B------:R-:W-:Y:S02]  /*b870*/  IADD3 R4, P2, PT, R53, R38.reuse, RZ ;  /* 0x0000002635047210 */ /* 0x080fe40007f5e0ff */
[----:B------:R-:W-:Y:S02]  /*b880*/  LEA.HI.X.SX32 R3, R51, R35, 0x1, P6 ;  /* 0x0000002333037211 */ /* 0x000fe400030f0eff */
[----:B------:R-:W-:-:S02]  /*b890*/  IADD3 R162, P6, PT, R56, R38, RZ ;  /* 0x0000002638a27210 */ /* 0x000fc40007fde0ff */
[-C--:B------:R-:W-:Y:S01]  /*b8a0*/  LEA.HI.X.SX32 R36, R53, R35.reuse, 0x1, P2 ;  /* 0x0000002335247211 */ /* 0x080fe200010f0eff */
[----:B------:R-:W-:Y:S01]  /*b8b0*/  STL [R1+0x1e8], R95 ;  /* 0x0001e85f01007387 */ /* 0x000fe20000100800 */
[-C--:B------:R-:W-:Y:S02]  /*b8c0*/  IADD3 R161, P2, PT, R113, R38.reuse, RZ ;  /* 0x0000002671a17210 */ /* 0x080fe40007f5e0ff */
[-C--:B------:R-:W-:Y:S01]  /*b8d0*/  LEA.HI.X.SX32 R125, R56, R35.reuse, 0x1, P6 ;  /* 0x00000023387d7211 */ /* 0x080fe200030f0eff */
[----:B------:R4:W-:Y:S01]  /*b8e0*/  STL [R1+0xbec], R95 ;  /* 0x000bec5f01007387 */ /* 0x0009e20000100800 */
[-C--:B------:R-:W-:Y:S01]  /*b8f0*/  IADD3 R160, P6, PT, R106, R38.reuse, RZ ;  /* 0x000000266aa07210 */ /* 0x080fe20007fde0ff */
[----:B------:R-:W-:Y:S01]  /*b900*/  IMAD R91, R91, UR22, RZ ;  /* 0x000000165b5b7c24 */ /* 0x000fe2000f8e02ff */
[-C--:B------:R-:W-:Y:S01]  /*b910*/  LEA.HI.X.SX32 R126, R113, R35.reuse, 0x1, P2 ;  /* 0x00000023717e7211 */ /* 0x080fe200010f0eff */
[----:B------:R-:W-:Y:S01]  /*b920*/  STL [R1+0x240], R92 ;  /* 0x0002405c01007387 */ /* 0x000fe20000100800 */
[-C--:B------:R-:W-:Y:S01]  /*b930*/  IADD3 R130, P2, PT, R54, R38.reuse, RZ ;  /* 0x0000002636827210 */ /* 0x080fe20007f5e0ff */
[----:B------:R-:W-:Y:S01]  /*b940*/  IMAD R87, R87, UR26, RZ ;  /* 0x0000001a57577c24 */ /* 0x000fe2000f8e02ff */
[----:B------:R-:W-:Y:S01]  /*b950*/  LEA.HI.X.SX32 R7, R106, R35, 0x1, P6 ;  /* 0x000000236a077211 */ /* 0x000fe200030f0eff */
[----:B------:R-:W-:Y:S01]  /*b960*/  STL [R1+0x1e4], R103 ;  /* 0x0001e46701007387 */ /* 0x000fe20000100800 */
[----:B------:R-:W-:-:S03]  /*b970*/  IADD3 R155, P6, PT, R57, R38, RZ ;  /* 0x00000026399b7210 */ /* 0x000fc60007fde0ff */
[----:B------:R-:W-:Y:S01]  /*b980*/  STL [R1+0x288], R107 ;  /* 0x0002886b01007387 */ /* 0x000fe20000100800 */
[----:B------:R-:W-:-:S03]  /*b990*/  LEA.HI.X.SX32 R6, R54, R35, 0x1, P2 ;  /* 0x0000002336067211 */ /* 0x000fc600010f0eff */
[----:B------:R-:W-:Y:S01]  /*b9a0*/  STL [R1+0x224], R99 ;  /* 0x0002246301007387 */ /* 0x000fe20000100800 */
[----:B------:R-:W-:-:S03]  /*b9b0*/  IMAD R83, R83, UR30, RZ ;  /* 0x0000001e53537c24 */ /* 0x000fc6000f8e02ff */
[----:B------:R-:W-:Y:S01]  /*b9c0*/  STL [R1+0x2c8], R12 ;  /* 0x0002c80c01007387 */ /* 0x000fe20000100800 */
[----:B------:R-:W-:-:S03]  /*b9d0*/  IADD3 R9, P2, PT, R91, R38, RZ ;  /* 0x000000265b097210 */ /* 0x000fc60007f5e0ff */
[----:B------:R-:W-:Y:S01]  /*b9e0*/  STL [R1+0x284], R96 ;  /* 0x0002846001007387 */ /* 0x000fe20000100800 */
[----:B------:R-:W-:Y:S01]  /*b9f0*/  LEA.HI.X.SX32 R159, R57, R35, 0x1, P6 ;  /* 0x00000023399f7211 */ /* 0x000fe200030f0eff */
[----:B------:R-:W-:Y:S02]  /*ba00*/  IMAD R79, R79, UR34, RZ ;  /* 0x000000224f4f7c24 */ /* 0x000fe4000f8e02ff */
        /* <DEDUP_REMOVED lines=49> */
[----:B------:R-:W-:-:S03]  /*bd20*/  IADD3 R142, P2, PT, R52, R38, RZ ;  /* 0x00000026348e7210 */ /* 0x000fc60007f5e0ff */
[----:B------:R-:W-:Y:S01]  /*bd30*/  STL [R1+0x16c], R7 ;  /* 0x00016c0701007387 */ /* 0x000fe20000100800 */
[----:B------:R-:W-:-:S03]  /*bd40*/  LEA.HI.X.SX32 R144, R55, R35, 0x1, P6 ;  /* 0x0000002337907211 */ /* 0x000fc600030f0eff */
[----:B------:R-:W-:Y:S01]  /*bd50*/  STL [R1+0x1f0], R155 ;  /* 0x0001f09b01007387 */ /* 0x000fe20000100800 */
[----:B------:R-:W-:-:S03]  /*bd60*/  IADD3 R141, P6, PT, R28, R38, RZ ;  /* 0x000000261c8d7210 */ /* 0x000fc60007fde0ff */
[----:B------:R-:W-:Y:S04]  /*bd70*/  STL [R1+0x1ac], R6 ;  /* 0x0001ac0601007387 */ /* 0x000fe80000100800 */
[----:B------:R-:W-:Y:S01]  /*bd80*/  STL [R1+0x250], R9 ;  /* 0x0002500901007387 */ /* 0x000fe20000100800 */
[----:B------:R-:W-:-:S03]  /*bd90*/  LEA.HI.X.SX32 R143, R52, R35, 0x1, P2 ;  /* 0x00000023348f7211 */ /* 0x000fc600010f0eff */
[----:B------:R-:W-:Y:S01]  /*bda0*/  STL [R1+0x1ec], R159 ;  /* 0x0001ec9f01007387 */ /* 0x000fe20000100800 */
[----:B------:R-:W-:Y:S01]  /*bdb0*/  IMAD R98, R98, UR13, RZ ;  /* 0x0000000d62627c24 */ /* 0x000fe2000f8e02ff */
[-C--:B------:R-:W-:Y:S01]  /*bdc0*/  IADD3 R137, P2, PT, R109, R38.reuse, RZ ;  /* 0x000000266d897210 */ /* 0x080fe20007f5e0ff */
[----:B------:R-:W-:Y:S01]  /*bdd0*/  IMAD R94, R94, UR20, RZ ;  /* 0x000000145e5e7c24 */ /* 0x000fe2000f8e02ff */
[----:B------:R-:W-:Y:S01]  /*bde0*/  STL [R1+0x290], R154 ;  /* 0x0002909a01007387 */ /* 0x000fe20000100800 */
[----:B------:R-:W-:Y:S01]  /*bdf0*/  LEA.HI.X.SX32 R10, R28, R35, 0x1, P6 ;  /* 0x000000231c0a7211 */ /* 0x000fe200030f0eff */
[----:B------:R-:W-:Y:S02]  /*be00*/  IMAD R90, R90, UR23, RZ ;  /* 0x000000175a5a7c24 */ /* 0x000fe4000f8e02ff */
[----:B------:R-:W-:Y:S01]  /*be10*/  IMAD R49, R86, UR27, RZ ;  /* 0x0000001b56317c24 */ /* 0x000fe2000f8e02ff */
[----:B------:R-:W-:Y:S01]  /*be20*/  STL [R1+0x24c], R132 ;  /* 0x00024c8401007387 */ /* 0x000fe20000100800 */
[----:B------:R-:W-:Y:S01]  /*be30*/  IADD3 R134, P6, PT, R102, R38, RZ ;  /* 0x0000002666867210 */ /* 0x000fe20007fde0ff */
[----:B------:R-:W-:-:S02]  /*be40*/  IMAD R48, R82, UR31, RZ ;  /* 0x0000001f52307c24 */ /* 0x000fc4000f8e02ff */
[----:B------:R-:W-:Y:S01]  /*be50*/  IMAD R47, R78, UR35, RZ ;  /* 0x000000234e2f7c24 */ /* 0x000fe2000f8e02ff */
[----:B------:R-:W-:Y:S01]  /*be60*/  STL [R1+0x2d0], R11 ;  /* 0x0002d00b01007387 */ /* 0x000fe20000100800 */
[----:B------:R-:W-:Y:S02]  /*be70*/  IMAD R29, R84, UR63, RZ ;  /* 0x0000003f541d7c24 */ /* 0x000fe4000f8e02ff */
        /* <DEDUP_REMOVED lines=10> */
[-C--:B------:R-:W-:Y:S01]  /*bf20*/  LEA.HI.X.SX32 R136, R102, R35.reuse, 0x1, P6 ;  /* 0x0000002366887211 */ /* 0x080fe200030f0eff */
[----:B0-----:R-:W-:Y:S02]  /*bf30*/  IMAD R51, R97, UR14, RZ ;  /* 0x0000000e61337c24 */ /* 0x001fe4000f8e02ff */
[----:B-1----:R-:W-:Y:S01]  /*bf40*/  IMAD R50, R93, UR15, RZ ;  /* 0x0000000f5d327c24 */ /* 0x002fe2000f8e02ff */
[----:B------:R-:W-:Y:S01]  /*bf50*/  STL [R1+0x350], R147 ;  /* 0x0003509301007387 */ /* 0x000fe20000100800 */
[----:B------:R-:W-:Y:S01]  /*bf60*/  IADD3 R128, P6, PT, R94, R38, RZ ;  /* 0x000000265e807210 */ /* 0x000fe20007fde0ff */
[----:B------:R-:W0:Y:S02]  /*bf70*/  LDCU UR13, c[0x0][0x3b0] ;  /* 0x00007600ff0d77ac */ /* 0x000e240008000800 */
[----:B------:R-:W-:Y:S04]  /*bf80*/  STL [R1+0x30c], R152 ;  /* 0x00030c9801007387 */ /* 0x000fe80000100800 */
        /* <DEDUP_REMOVED lines=43> */
[----:B------:R-:W-:Y:S01]  /*c240*/  IMAD R28, R88, UR67, RZ ;  /* 0x00000043581c7c24 */ /* 0x000fe2000f8e02ff */
[----:B------:R-:W-:Y:S02]  /*c250*/  IADD3 R70, P6, PT, R30, R38, RZ ;  /* 0x000000261e467210 */ /* 0x000fe40007fde0ff */
        /* <DEDUP_REMOVED lines=15> */
[----:B------:R-:W2:Y:S01]  /*c350*/  LDL R85, [R1+0x1a8] ;  /* 0x0001a80001557983 */ /* 0x000ea20000100800 */
[----:B------:R-:W-:-:S03]  /*c360*/  LEA.HI.X.SX32 R54, R28, R35, 0x1, P6 ;  /* 0x000000231c367211 */ /* 0x000fc600030f0eff */
[----:B------:R-:W-:Y:S01]  /*c370*/  STL [R1+0x398], R58 ;  /* 0x0003983a01007387 */ /* 0x000fe20000100800 */
[----:B------:R-:W-:-:S03]  /*c380*/  IADD3 R86, P6, PT, R101, R38, RZ ;  /* 0x0000002665567210 */ /* 0x000fc60007fde0ff */
[----:B------:R-:W-:Y:S04]  /*c390*/  STL [R1+0x354], R80 ;  /* 0x0003545001007387 */ /* 0x000fe80000100800 */
[----:B------:R-:W-:Y:S01]  /*c3a0*/  STL [R1+0x3d8], R71 ;  /* 0x0003d84701007387 */ /* 0x000fe20000100800 */
[----:B------:R-:W-:-:S03]  /*c3b0*/  LEA.HI.X.SX32 R56, R108, R35, 0x1, P2 ;  /* 0x000000236c387211 */ /* 0x000fc600010f0eff */
[----:B------:R-:W-:Y:S01]  /*c3c0*/  STL [R1+0x394], R63 ;  /* 0x0003943f01007387 */ /* 0x000fe20000100800 */
[----:B------:R-:W-:-:S03]  /*c3d0*/  IMAD R48, R89, UR24, RZ ;  /* 0x0000001859307c24 */ /* 0x000fc6000f8e02ff */
        /* <DEDUP_REMOVED lines=62> */
[----:B------:R-:W-:-:S03]  /*c7c0*/  LEA.HI.X.SX32 R37, R28, R35, 0x1, P6 ;  /* 0x000000231c257211 */ /* 0x000fc600030f0eff */
[----:B------:R-:W-:Y:S01]  /*c7d0*/  STL [R1+0x3e0], R119 ;  /* 0x0003e07701007387 */ /* 0x000fe20000100800 */
[----:B------:R-:W-:-:S03]  /*c7e0*/  @P0 IMAD.MOV.U32 R28, RZ, RZ, R26 ;  /* 0x000000ffff1c0224 */ /* 0x000fc600078e001a */
[----:B------:R-:W-:Y:S01]  /*c7f0*/  STL [R1+0x39c], R138 ;  /* 0x00039c8a01007387 */ /* 0x000fe20000100800 */
[----:B------:R-:W-:-:S03]  /*c800*/  @P0 IMAD.MOV.U32 R29, RZ, RZ, R42 ;  /* 0x000000ffff1d0224 */ /* 0x000fc600078e002a */
[----:B------:R-:W-:Y:S04]  /*c810*/  STL [R1+0x420], R112 ;  /* 0x0004207001007387 */ /* 0x000fe80000100800 */
[----:B------:R-:W-:Y:S04]  /*c820*/  STL [R1+0x3dc], R123 ;  /* 0x0003dc7b01007387 */ /* 0x000fe80000100800 */
[----:B------:R-:W-:Y:S04]  /*c830*/  STL [R1+0x460], R110 ;  /* 0x0004606e01007387 */ /* 0x000fe80000100800 */
[----:B------:R-:W-:Y:S04]  /*c840*/  STL [R1+0x41c], R118 ;  /* 0x00041c7601007387 */ /* 0x000fe80000100800 */
[----:B------:R-:W-:Y:S04]  /*c850*/  STL [R1+0x4a0], R27 ;  /* 0x0004a01b01007387 */ /* 0x000fe80000100800 */
[----:B------:R-:W-:Y:S04]  /*c860*/  STL [R1+0x45c], R111 ;  /* 0x00045c6f01007387 */ /* 0x000fe80000100800 */
[----:B------:R-:W2:Y:S04]  /*c870*/  LDL.LU R42, [R1+0xbf0] ;  /* 0x000bf000012a7983 */ /* 0x000ea80000300800 */
[----:B------:R-:W-:Y:S04]  /*c880*/  STL [R1+0x49c], R37 ;  /* 0x00049c2501007387 */ /* 0x000fe80000100800 */
[----:B------:R-:W2:Y:S04]  /*c890*/  @P0 LDG.E.U8 R23, desc[UR18][R28.64] ;  /* 0x000000121c170981 */ /* 0x000ea8000c1e1100 */
[----:B------:R-:W3:Y:S04]  /*c8a0*/  LDL R28, [R1+0x164] ;  /* 0x00016400011c7983 */ /* 0x000ee80000100800 */
[----:B------:R-:W3:Y:S01]  /*c8b0*/  LDL R29, [R1+0x168] ;  /* 0x00016800011d7983 */ /* 0x000ee20000100800 */
[----:B------:R-:W-:Y:S01]  /*c8c0*/  IMAD R30, R115, UR64, RZ ;  /* 0x00000040731e7c24 */ /* 0x000fe2000f8e02ff */
[----:B------:R-:W-:-:S04]  /*c8d0*/  PRMT R24, RZ, 0x7610, R24 ;  /* 0x00007610ff187816 */ /* 0x000fc80000000018 */
[----:B------:R-:W-:-:S05]  /*c8e0*/  IADD3 R25, P6, PT, R30, R38, RZ ;  /* 0x000000261e197210 */ /* 0x000fca0007fde0ff */
[----:B------:R-:W-:Y:S04]  /*c8f0*/  STL [R1+0x4e0], R25 ;  /* 0x0004e01901007387 */ /* 0x000fe80000100800 */
[----:B--2---:R1:W-:Y:S01]  /*c900*/  STL [R1+0x60], R23 ;  /* 0x0000601701007387 */ /* 0x0043e20000100800 */
[----:B---3--:R-:W-:-:S04]  /*c910*/  @P0 LOP3.LUT R29, R29, R28, RZ, 0x3c, !PT ;  /* 0x0000001c1d1d0212 */ /* 0x008fc800078e3cff */
[----:B------:R-:W-:-:S04]  /*c920*/  @P0 LOP3.LUT R28, R29, R28, RZ, 0x3c, !PT ;  /* 0x0000001c1d1c0212 */ /* 0x000fc800078e3cff */
[----:B------:R-:W-:-:S05]  /*c930*/  @P0 LOP3.LUT R29, R29, R28, RZ, 0x3c, !PT ;  /* 0x0000001c1d1d0212 */ /* 0x000fca00078e3cff */
[----:B------:R2:W3:Y:S04]  /*c940*/  @P0 LDG.E.U8 R24, desc[UR18][R28.64] ;  /* 0x000000121c180981 */ /* 0x0004e8000c1e1100 */
[----:B------:R-:W3:Y:S01]  /*c950*/  LDL R29, [R1+0x1a4] ;  /* 0x0001a400011d7983 */ /* 0x000ee20000100800 */
[----:B----4-:R-:W-:Y:S01]  /*c960*/  PRMT R95, RZ, 0x7610, R95 ;  /* 0x00007610ff5f7816 */ /* 0x010fe2000000005f */
[----:B--2---:R-:W-:Y:S02]  /*c970*/  @P0 IMAD.MOV.U32 R28, RZ, RZ, R85 ;  /* 0x000000ffff1c0224 */ /* 0x004fe400078e0055 */
[----:B------:R-:W-:Y:S01]  /*c980*/  IMAD R31, R116, UR68, RZ ;  /* 0x00000044741f7c24 */ /* 0x000fe2000f8e02ff */
[----:B------:R-:W-:Y:S02]  /*c990*/  LEA.HI.X.SX32 R26, R30, R35, 0x1, P6 ;  /* 0x000000231e1a7211 */ /* 0x000fe400030f0eff */
[----:B---3--:R-:W2:Y:S02]  /*c9a0*/  @P0 LDG.E.U8 R95, desc[UR18][R28.64] ;  /* 0x000000121c5f0981 */ /* 0x008ea4000c1e1100 */
[----:B-1----:R-:W-:-:S02]  /*c9b0*/  IADD3 R23, P6, PT, R31, R38, RZ ;  /* 0x000000261f177210 */ /* 0x002fc40007fde0ff */
[----:B------:R-:W-:Y:S04]  /*c9c0*/  STL [R1+0x4dc], R26 ;  /* 0x0004dc1a01007387 */ /* 0x000fe80000100800 */
[----:B------:R-:W-:Y:S04]  /*c9d0*/  STL [R1+0x518], R23 ;  /* 0x0005181701007387 */ /* 0x000fe80000100800 */
[----:B------:R-:W-:Y:S04]  /*c9e0*/  STL [R1+0x5c], R24 ;  /* 0x00005c1801007387 */ /* 0x000fe80000100800 */
[----:B------:R-:W3:Y:S04]  /*c9f0*/  LDL R85, [R1+0x8c4] ;  /* 0x0008c40001557983 */ /* 0x000ee80000100800 */
[----:B--2---:R1:W-:Y:S04]  /*ca00*/  STL [R1+0x54], R95 ;  /* 0x0000545f01007387 */ /* 0x0043e80000100800 */
[----:B-1----:R-:W2:Y:S01]  /*ca10*/  LDL.LU R95, [R1+0xbec] ;  /* 0x000bec00015f7983 */ /* 0x002ea20000300800 */
[----:B------:R-:W-:Y:S01]  /*ca20*/  PRMT R81, RZ, 0x7610, R81 ;  /* 0x00007610ff517816 */ /* 0x000fe20000000051 */
[----:B------:R-:W-:Y:S01]  /*ca30*/  @P0 IMAD.MOV.U32 R29, RZ, RZ, R103 ;  /* 0x000000ffff1d0224 */ /* 0x000fe200078e0067 */
[----:B------:R-:W-:-:S02]  /*ca40*/  PRMT R77, RZ, 0x7610, R77 ;  /* 0x00007610ff4d7816 */ /* 0x000fc4000000004d */
[----:B------:R-:W-:Y:S02]  /*ca50*/  PRMT R73, RZ, 0x7610, R73 ;  /* 0x00007610ff497816 */ /* 0x000fe40000000049 */
[----:B------:R-:W-:Y:S02]  /*ca60*/  PRMT R69, RZ, 0x7610, R69 ;  /* 0x00007610ff457816 */ /* 0x000fe40000000045 */
[----:B------:R-:W-:Y:S02]  /*ca70*/  PRMT R65, RZ, 0x7610, R65 ;  /* 0x00007610ff417816 */ /* 0x000fe40000000041 */
[----:B------:R-:W-:Y:S02]  /*ca80*/  PRMT R61, RZ, 0x7610, R61 ;  /* 0x00007610ff3d7816 */ /* 0x000fe4000000003d */
[----:B------:R-:W-:Y:S02]  /*ca90*/  PRMT R51, RZ, 0x7610, R51 ;  /* 0x00007610ff337816 */ /* 0x000fe40000000033 */
[----:B------:R-:W-:-:S02]  /*caa0*/  PRMT R50, RZ, 0x7610, R50 ;  /* 0x00007610ff327816 */ /* 0x000fc40000000032 */
[----:B------:R-:W-:Y:S02]  /*cab0*/  PRMT R48, RZ, 0x7610, R48 ;  /* 0x00007610ff307816 */ /* 0x000fe40000000030 */
[----:B------:R-:W-:Y:S02]  /*cac0*/  PRMT R47, RZ, 0x7610, R47 ;  /* 0x00007610ff2f7816 */ /* 0x000fe4000000002f */
[----:B------:R-:W-:Y:S01]  /*cad0*/  PRMT R46, RZ, 0x7610, R46 ;  /* 0x00007610ff2e7816 */ /* 0x000fe2000000002e */
[----:B--2---:R-:W-:-:S05]  /*cae0*/  @P0 IMAD.MOV.U32 R28, RZ, RZ, R95 ;  /* 0x000000ffff1c0224 */ /* 0x004fca00078e005f */
[----:B------:R1:W2:Y:S02]  /*caf0*/  @P0 LDG.E.U8 R81, desc[UR18][R28.64] ;  /* 0x000000121c510981 */ /* 0x0002a4000c1e1100 */
[----:B-1----:R-:W-:Y:S02]  /*cb00*/  @P0 IMAD.MOV.U32 R28, RZ, RZ, R92 ;  /* 0x000000ffff1c0224 */ /* 0x002fe400078e005c */
[----:B------:R-:W-:-:S05]  /*cb10*/  @P0 IMAD.MOV.U32 R29, RZ, RZ, R99 ;  /* 0x000000ffff1d0224 */ /* 0x000fca00078e0063 */
[----:B------:R1:W4:Y:S02]  /*cb20*/  @P0 LDG.E.U8 R77, desc[UR18][R28.64] ;  /* 0x000000121c4d0981 */ /* 0x000324000c1e1100 */
[----:B-1----:R-:W-:Y:S02]  /*cb30*/  @P0 IMAD.MOV.U32 R28, RZ, RZ, R107 ;  /* 0x000000ffff1c0224 */ /* 0x002fe400078e006b */
[----:B------:R-:W-:-:S05]  /*cb40*/  @P0 IMAD.MOV.U32 R29, RZ, RZ, R96 ;  /* 0x000000ffff1d0224 */ /* 0x000fca00078e0060 */
[----:B------:R1:W3:Y:S02]  /*cb50*/  @P0 LDG.E.U8 R73, desc[UR18][R28.64] ;  /* 0x000000121c490981 */ /* 0x0002e4000c1e1100 */
        /* <DEDUP_REMOVED lines=23> */
[----:B------:R1:W3:Y:S01]  /*ccd0*/  @P0 LDG.E.U8 R46, desc[UR18][R28.64] ;  /* 0x000000121c2e0981 */ /* 0x0002e2000c1e1100 */
[----:B------:R-:W-:-:S05]  /*cce0*/  LEA.HI.X.SX32 R24, R31, R35, 0x1, P6 ;  /* 0x000000231f187211 */ /* 0x000fca00030f0eff */
[----:B------:R-:W-:Y:S04]  /*ccf0*/  STL [R1+0x514], R24 ;  /* 0x0005141801007387 */ /* 0x000fe80000100800 */
[----:B------:R-:W3:Y:S04]  /*cd00*/  LDL.LU R103, [R1+0xbe8] ;  /* 0x000be80001677983 */ /* 0x000ee80000300800 */
        /* <DEDUP_REMOVED lines=12> */
[----:B------:R-:W3:Y:S01]  /*cdd0*/  LDL.LU R13, [R1+0xbb4] ;  /* 0x000bb400010d7983 */ /* 0x000ee20000300800 */
[----:B------:R-:W-:Y:S01]  /*cde0*/  PRMT R45, RZ, 0x7610, R45 ;  /* 0x00007610ff2d7816 */ /* 0x000fe2000000002d */
[----:B-1----:R-:W-:-:S02]  /*cdf0*/  @P0 IMAD.MOV.U32 R28, RZ, RZ, R4 ;  /* 0x000000ffff1c0224 */ /* 0x002fc400078e0004 */
[----:B------:R-:W-:Y:S01]  /*ce00*/  @P0 IMAD.MOV.U32 R29, RZ, RZ, R36 ;  /* 0x000000ffff1d0224 */ /* 0x000fe200078e0024 */
[----:B------:R-:W-:-:S04]  /*ce10*/  PRMT R44, RZ, 0x7610, R44 ;  /* 0x00007610ff2c7816 */ /* 0x000fc8000000002c */
[----:B------:R1:W3:Y:S01]  /*ce20*/  @P0 LDG.E.U8 R45, desc[UR18][R28.64] ;  /* 0x000000121c2d0981 */ /* 0x0002e2000c1e1100 */
[----:B------:R-:W-:Y:S01]  /*ce30*/  PRMT R43, RZ, 0x7610, R43 ;  /* 0x00007610ff2b7816 */ /* 0x000fe2000000002b */
[----:B-1----:R-:W-:Y:S02]  /*ce40*/  @P0 IMAD.MOV.U32 R28, RZ, RZ, R162 ;  /* 0x000000ffff1c0224 */ /* 0x002fe400078e00a2 */
[----:B------:R-:W-:-:S05]  /*ce50*/  @P0 IMAD.MOV.U32 R29, RZ, RZ, R125 ;  /* 0x000000ffff1d0224 */ /* 0x000fca00078e007d */
[----:B------:R1:W3:Y:S01]  /*ce60*/  @P0 LDG.E.U8 R44, desc[UR18][R28.64] ;  /* 0x000000121c2c0981 */ /* 0x0002e2000c1e1100 */
[----:B------:R-:W-:Y:S01]  /*ce70*/  PRMT R31, RZ, 0x7610, R31 ;  /* 0x00007610ff1f7816 */ /* 0x000fe2000000001f */
[----:B-1----:R-:W-:Y:S02]  /*ce80*/  @P0 IMAD.MOV.U32 R28, RZ, RZ, R161 ;  /* 0x000000ffff1c0224 */ /* 0x002fe400078e00a1 */
[----:B------:R-:W-:-:S05]  /*ce90*/  @P0 IMAD.MOV.U32 R29, RZ, RZ, R126 ;  /* 0x000000ffff1d0224 */ /* 0x000fca00078e007e */
[----:B------:R1:W3:Y:S04]  /*cea0*/  @P0 LDG.E.U8 R43, desc[UR18][R28.64] ;  /* 0x000000121c2b0981 */ /* 0x0002e8000c1e1100 */
[----:B--2---:R-:W-:Y:S04]  /*ceb0*/  STL [R1+0x50], R81 ;  /* 0x0000505101007387 */ /* 0x004fe80000100800 */
[----:B------:R-:W2:Y:S04]  /*cec0*/  LDL.LU R34, [R1+0xbb0] ;  /* 0x000bb00001227983 */ /* 0x000ea80000300800 */
[----:B------:R-:W2:Y:S04]  /*ced0*/  LDL.LU R120, [R1+0xbac] ;  /* 0x000bac0001787983 */ /* 0x000ea80000300800 */
[----:B----4-:R-:W-:Y:S04]  /*cee0*/  STL [R1+0x4c], R77 ;  /* 0x00004c4d01007387 */ /* 0x010fe80000100800 */
[----:B---3--:R-:W-:Y:S04]  /*cef0*/  STL [R1+0x48], R73 ;  /* 0x0000484901007387 */ /* 0x008fe80000100800 */
[----:B------:R-:W3:Y:S04]  /*cf00*/  LDL.LU R41, [R1+0xba8] ;  /* 0x000ba80001297983 */ /* 0x000ee80000300800 */
[----:B------:R-:W4:Y:S04]  /*cf10*/  LDL.LU R149, [R1+0xba4] ;  /* 0x000ba40001957983 */ /* 0x000f280000300800 */
[----:B------:R-:W2:Y:S04]  /*cf20*/  LDL.LU R104, [R1+0xba0] ;  /* 0x000ba00001687983 */ /* 0x000ea80000300800 */
[----:B------:R-:W-:Y:S04]  /*cf30*/  STL [R1+0x44], R69 ;  /* 0x0000444501007387 */ /* 0x000fe80000100800 */
[----:B------:R-:W2:Y:S04]  /*cf40*/  LDL.LU R105, [R1+0xb9c] ;  /* 0x000b9c0001697983 */ /* 0x000ea80000300800 */
[----:B------:R-:W2:Y:S04]  /*cf50*/  LDL.LU R3, [R1+0xb98] ;  /* 0x000b980001037983 */ /* 0x000ea80000300800 */
[----:B------:R-:W2:Y:S04]  /*cf60*/  LDL.LU R2, [R1+0xb94] ;  /* 0x000b940001027983 */ /* 0x000ea80000300800 */
[----:B------:R-:W-:Y:S04]  /*cf70*/  STL [R1+0x40], R65 ;  /* 0x0000404101007387 */ /* 0x000fe80000100800 */
[----:B------:R-:W2:Y:S04]  /*cf80*/  LDL.LU R36, [R1+0xb90] ;  /* 0x000b900001247983 */ /* 0x000ea80000300800 */
[----:B------:R-:W2:Y:S04]  /*cf90*/  LDL.LU R4, [R1+0xb8c] ;  /* 0x000b8c0001047983 */ /* 0x000ea80000300800 */
[----:B------:R-:W-:Y:S01]  /*cfa0*/  STL [R1+0x3c], R61 ;  /* 0x00003c3d01007387 */ /* 0x000fe20000100800 */
[----:B-1----:R-:W-:-:S02]  /*cfb0*/  @P0 IMAD.MOV.U32 R28, RZ, RZ, R160 ;  /* 0x000000ffff1c0224 */ /* 0x002fc400078e00a0 */
[----:B------:R-:W-:Y:S01]  /*cfc0*/  @P0 IMAD.MOV.U32 R29, RZ, RZ, R7 ;  /* 0x000000ffff1d0224 */ /* 0x000fe200078e0007 */
[----:B------:R-:W-:-:S04]  /*cfd0*/  PRMT R30, RZ, 0x7610, R30 ;  /* 0x00007610ff1e7816 */ /* 0x000fc8000000001e */
[----:B------:R1:W2:Y:S04]  /*cfe0*/  @P0 LDG.E.U8 R31, desc[UR18][R28.64] ;  /* 0x000000121c1f0981 */ /* 0x0002a8000c1e1100 */
[----:B------:R-:W-:Y:S04]  /*cff0*/  STL [R1+0x38], R51 ;  /* 0x0000383301007387 */ /* 0x000fe80000100800 */
[----:B------:R-:W2:Y:S04]  /*d000*/  LDL.LU R125, [R1+0xb88] ;  /* 0x000b8800017d7983 */ /* 0x000ea80000300800 */
[----:B------:R-:W2:Y:S01]  /*d010*/  LDL.LU R162, [R1+0xb84] ;  /* 0x000b840001a27983 */ /* 0x000ea20000300800 */
[----:B-1----:R-:W-:-:S03]  /*d020*/  @P0 IMAD.MOV.U32 R28, RZ, RZ, R130 ;  /* 0x000000ffff1c0224 */ /* 0x002fc600078e0082 */
[----:B------:R-:W-:Y:S04]  /*d030*/  STL [R1+0x34], R50 ;  /* 0x0000343201007387 */ /* 0x000fe80000100800 */
[----:B------:R-:W3:Y:S04]  /*d040*/  LDL.LU R126, [R1+0xb80] ;  /* 0x000b8000017e7983 */ /* 0x000ee80000300800 */
[----:B------:R-:W3:Y:S01]  /*d050*/  LDL.LU R161, [R1+0xb7c] ;  /* 0x000b7c0001a17983 */ /* 0x000ee20000300800 */
[----:B------:R-:W-:-:S03]  /*d060*/  @P0 IMAD.MOV.U32 R29, RZ, RZ, R6 ;  /* 0x000000ffff1d0224 */ /* 0x000fc600078e0006 */
[----:B------:R-:W4:Y:S04]  /*d070*/  LDL.LU R7, [R1+0xb78] ;  /* 0x000b780001077983 */ /* 0x000f280000300800 */
[----:B------:R1:W4:Y:S04]  /*d080*/  @P0 LDG.E.U8 R30, desc[UR18][R28.64] ;  /* 0x000000121c1e0981 */ /* 0x000328000c1e1100 */
[----:B------:R-:W-:Y:S04]  /*d090*/  STL [R1+0x30], R48 ;  /* 0x0000303001007387 */ /* 0x000fe80000100800 */
[----:B------:R-:W4:Y:S04]  /*d0a0*/  LDL.LU R160, [R1+0xb74] ;  /* 0x000b740001a07983 */ /* 0x000f280000300800 */
[----:B------:R-:W4:Y:S01]  /*d0b0*/  LDL.LU R6, [R1+0xb70] ;  /* 0x000b700001067983 */ /* 0x000f220000300800 */
[----:B-1----:R-:W-:-:S03]  /*d0c0*/  @P0 IMAD.MOV.U32 R29, RZ, RZ, R159 ;  /* 0x000000ffff1d0224 */ /* 0x002fc600078e009f */
[----:B------:R-:W-:Y:S04]  /*d0d0*/  STL [R1+0x28], R47 ;  /* 0x0000282f01007387 */ /* 0x000fe80000100800 */
[----:B------:R-:W4:Y:S01]  /*d0e0*/  LDL.LU R130, [R1+0xb6c] ;  /* 0x000b6c0001827983 */ /* 0x000f220000300800 */
[----:B------:R-:W-:-:S03]  /*d0f0*/  @P0 IMAD.MOV.U32 R28, RZ, RZ, R155 ;  /* 0x000000ffff1c0224 */ /* 0x000fc600078e009b */
[----:B------:R-:W-:Y:S04]  /*d100*/  STL [R1+0x24], R46 ;  /* 0x0000242e01007387 */ /* 0x000fe80000100800 */
[----:B------:R-:W4:Y:S04]  /*d110*/  LDL.LU R159, [R1+0xb68] ;  /* 0x000b6800019f7983 */ /* 0x000f280000300800 */
[----:B------:R-:W4:Y:S01]  /*d120*/  LDL.LU R155, [R1+0xb64] ;  /* 0x000b6400019b7983 */ /* 0x000f220000300800 */
[----:B--2---:R-:W-:-:S06]  /*d130*/  PRMT R162, RZ, 0x7610, R162 ;  /* 0x00007610ffa27816 */ /* 0x004fcc00000000a2 */
[----:B------:R1:W2:Y:S02]  /*d140*/  @P0 LDG.E.U8 R162, desc[UR18][R28.64] ;  /* 0x000000121ca20981 */ /* 0x0002a4000c1e1100 */
[----:B-1----:R-:W-:Y:S01]  /*d150*/  @P0 IMAD.MOV.U32 R28, RZ, RZ, R9 ;  /* 0x000000ffff1c0224 */ /* 0x002fe200078e0009 */
[----:B---3--:R-:W-:Y:S01]  /*d160*/  PRMT R161, RZ, 0x7610, R161 ;  /* 0x00007610ffa17816 */ /* 0x008fe200000000a1 */
[----:B------:R-:W-:-:S05]  /*d170*/  @P0 IMAD.MOV.U32 R29, RZ, RZ, R132 ;  /* 0x000000ffff1d0224 */ /* 0x000fca00078e0084 */
[----:B------:R1:W3:Y:S01]  /*d180*/  @P0 LDG.E.U8 R161, desc[UR18][R28.64] ;  /* 0x000000121ca10981 */ /* 0x0002e2000c1e1100 */
[----:B----4-:R-:W-:Y:S01]  /*d190*/  PRMT R160, RZ, 0x7610, R160 ;  /* 0x00007610ffa07816 */ /* 0x010fe200000000a0 */
[----:B-1----:R-:W-:Y:S02]  /*d1a0*/  @P0 IMAD.MOV.U32 R28, RZ, RZ, R154 ;  /* 0x000000ffff1c0224 */ /* 0x002fe400078e009a */
[----:B------:R-:W-:-:S05]  /*d1b0*/  @P0 IMAD.MOV.U32 R29, RZ, RZ, R8 ;  /* 0x000000ffff1d0224 */ /* 0x000fca00078e0008 */
[----:B------:R1:W4:Y:S02]  /*d1c0*/  @P0 LDG.E.U8 R160, desc[UR18][R28.64] ;  /* 0x000000121ca00981 */ /* 0x000324000c1e1100 */
[----:B-1----:R-:W-:Y:S02]  /*d1d0*/  @P0 IMAD.MOV.U32 R28, RZ, RZ, R11 ;  /* 0x000000ffff1c0224 */ /* 0x002fe400078e000b */
[----:B------:R-:W-:Y:S01]  /*d1e0*/  @P0 IMAD.MOV.U32 R29, RZ, RZ, R153 ;  /* 0x000000ffff1d0224 */ /* 0x000fe200078e0099 */
[----:B------:R-:W-:-:S06]  /*d1f0*/  PRMT R159, RZ, 0x7610, R159 ;  /* 0x00007610ff9f7816 */ /* 0x000fcc000000009f */
[----:B------:R1:W4:Y:S01]  /*d200*/  @P0 LDG.E.U8 R159, desc[UR18][R28.64] ;  /* 0x000000121c9f0981 */ /* 0x000322000c1e1100 */
[----:B------:R-:W-:Y:S01]  /*d210*/  PRMT R155, RZ, 0x7610, R155 ;  /* 0x00007610ff9b7816 */ /* 0x000fe2000000009b */
[----:B-1----:R-:W-:Y:S02]  /*d220*/  @P0 IMAD.MOV.U32 R28, RZ, RZ, R151 ;  /* 0x000000ffff1c0224 */ /* 0x002fe400078e0097 */
[----:B------:R-:W-:-:S05]  /*d230*/  @P0 IMAD.MOV.U32 R29, RZ, RZ, R152 ;  /* 0x000000ffff1d0224 */ /* 0x000fca00078e0098 */
[----:B------:R-:W4:Y:S01]  /*d240*/  @P0 LDG.E.U8 R155, desc[UR18][R28.64] ;  /* 0x000000121c9b0981 */ /* 0x000f22000c1e1100 */
[----:B------:R-:W-:-:S13]  /*d250*/  ISETP.GT.U32.AND P6, PT, R39, R42, PT ;  /* 0x0000002a2700720c */ /* 0x000fda0003fc4070 */
[----:B------:R-:W-:-:S05]  /*d260*/  @!P6 IMAD.IADD R42, R42, 0x1, -R39 ;  /* 0x000000012a2ae824 */ /* 0x000fca00078e0a27 */
[----:B------:R-:W-:-:S13]  /*d270*/  ISETP.GT.U32.AND P6, PT, R39, R42, PT ;  /* 0x0000002a2700720c */ /* 0x000fda0003fc4070 */
[----:B------:R-:W-:Y:S01]  /*d280*/  @!P6 IMAD.IADD R42, R42, 0x1, -R39 ;  /* 0x000000012a2ae824 */ /* 0x000fe200078e0a27 */
[----:B------:R-:W-:-:S13]  /*d290*/  ISETP.GE.AND P6, PT, R85, RZ, PT ;  /* 0x000000ff5500720c */ /* 0x000fda0003fc6270 */
[----:B------:R-:W-:Y:S01]  /*d2a0*/  @!P6 IMAD.MOV R42, RZ, RZ, -R42 ;  /* 0x000000ffff2ae224 */ /* 0x000fe200078e0a2a */
[----:B------:R-:W-:-:S13]  /*d2b0*/  ISETP.GT.U32.AND P6, PT, R39, R41, PT ;  /* 0x000000292700720c */ /* 0x000fda0003fc4070 */
[----:B------:R-:W-:-:S05]  /*d2c0*/  @!P6 IMAD.IADD R41, R41, 0x1, -R39 ;  /* 0x000000012929e824 */ /* 0x000fca00078e0a27 */
[----:B------:R-:W-:-:S13]  /*d2d0*/  ISETP.GT.U32.AND P6, PT, R39, R41, PT ;  /* 0x000000292700720c */ /* 0x000fda0003fc4070 */
[----:B------:R-:W-:Y:S01]  /*d2e0*/  @!P6 IMAD.IADD R41, R41, 0x1, -R39 ;  /* 0x000000012929e824 */ /* 0x000fe200078e0a27 */
[----:B------:R-:W-:Y:S01]  /*d2f0*/  ISETP.GE.AND P6, PT, R149, RZ, PT ;  /* 0x000000ff9500720c */ /* 0x000fe20003fc6270 */
[----:B--2---:R-:W-:Y:S04]  /*d300*/  STL [R1+0xa94], R162 ;  /* 0x000a94a201007387 */ /* 0x004fe80000100800 */
[----:B------:R-:W-:Y:S04]  /*d310*/  STL [R1+0x1c], R45 ;  /* 0x00001c2d01007387 */ /* 0x000fe80000100800 */
[----:B------:R-:W2:Y:S04]  /*d320*/  LDL.LU R132, [R1+0xb60] ;  /* 0x000b600001847983 */ /* 0x000ea80000300800 */
[----:B------:R-:W2:Y:S04]  /*d330*/  LDL.LU R9, [R1+0xb5c] ;  /* 0x000b5c0001097983 */ /* 0x000ea80000300800 */
[----:B---3--:R-:W-:Y:S04]  /*d340*/  STL [R1+0xa98], R161 ;  /* 0x000a98a101007387 */ /* 0x008fe80000100800 */
[----:B------:R-:W-:Y:S04]  /*d350*/  STL [R1+0x8], R44 ;  /* 0x0000082c01007387 */ /* 0x000fe80000100800 */
[----:B------:R-:W3:Y:S04]  /*d360*/  LDL.LU R8, [R1+0xb58] ;  /* 0x000b580001087983 */ /* 0x000ee80000300800 */
[----:B------:R-:W2:Y:S04]  /*d370*/  LDL.LU R154, [R1+0xb54] ;  /* 0x000b5400019a7983 */ /* 0x000ea80000300800 */
[----:B----4-:R-:W-:Y:S04]  /*d380*/  STL [R1+0xa9c], R160 ;  /* 0x000a9ca001007387 */ /* 0x010fe80000100800 */
[----:B------:R-:W-:Y:S04]  /*d390*/  STL [R1+0xc], R43 ;  /* 0x00000c2b01007387 */ /* 0x000fe80000100800 */
[----:B------:R-:W4:Y:S04]  /*d3a0*/  LDL.LU R153, [R1+0xb50] ;  /* 0x000b500001997983 */ /* 0x000f280000300800 */
[----:B------:R-:W3:Y:S04]  /*d3b0*/  LDL.LU R11, [R1+0xb4c] ;  /* 0x000b4c00010b7983 */ /* 0x000ee80000300800 */
[----:B------:R-:W-:Y:S04]  /*d3c0*/  STL [R1+0xaa0], R159 ;  /* 0x000aa09f01007387 */ /* 0x000fe80000100800 */
[----:B------:R-:W-:Y:S04]  /*d3d0*/  STL [R1+0x4], R31 ;  /* 0x0000041f01007387 */ /* 0x000fe80000100800 */
[----:B------:R-:W3:Y:S04]  /*d3e0*/  LDL.LU R152, [R1+0xb48] ;  /* 0x000b480001987983 */ /* 0x000ee80000300800 */
[----:B------:R-:W3:Y:S04]  /*d3f0*/  LDL.LU R151, [R1+0xb44] ;  /* 0x000b440001977983 */ /* 0x000ee80000300800 */
[----:B------:R-:W-:Y:S04]  /*d400*/  STL [R1+0xaa4], R155 ;  /* 0x000aa49b01007387 */ /* 0x000fe80000100800 */
[----:B------:R-:W-:Y:S04]  /*d410*/  STL [R1], R30 ;  /* 0x0000001e01007387 */ /* 0x000fe80000100800 */
[----:B------:R-:W3:Y:S01]  /*d420*/  LDL.LU R149, [R1+0xb40] ;  /* 0x000b400001957983 */ /* 0x000ee20000300800 */
[----:B------:R-:W-:-:S02]  /*d430*/  @P0 IMAD.MOV.U32 R28, RZ, RZ, R147 ;  /* 0x000000ffff1c0224 */ /* 0x000fc400078e0093 */
[----:B------:R-:W-:Y:S02]  /*d440*/  @P0 IMAD.MOV.U32 R29, RZ, RZ, R148 ;  /* 0x000000ffff1d0224 */ /* 0x000fe400078e0094 */
[----:B------:R-:W3:Y:S01]  /*d450*/  LDL.LU R148, [R1+0xb3c] ;  /* 0x000b3c0001947983 */ /* 0x000ee20000300800 */
[----:B------:R-:W-:-:S03]  /*d460*/  SEL R105, R5, R105, !P3 ;  /* 0x0000006905697207 */ /* 0x000fc60005800000 */
[----:B------:R-:W3:Y:S01]  /*d470*/  LDL.LU R147, [R1+0xb38] ;  /* 0x000b380001937983 */ /* 0x000ee20000300800 */
[----:B--2---:R-:W-:-:S06]  /*d480*/  PRMT R154, RZ, 0x7610, R154 ;  /* 0x00007610ff9a7816 */ /* 0x004fcc000000009a */
[----:B------:R1:W2:Y:S01]  /*d490*/  @P0 LDG.E.U8 R154, desc[UR18][R28.64] ;  /* 0x000000121c9a0981 */ /* 0x0002a2000c1e1100 */
[----:B----4-:R-:W-:Y:S01]  /*d4a0*/  PRMT R153, RZ, 0x7610, R153 ;  /* 0x00007610ff997816 */ /* 0x010fe20000000099 */
[----:B-1----:R-:W-:Y:S02]  /*d4b0*/  @P0 IMAD.MOV.U32 R28, RZ, RZ, R21 ;  /* 0x000000ffff1c0224 */ /* 0x002fe400078e0015 */
[----:B------:R-:W-:-:S05]  /*d4c0*/  @P0 IMAD.MOV.U32 R29, RZ, RZ, R145 ;  /* 0x000000ffff1d0224 */ /* 0x000fca00078e0091 */
[----:B------:R1:W4:Y:S02]  /*d4d0*/  @P0 LDG.E.U8 R153, desc[UR18][R28.64] ;  /* 0x000000121c990981 */ /* 0x000324000c1e1100 */
[----:B-1----:R-:W-:Y:S02]  /*d4e0*/  @P0 IMAD.MOV.U32 R28, RZ, RZ, R18 ;  /* 0x000000ffff1c0224 */ /* 0x002fe400078e0012 */
[----:B------:R-:W-:Y:S01]  /*d4f0*/  @P0 IMAD.MOV.U32 R29, RZ, RZ, R20 ;  /* 0x000000ffff1d0224 */ /* 0x000fe200078e0014 */
[----:B---3--:R-:W-:Y:S02]  /*d500*/  PRMT R152, RZ, 0x7610, R152 ;  /* 0x00007610ff987816 */ /* 0x008fe40000000098 */
[----:B------:R-:W-:-:S04]  /*d510*/  PRMT R151, RZ, 0x7610, R151 ;  /* 0x00007610ff977816 */ /* 0x000fc80000000097 */
[----:B------:R1:W3:Y:S02]  /*d520*/  @P0 LDG.E.U8 R152, desc[UR18][R28.64] ;  /* 0x000000121c980981 */ /* 0x0002e4000c1e1100 */
[----:B-1----:R-:W-:Y:S02]  /*d530*/  @P0 IMAD.MOV.U32 R28, RZ, RZ, R16 ;  /* 0x000000ffff1c0224 */ /* 0x002fe400078e0010 */
[----:B------:R-:W-:Y:S01]  /*d540*/  @P0 IMAD.MOV.U32 R29, RZ, RZ, R19 ;  /* 0x000000ffff1d0224 */ /* 0x000fe200078e0013 */
[----:B------:R-:W-:-:S04]  /*d550*/  PRMT R149, RZ, 0x7610, R149 ;  /* 0x00007610ff957816 */ /* 0x000fc80000000095 */
[----:B------:R1:W3:Y:S02]  /*d560*/  @P0 LDG.E.U8 R151, desc[UR18][R28.64] ;  /* 0x000000121c970981 */ /* 0x0002e4000c1e1100 */
[----:B-1----:R-:W-:Y:S02]  /*d570*/  @P0 IMAD.MOV.U32 R28, RZ, RZ, R14 ;  /* 0x000000ffff1c0224 */ /* 0x002fe400078e000e */
[----:B------:R-:W-:-:S05]  /*d580*/  @P0 IMAD.MOV.U32 R29, RZ, RZ, R17 ;  /* 0x000000ffff1d0224 */ /* 0x000fca00078e0011 */
[----:B------:R1:W3:Y:S01]  /*d590*/  @P0 LDG.E.U8 R149, desc[UR18][R28.64] ;  /* 0x000000121c950981 */ /* 0x0002e2000c1e1100 */
[----:B------:R-:W-:Y:S01]  /*d5a0*/  SEL R104, R5, R104, !P3 ;  /* 0x0000006805687207 */ /* 0x000fe20005800000 */
[----:B------:R-:W-:Y:S01]  /*d5b0*/  IMAD R105, R105, UR11, RZ ;  /* 0x0000000b69697c24 */ /* 0x000fe2000f8e02ff */
[----:B------:R-:W-:Y:S01]  /*d5c0*/  SEL R42, R5, R42, !P3 ;  /* 0x0000002a052a7207 */ /* 0x000fe20005800000 */
[----:B------:R-:W-:Y:S02]  /*d5d0*/  @!P6 IMAD.MOV R41, RZ, RZ, -R41 ;  /* 0x000000ffff29e224 */ /* 0x000fe400078e0a29 */
[----:B------:R-:W-:Y:S01]  /*d5e0*/  IMAD R104, R104, UR11, RZ ;  /* 0x0000000b68687c24 */ /* 0x000fe2000f8e02ff */
[CC--:B------:R-:W-:Y:S01]  /*d5f0*/  IADD3 R20, P6, PT, R105.reuse, R38.reuse, RZ ;  /* 0x0000002669147210 */ /* 0x0c0fe20007fde0ff */
[----:B------:R-:W-:Y:S02]  /*d600*/  IMAD R42, R42, UR5, RZ ;  /* 0x000000052a2a7c24 */ /* 0x000fe4000f8e02ff */
[----:B-1----:R-:W-:Y:S01]  /*d610*/  @P0 IMAD.MOV.U32 R29, RZ, RZ, R144 ;  /* 0x000000ffff1d0224 */ /* 0x002fe200078e0090 */
[-C--:B------:R-:W-:Y:S01]  /*d620*/  LEA.HI.X.SX32 R21, R105, R35.reuse, 0x1, P6 ;  /* 0x0000002369157211 */ /* 0x080fe200030f0eff */
[----:B--2---:R-:W-:Y:S01]  /*d630*/  STL [R1+0xaa8], R154 ;  /* 0x000aa89a01007387 */ /* 0x004fe20000100800 */
[CC--:B------:R-:W-:Y:S01]  /*d640*/  IADD3 R18, P6, PT, R104.reuse, R38.reuse, RZ ;  /* 0x0000002668127210 */ /* 0x0c0fe20007fde0ff */
[----:B------:R-:W-:Y:S01]  /*d650*/  @P0 IMAD.MOV.U32 R28, RZ, RZ, R15 ;  /* 0x000000ffff1c0224 */ /* 0x000fe200078e000f */
[----:B------:R-:W-:Y:S01]  /*d660*/  PRMT R148, RZ, 0x7610, R148 ;  /* 0x00007610ff947816 */ /* 0x000fe20000000094 */
[----:B------:R-:W2:Y:S01]  /*d670*/  LDL.LU R145, [R1+0xb34] ;  /* 0x000b340001917983 */ /* 0x000ea20000300800 */
[----:B------:R-:W-:Y:S01]  /*d680*/  LEA.HI.X.SX32 R19, R104, R35, 0x1, P6 ;  /* 0x0000002368137211 */ /* 0x000fe200030f0eff */
[----:B------:R-:W1:Y:S01]  /*d690*/  LDCU UR5, c[0x0][0x3b0] ;  /* 0x00007600ff0577ac */ /* 0x000e620008000800 */
[----:B------:R-:W-:-:S02]  /*d6a0*/  IADD3 R16, P6, PT, R42, R38, RZ ;  /* 0x000000262a107210 */ /* 0x000fc40007fde0ff */
[----:B------:R0:W2:Y:S04]  /*d6b0*/  @P0 LDG.E.U8 R148, desc[UR18][R28.64] ;  /* 0x000000121c940981 */ /* 0x0000a8000c1e1100 */
[----:B----4-:R-:W-:Y:S04]  /*d6c0*/  STL [R1+0xaac], R153 ;  /* 0x000aac9901007387 */ /* 0x010fe80000100800 */
[----:B---3--:R-:W-:Y:S04]  /*d6d0*/  STL [R1+0xab0], R152 ;  /* 0x000ab09801007387 */ /* 0x008fe80000100800 */
[----:B------:R-:W-:Y:S04]  /*d6e0*/  STL [R1+0x148], R20 ;  /* 0x0001481401007387 */ /* 0x000fe80000100800 */
[----:B------:R-:W-:Y:S04]  /*d6f0*/  STL [R1+0x144], R21 ;  /* 0x0001441501007387 */ /* 0x000fe80000100800 */
[----:B------:R-:W-:Y:S04]  /*d700*/  STL [R1+0xab4], R151 ;  /* 0x000ab49701007387 */ /* 0x000fe80000100800 */
[----:B------:R-:W-:Y:S04]  /*d710*/  STL [R1+0x188], R18 ;  /* 0x0001881201007387 */ /* 0x000fe80000100800 */
[----:B------:R-:W-:Y:S04]  /*d720*/  STL [R1+0x184], R19 ;  /* 0x0001841301007387 */ /* 0x000fe80000100800 */
[----:B------:R3:W-:Y:S04]  /*d730*/  STL [R1+0x1c8], R16 ;  /* 0x0001c81001007387 */ /* 0x0007e80000100800 */
[----:B------:R-:W-:Y:S04]  /*d740*/  STL [R1+0xab8], R149 ;  /* 0x000ab89501007387 */ /* 0x000fe80000100800 */
[----:B------:R-:W4:Y:S01]  /*d750*/  LDL.LU R144, [R1+0xb30] ;  /* 0x000b300001907983 */ /* 0x000f220000300800 */
[----:B------:R-:W-:Y:S01]  /*d760*/  PRMT R147, RZ, 0x7610, R147 ;  /* 0x00007610ff937816 */ /* 0x000fe20000000093 */
[----:B0-----:R-:W-:-:S02]  /*d770*/  @P0 IMAD.MOV.U32 R28, RZ, RZ, R142 ;  /* 0x000000ffff1c0224 */ /* 0x001fc400078e008e */
[----:B------:R-:W-:-:S05]  /*d780*/  @P0 IMAD.MOV.U32 R29, RZ, RZ, R143 ;  /* 0x000000ffff1d0224 */ /* 0x000fca00078e008f */
[----:B------:R0:W3:Y:S02]  /*d790*/  @P0 LDG.E.U8 R147, desc[UR18][R28.64] ;  /* 0x000000121c930981 */ /* 0x0000e4000c1e1100 */
[----:B0-----:R-:W-:Y:S02]  /*d7a0*/  @P0 IMAD.MOV.U32 R28, RZ, RZ, R141 ;  /* 0x000000ffff1c0224 */ /* 0x001fe400078e008d */
[----:B------:R-:W-:Y:S01]  /*d7b0*/  @P0 IMAD.MOV.U32 R29, RZ, RZ, R10 ;  /* 0x000000ffff1d0224 */ /* 0x000fe200078e000a */
[----:B--2---:R-:W-:-:S06]  /*d7c0*/  PRMT R145, RZ, 0x7610, R145 ;  /* 0x00007610ff917816 */ /* 0x004fcc0000000091 */
[----:B------:R0:W2:Y:S02]  /*d7d0*/  @P0 LDG.E.U8 R145, desc[UR18][R28.64] ;  /* 0x000000121c910981 */ /* 0x0000a4000c1e1100 */
[----:B0-----:R-:W-:Y:S02]  /*d7e0*/  @P0 IMAD.MOV.U32 R28, RZ, RZ, R137 ;  /* 0x000000ffff1c0224 */ /* 0x001fe400078e0089 */
[----:B------:R-:W-:Y:S01]  /*d7f0*/  @P0 IMAD.MOV.U32 R29, RZ, RZ, R140 ;  /* 0x000000ffff1d0224 */ /* 0x000fe200078e008c */
[----:B----4-:R-:W-:-:S06]  /*d800*/  PRMT R144, RZ, 0x7610, R144 ;  /* 0x00007610ff907816 */ /* 0x010fcc0000000090 */
[----:B------:R0:W4:Y:S01]  /*d810*/  @P0 LDG.E.U8 R144, desc[UR18][R28.64] ;  /* 0x000000121c900981 */ /* 0x000122000c1e1100 */
[----:B------:R-:W-:Y:S02]  /*d820*/  SEL R41, R5, R41, !P3 ;  /* 0x0000002905297207 */ /* 0x000fe40005800000 */
[----:B------:R-:W-:-:S03]  /*d830*/  LEA.HI.X.SX32 R17, R42, R35, 0x1, P6 ;  /* 0x000000232a117211 */ /* 0x000fc600030f0eff */
[----:B------:R-:W-:Y:S01]  /*d840*/  IMAD R41, R41, UR12, RZ ;  /* 0x0000000c29297c24 */ /* 0x000fe2000f8e02ff */
[----:B------:R-:W-:Y:S01]  /*d850*/  ISETP.GE.U32.AND P2, PT, R117, 0x7fffff19, PT ;  /* 0x7fffff197500780c */ /* 0x000fe20003f46070 */
[----:B------:R1:W-:Y:S01]  /*d860*/  STL [R1+0x1c4], R17 ;  /* 0x0001c41101007387 */ /* 0x0003e20000100800 */
[----:B------:R-:W-:Y:S01]  /*d870*/  PRMT R116, RZ, 0x7610, R116 ;  /* 0x00007610ff747816 */ /* 0x000fe20000000074 */
[----:B0-----:R-:W-:Y:S01]  /*d880*/  @P0 IMAD.MOV.U32 R29, RZ, RZ, R136 ;  /* 0x000000ffff1d0224 */ /* 0x001fe200078e0088 */
[C---:B------:R-:W-:Y:S01]  /*d890*/  IADD3 R14, P6, PT, R41.reuse, R38, RZ ;  /* 0x00000026290e7210 */ /* 0x040fe20007fde0ff */
[----:B------:R-:W-:Y:S01]  /*d8a0*/  STL [R1+0xabc], R148 ;  /* 0x000abc9401007387 */ /* 0x000fe20000100800 */
[----:B------:R-:W-:Y:S01]  /*d8b0*/  @P0 IMAD.MOV.U32 R28, RZ, RZ, R134 ;  /* 0x000000ffff1c0224 */ /* 0x000fe200078e0086 */
[----:B------:R-:W-:Y:S01]  /*d8c0*/  PRMT R115, RZ, 0x7610, R115 ;  /* 0x00007610ff737816 */ /* 0x000fe20000000073 */
[----:B------:R-:W0:Y:S01]  /*d8d0*/  LDCU UR12, c[0x0][0x3b0] ;  /* 0x00007600ff0c77ac */ /* 0x000e220008000800 */
[----:B------:R0:W-:Y:S04]  /*d8e0*/  STL [R1+0x208], R14 ;  /* 0x0002080e01007387 */ /* 0x0001e80000100800 */
[----:B------:R-:W4:Y:S04]  /*d8f0*/  LDL.LU R143, [R1+0xb2c] ;  /* 0x000b2c00018f7983 */ /* 0x000f280000300800 */
[----:B------:R-:W4:Y:S01]  /*d900*/  LDL.LU R142, [R1+0xb28] ;  /* 0x000b2800018e7983 */ /* 0x000f220000300800 */
[----:B------:R-:W-:-:S05]  /*d910*/  LEA.HI.X.SX32 R15, R41, R35, 0x1, P6 ;  /* 0x00000023290f7211 */ /* 0x000fca00030f0eff */
[----:B------:R0:W-:Y:S04]  /*d920*/  STL [R1+0x204], R15 ;  /* 0x0002040f01007387 */ /* 0x0001e80000100800 */
[----:B---3--:R-:W-:Y:S04]  /*d930*/  STL [R1+0xac0], R147 ;  /* 0x000ac09301007387 */ /* 0x008fe80000100800 */
[----:B------:R-:W3:Y:S04]  /*d940*/  LDL.LU R10, [R1+0xb24] ;  /* 0x000b2400010a7983 */ /* 0x000ee80000300800 */
[----:B------:R-:W3:Y:S04]  /*d950*/  LDL.LU R141, [R1+0xb20] ;  /* 0x000b2000018d7983 */ /* 0x000ee80000300800 */
[----:B--2---:R-:W-:Y:S04]  /*d960*/  STL [R1+0xac4], R145 ;  /* 0x000ac49101007387 */ /* 0x004fe80000100800 */
[----:B------:R-:W2:Y:S04]  /*d970*/  LDL.LU R140, [R1+0xb1c] ;  /* 0x000b1c00018c7983 */ /* 0x000ea80000300800 */
[----:B------:R-:W2:Y:S04]  /*d980*/  LDL.LU R137, [R1+0xb18] ;  /* 0x000b180001897983 */ /* 0x000ea80000300800 */
[----:B----4-:R-:W-:Y:S04]  /*d990*/  STL [R1+0xac8], R144 ;  /* 0x000ac89001007387 */ /* 0x010fe80000100800 */
[----:B------:R-:W4:Y:S04]  /*d9a0*/  LDL.LU R136, [R1+0xb14] ;  /* 0x000b140001887983 */ /* 0x000f280000300800 */
[----:B------:R-:W4:Y:S01]  /*d9b0*/  LDL.LU R134, [R1+0xb10] ;  /* 0x000b100001867983 */ /* 0x000f220000300800 */
[----:B------:R-:W-:-:S06]  /*d9c0*/  PRMT R143, RZ, 0x7610, R143 ;  /* 0x00007610ff8f7816 */ /* 0x000fcc000000008f */
[----:B------:R0:W4:Y:S01]  /*d9d0*/  @P0 LDG.E.U8 R143, desc[UR18][R28.64] ;  /* 0x000000121c8f0981 */ /* 0x000122000c1e1100 */
[----:B------:R-:W-:Y:S01]  /*d9e0*/  PRMT R142, RZ, 0x7610, R142 ;  /* 0x00007610ff8e7816 */ /* 0x000fe2000000008e */
[----:B0-----:R-:W-:Y:S02]  /*d9f0*/  @P0 IMAD.MOV.U32 R28, RZ, RZ, R131 ;  /* 0x000000ffff1c0224 */ /* 0x001fe400078e0083 */
[----:B------:R-:W-:-:S05]  /*da00*/  @P0 IMAD.MOV.U32 R29, RZ, RZ, R133 ;  /* 0x000000ffff1d0224 */ /* 0x000fca00078e0085 */
[----:B------:R0:W4:Y:S01]  /*da10*/  @P0 LDG.E.U8 R142, desc[UR18][R28.64] ;  /* 0x000000121c8e0981 */ /* 0x000122000c1e1100 */
[----:B---3--:R-:W-:Y:S01]  /*da20*/  PRMT R141, RZ, 0x7610, R141 ;  /* 0x00007610ff8d7816 */ /* 0x008fe2000000008d */
[----:B0-----:R-:W-:Y:S02]  /*da30*/  @P0 IMAD.MOV.U32 R28, RZ, RZ, R128 ;  /* 0x000000ffff1c0224 */ /* 0x001fe400078e0080 */
[----:B------:R-:W-:-:S05]  /*da40*/  @P0 IMAD.MOV.U32 R29, RZ, RZ, R129 ;  /* 0x000000ffff1d0224 */ /* 0x000fca00078e0081 */
[----:B------:R0:W3:Y:S02]  /*da50*/  @P0 LDG.E.U8 R141, desc[UR18][R28.64] ;  /* 0x000000121c8d0981 */ /* 0x0000e4000c1e1100 */
[----:B0-----:R-:W-:Y:S02]  /*da60*/  @P0 IMAD.MOV.U32 R28, RZ, RZ, R124 ;  /* 0x000000ffff1c0224 */ /* 0x001fe400078e007c */
[----:B------:R-:W-:Y:S01]  /*da70*/  @P0 IMAD.MOV.U32 R29, RZ, RZ, R127 ;  /* 0x000000ffff1d0224 */ /* 0x000fe200078e007f */
[----:B--2---:R-:W-:Y:S02]  /*da80*/  PRMT R140, RZ, 0x7610, R140 ;  /* 0x00007610ff8c7816 */ /* 0x004fe4000000008c */
[----:B------:R-:W-:-:S04]  /*da90*/  PRMT R137, RZ, 0x7610, R137 ;  /* 0x00007610ff897816 */ /* 0x000fc80000000089 */
[----:B------:R0:W2:Y:S02]  /*daa0*/  @P0 LDG.E.U8 R140, desc[UR18][R28.64] ;  /* 0x000000121c8c0981 */ /* 0x0000a4000c1e1100 */
[----:B0-----:R-:W-:Y:S02]  /*dab0*/  @P0 IMAD.MOV.U32 R28, RZ, RZ, R121 ;  /* 0x000000ffff1c0224 */ /* 0x001fe400078e0079 */
[----:B------:R-:W-:-:S05]  /*dac0*/  @P0 IMAD.MOV.U32 R29, RZ, RZ, R122 ;  /* 0x000000ffff1d0224 */ /* 0x000fca00078e007a */
[----:B------:R0:W2:Y:S02]  /*dad0*/  @P0 LDG.E.U8 R137, desc[UR18][R28.64] ;  /* 0x000000121c890981 */ /* 0x0000a4000c1e1100 */
[----:B0-----:R-:W-:Y:S02]  /*dae0*/  @P0 IMAD.MOV.U32 R28, RZ, RZ, R84 ;  /* 0x000000ffff1c0224 */ /* 0x001fe400078e0054 */
[----:B------:R-:W-:Y:S01]  /*daf0*/  @P0 IMAD.MOV.U32 R29, RZ, RZ, R49 ;  /* 0x000000ffff1d0224 */ /* 0x000fe200078e0031 */
[----:B----4-:R-:W-:-:S06]  /*db00*/  PRMT R136, RZ, 0x7610, R136 ;  /* 0x00007610ff887816 */ /* 0x010fcc0000000088 */
[----:B------:R-:W4:Y:S04]  /*db10*/  @P0 LDG.E.U8 R136, desc[UR18][R28.64] ;  /* 0x000000121c880981 */ /* 0x000f28000c1e1100 */
[----:B------:R-:W-:Y:S04]  /*db20*/  STL [R1+0xacc], R143 ;  /* 0x000acc8f01007387 */ /* 0x000fe80000100800 */
[----:B------:R-:W4:Y:S04]  /*db30*/  LDL.LU R133, [R1+0xb0c] ;  /* 0x000b0c0001857983 */ /* 0x000f280000300800 */
[----:B------:R-:W4:Y:S01]  /*db40*/  LDL.LU R131, [R1+0xb08] ;  /* 0x000b080001837983 */ /* 0x000f220000300800 */
[----:B------:R-:W-:-:S03]  /*db50*/  ISETP.GT.U32.AND P6, PT, R39, R34, PT ;  /* 0x000000222700720c */ /* 0x000fc60003fc4070 */
[----:B------:R-:W-:Y:S04]  /*db60*/  STL [R1+0xad0], R142 ;  /* 0x000ad08e01007387 */ /* 0x000fe80000100800 */
[----:B------:R-:W4:Y:S04]  /*db70*/  LDL.LU R129, [R1+0xb04] ;  /* 0x000b040001817983 */ /* 0x000f280000300800 */
[----:B------:R-:W4:Y:S02]  /*db80*/  LDL.LU R128, [R1+0xb00] ;  /* 0x000b000001807983 */ /* 0x000f240000300800 */
[----:B------:R-:W-:-:S02]  /*db90*/  @!P6 IMAD.IADD R34, R34, 0x1, -R39 ;  /* 0x000000012222e824 */ /* 0x000fc400078e0a27 */
[----:B---3--:R-:W-:Y:S04]  /*dba0*/  STL [R1+0xad4], R141 ;  /* 0x000ad48d01007387 */ /* 0x008fe80000100800 */
[----:B------:R-:W3:Y:S01]  /*dbb0*/  LDL.LU R127, [R1+0xafc] ;  /* 0x000afc00017f7983 */ /* 0x000ee20000300800 */
[----:B------:R-:W-:-:S03]  /*dbc0*/  ISETP.GT.U32.AND P6, PT, R39, R34, PT ;  /* 0x000000222700720c */ /* 0x000fc60003fc4070 */
[----:B------:R-:W3:Y:S10]  /*dbd0*/  LDL.LU R124, [R1+0xaf8] ;  /* 0x000af800017c7983 */ /* 0x000ef40000300800 */
[----:B------:R-:W-:Y:S01]  /*dbe0*/  @!P6 IMAD.IADD R34, R34, 0x1, -R39 ;  /* 0x000000012222e824 */ /* 0x000fe200078e0a27 */
[----:B------:R-:W-:Y:S01]  /*dbf0*/  ISETP.GE.AND P6, PT, R120, RZ, PT ;  /* 0x000000ff7800720c */ /* 0x000fe20003fc6270 */
[----:B--2---:R-:W-:Y:S04]  /*dc00*/  STL [R1+0xad8], R140 ;  /* 0x000ad88c01007387 */ /* 0x004fe80000100800 */
[----:B------:R-:W2:Y:S04]  /*dc10*/  LDL.LU R122, [R1+0xaf4] ;  /* 0x000af400017a7983 */ /* 0x000ea80000300800 */
[----:B------:R-:W2:Y:S04]  /*dc20*/  LDL.LU R121, [R1+0xaf0] ;  /* 0x000af00001797983 */ /* 0x000ea80000300800 */
[----:B------:R-:W-:Y:S04]  /*dc30*/  STL [R1+0xadc], R137 ;  /* 0x000adc8901007387 */ /* 0x000fe80000100800 */
[----:B----4-:R-:W-:Y:S04]  /*dc40*/  STL [R1+0xae0], R136 ;  /* 0x000ae08801007387 */ /* 0x010fe80000100800 */
[----:B------:R-:W4:Y:S01]  /*dc50*/  LDL.LU R120, [R1+0xaec] ;  /* 0x000aec0001787983 */ /* 0x000f220000300800 */
[----:B------:R-:W-:Y:S01]  /*dc60*/  PRMT R134, RZ, 0x7610, R134 ;  /* 0x00007610ff867816 */ /* 0x000fe20000000086 */
[----:B------:R-:W-:-:S02]  /*dc70*/  @P0 IMAD.MOV.U32 R28, RZ, RZ, R55 ;  /* 0x000000ffff1c0224 */ /* 0x000fc400078e0037 */
[----:B------:R-:W-:-:S05]  /*dc80*/  @P0 IMAD.MOV.U32 R29, RZ, RZ, R52 ;  /* 0x000000ffff1d0224 */ /* 0x000fca00078e0034 */
[----:B------:R0:W4:Y:S01]  /*dc90*/  @P0 LDG.E.U8 R134, desc[UR18][R28.64] ;  /* 0x000000121c860981 */ /* 0x000122000c1e1100 */
[----:B------:R-:W-:Y:S01]  /*dca0*/  PRMT R133, RZ, 0x7610, R133 ;  /* 0x00007610ff857816 */ /* 0x000fe20000000085 */
[----:B0-----:R-:W-:Y:S02]  /*dcb0*/  @P0 IMAD.MOV.U32 R28, RZ, RZ, R59 ;  /* 0x000000ffff1c0224 */ /* 0x001fe400078e003b */
[----:B------:R-:W-:Y:S01]  /*dcc0*/  @P0 IMAD.MOV.U32 R29, RZ, RZ, R80 ;  /* 0x000000ffff1d0224 */ /* 0x000fe200078e0050 */
[----:B------:R-:W-:-:S04]  /*dcd0*/  PRMT R131, RZ, 0x7610, R131 ;  /* 0x00007610ff837816 */ /* 0x000fc80000000083 */
[----:B------:R0:W4:Y:S02]  /*dce0*/  @P0 LDG.E.U8 R133, desc[UR18][R28.64] ;  /* 0x000000121c850981 */ /* 0x000124000c1e1100 */
[----:B0-----:R-:W-:Y:S02]  /*dcf0*/  @P0 IMAD.MOV.U32 R28, RZ, RZ, R58 ;  /* 0x000000ffff1c0224 */ /* 0x001fe400078e003a */
[----:B------:R-:W-:Y:S01]  /*dd00*/  @P0 IMAD.MOV.U32 R29, RZ, RZ, R63 ;  /* 0x000000ffff1d0224 */ /* 0x000fe200078e003f */
[----:B------:R-:W-:-:S04]  /*dd10*/  PRMT R129, RZ, 0x7610, R129 ;  /* 0x00007610ff817816 */ /* 0x000fc80000000081 */
        /* <DEDUP_REMOVED lines=8> */
[----:B------:R0:W3:Y:S01]  /*dda0*/  @P0 LDG.E.U8 R128, desc[UR18][R28.64] ;  /* 0x000000121c800981 */ /* 0x0000e2000c1e1100 */
[----:B------:R-:W-:Y:S01]  /*ddb0*/  PRMT R124, RZ, 0x7610, R124 ;  /* 0x00007610ff7c7816 */ /* 0x000fe2000000007c */
[----:B0-----:R-:W-:Y:S02]  /*ddc0*/  @P0 IMAD.MOV.U32 R28, RZ, RZ, R66 ;  /* 0x000000ffff1c0224 */ /* 0x001fe400078e0042 */
[----:B------:R-:W-:-:S05]  /*ddd0*/  @P0 IMAD.MOV.U32 R29, RZ, RZ, R79 ;  /* 0x000000ffff1d0224 */ /* 0x000fca00078e004f */
[----:B------:R0:W3:Y:S02]  /*dde0*/  @P0 LDG.E.U8 R127, desc[UR18][R28.64] ;  /* 0x000000121c7f0981 */ /* 0x0000e4000c1e1100 */
[----:B0-----:R-:W-:Y:S02]  /*ddf0*/  @P0 IMAD.MOV.U32 R28, RZ, RZ, R70 ;  /* 0x000000ffff1c0224 */ /* 0x001fe400078e0046 */
[----:B------:R-:W-:-:S05]  /*de00*/  @P0 IMAD.MOV.U32 R29, RZ, RZ, R83 ;  /* 0x000000ffff1d0224 */ /* 0x000fca00078e0053 */
[----:B------:R0:W3:Y:S02]  /*de10*/  @P0 LDG.E.U8 R124, desc[UR18][R28.64] ;  /* 0x000000121c7c0981 */ /* 0x0000e4000c1e1100 */
[----:B0-----:R-:W-:Y:S02]  /*de20*/  @P0 IMAD.MOV.U32 R28, RZ, RZ, R74 ;  /* 0x000000ffff1c0224 */ /* 0x001fe400078e004a */
[----:B------:R-:W-:Y:S01]  /*de30*/  @P0 IMAD.MOV.U32 R29, RZ, RZ, R57 ;  /* 0x000000ffff1d0224 */ /* 0x000fe200078e0039 */
[----:B------:R-:W-:Y:S02]  /*de40*/  PRMT R117, RZ, 0x7610, R117 ;  /* 0x00007610ff757816 */ /* 0x000fe40000000075 */
[----:B------:R-:W-:Y:S02]  /*de50*/  PRMT R114, RZ, 0x7610, R114 ;  /* 0x00007610ff727816 */ /* 0x000fe40000000072 */
[----:B------:R-:W-:Y:S02]  /*de60*/  PRMT R113, RZ, 0x7610, R113 ;  /* 0x00007610ff717816 */ /* 0x000fe40000000071 */
[----:B------:R-:W-:-:S02]  /*de70*/  PRMT R109, RZ, 0x7610, R109 ;  /* 0x00007610ff6d7816 */ /* 0x000fc4000000006d */
[----:B------:R-:W-:Y:S02]  /*de80*/  PRMT R108, RZ, 0x7610, R108 ;  /* 0x00007610ff6c7816 */ /* 0x000fe4000000006c */
[----:B------:R-:W-:Y:S02]  /*de90*/  PRMT R107, RZ, 0x7610, R107 ;  /* 0x00007610ff6b7816 */ /* 0x000fe4000000006b */
[----:B------:R-:W-:Y:S02]  /*dea0*/  PRMT R106, RZ, 0x7610, R106 ;  /* 0x00007610ff6a7816 */ /* 0x000fe4000000006a */
[----:B------:R-:W-:Y:S02]  /*deb0*/  PRMT R103, RZ, 0x7610, R103 ;  /* 0x00007610ff677816 */ /* 0x000fe40000000067 */
[----:B------:R-:W-:Y:S02]  /*dec0*/  PRMT R102, RZ, 0x7610, R102 ;  /* 0x00007610ff667816 */ /* 0x000fe40000000066 */
[----:B--2---:R-:W-:-:S02]  /*ded0*/  PRMT R122, RZ, 0x7610, R122 ;  /* 0x00007610ff7a7816 */ /* 0x004fc4000000007a */
        /* <DEDUP_REMOVED lines=8> */
[----:B------:R0:W4:Y:S02]  /*df60*/  @P0 LDG.E.U8 R120, desc[UR18][R28.64] ;  /* 0x000000121c780981 */ /* 0x000124000c1e1100 */
[----:B0-----:R-:W-:Y:S02]  /*df70*/  @P0 IMAD.MOV.U32 R28, RZ, RZ, R86 ;  /* 0x000000ffff1c0224 */ /* 0x001fe400078e0056 */
[----:B------:R-:W-:-:S05]  /*df80*/  @P0 IMAD.MOV.U32 R29, RZ, RZ, R53 ;  /* 0x000000ffff1d0224 */ /* 0x000fca00078e0035 */
[----:B------:R0:W2:Y:S02]  /*df90*/  @P0 LDG.E.U8 R117, desc[UR18][R28.64] ;  /* 0x000000121c750981 */ /* 0x0000a4000c1e1100 */
        /* <DEDUP_REMOVED lines=26> */
[----:B------:R0:W2:Y:S01]  /*e140*/  @P0 LDG.E.U8 R103, desc[UR18][R28.64] ;  /* 0x000000121c670981 */ /* 0x0000a2000c1e1100 */
[----:B------:R-:W-:Y:S01]  /*e150*/  PRMT R101, RZ, 0x7610, R101 ;  /* 0x00007610ff657816 */ /* 0x000fe20000000065 */
        /* <DEDUP_REMOVED lines=30> */
[----:B------:R0:W2:Y:S02]  /*e340*/  @P0 LDG.E.U8 R97, desc[UR18][R28.64] ;  /* 0x000000121c610981 */ /* 0x0000a4000c1e1100 */
[----:B0-----:R-:W-:Y:S02]  /*e350*/  @P0 IMAD.MOV.U32 R28, RZ, RZ, R14 ;  /* 0x000000ffff1c0224 */ /* 0x001fe400078e000e */
[----:B------:R-:W-:-:S05]  /*e360*/  @P0 IMAD.MOV.U32 R29, RZ, RZ, R15 ;  /* 0x000000ffff1d0224 */ /* 0x000fca00078e000f */
[----:B------:R0:W2:Y:S01]  /*e370*/  @P0 LDG.E.U8 R96, desc[UR18][R28.64] ;  /* 0x000000121c600981 */ /* 0x0000a2000c1e1100 */
[----:B------:R-:W-:Y:S01]  /*e380*/  @!P6 IMAD.MOV R34, RZ, RZ, -R34 ;  /* 0x000000ffff22e224 */ /* 0x000fe200078e0a22 */
        /* <DEDUP_REMOVED lines=8> */
[----:B------:R-:W-:Y:S02]  /*e410*/  ISETP.GT.U32.AND P6, PT, R39, R32, PT ;  /* 0x000000202700720c */ /* 0x000fe40003fc4070 */
[----:B------:R-:W-:-:S11]  /*e420*/  SEL R34, R5, R34, !P3 ;  /* 0x0000002205227207 */ /* 0x000fd60005800000 */
[----:B------:R-:W-:Y:S01]  /*e430*/  @!P6 IMAD.IADD R32, R32, 0x1, -R39 ;  /* 0x000000012020e824 */ /* 0x000fe200078e0a27 */
[----:B------:R-:W-:Y:S01]  /*e440*/  ISETP.GE.AND P6, PT, R22, RZ, PT ;  /* 0x000000ff1600720c */ /* 0x000fe20003fc6270 */
[----:B-1----:R-:W-:Y:S01]  /*e450*/  IMAD R34, R34, UR5, RZ ;  /* 0x0000000522227c24 */ /* 0x002fe2000f8e02ff */
[----:B------:R-:W-:-:S05]  /*e460*/  SEL R33, R5, R33, !P3 ;  /* 0x0000002105217207 */ /* 0x000fca0005800000 */
[----:B------:R-:W-:-:S06]  /*e470*/  IMAD R33, R33, UR12, RZ ;  /* 0x0000000c21217c24 */ /* 0x000fcc000f8e02ff */
[----:B------:R-:W-:Y:S01]  /*e480*/  @!P6 IMAD.MOV R32, RZ, RZ, -R32 ;  /* 0x000000ffff20e224 */ /* 0x000fe200078e0a20 */
[-C--:B------:R-:W-:Y:S01]  /*e490*/  IADD3 R16, P6, PT, R34, R38.reuse, RZ ;  /* 0x0000002622107210 */ /* 0x080fe20007fde0ff */
[----:B------:R-:W-:Y:S01]  /*e4a0*/  IMAD R30, R36, 0x57, RZ ;  /* 0x00000057241e7824 */ /* 0x000fe200078e02ff */
[----:B------:R-:W-:Y:S01]  /*e4b0*/  STL [R1+0xae4], R134 ;  /* 0x000ae48601007387 */ /* 0x000fe20000100800 */
[----:B------:R-:W-:Y:S02]  /*e4c0*/  PRMT R95, RZ, 0x7610, R95 ;  /* 0x00007610ff5f7816 */ /* 0x000fe4000000005f */
[----:B------:R-:W-:Y:S01]  /*e4d0*/  PRMT R94, RZ, 0x7610, R94 ;  /* 0x00007610ff5e7816 */ /* 0x000fe2000000005e */
[----:B------:R-:W3:Y:S01]  /*e4e0*/  LDL.LU R13, [R1+0xae8] ;  /* 0x000ae800010d7983 */ /* 0x000ee20000300800 */
[-C--:B------:R-:W-:Y:S02]  /*e4f0*/  LEA.HI.X.SX32 R17, R34, R35.reuse, 0x1, P6 ;  /* 0x0000002322117211 */ /* 0x080fe400030f0eff */
[----:B------:R-:W-:Y:S01]  /*e500*/  PRMT R92, RZ, 0x7610, R92 ;  /* 0x00007610ff5c7816 */ /* 0x000fe2000000005c */
[----:B------:R-:W-:Y:S01]  /*e510*/  IMAD R31, R36, 0x67, RZ ;  /* 0x00000067241f7824 */ /* 0x000fe200078e02ff */
[C---:B------:R-:W-:Y:S01]  /*e520*/  IADD3 R14, P6, PT, R33.reuse, R38, RZ ;  /* 0x00000026210e7210 */ /* 0x040fe20007fde0ff */
[----:B0-----:R-:W-:Y:S01]  /*e530*/  @P0 IMAD.MOV.U32 R28, RZ, RZ, R16 ;  /* 0x000000ffff1c0224 */ /* 0x001fe200078e0010 */
[----:B------:R-:W-:Y:S01]  /*e540*/  PRMT R93, RZ, 0x7610, R93 ;  /* 0x00007610ff5d7816 */ /* 0x000fe2000000005d */
[----:B------:R-:W-:Y:S01]  /*e550*/  @P0 IMAD.MOV.U32 R29, RZ, RZ, R17 ;  /* 0x000000ffff1d0224 */ /* 0x000fe200078e0011 */
[----:B------:R-:W-:-:S02]  /*e560*/  LEA.HI.X.SX32 R15, R33, R35, 0x1, P6 ;  /* 0x00000023210f7211 */ /* 0x000fc400030f0eff */
[----:B------:R-:W-:Y:S02]  /*e570*/  PRMT R91, RZ, 0x7610, R91 ;  /* 0x00007610ff5b7816 */ /* 0x000fe4000000005b */
[----:B------:R-:W-:Y:S01]  /*e580*/  PRMT R90, RZ, 0x7610, R90 ;  /* 0x00007610ff5a7816 */ /* 0x000fe2000000005a */
[----:B------:R0:W3:Y:S01]  /*e590*/  @P0 LDG.E.U8 R95, desc[UR18][R28.64] ;  /* 0x000000121c5f0981 */ /* 0x0000e2000c1e1100 */
[----:B------:R-:W-:Y:S02]  /*e5a0*/  SEL R32, R5, R32, !P3 ;  /* 0x0000002005207207 */ /* 0x000fe40005800000 */
[----:B------:R-:W-:Y:S02]  /*e5b0*/  PRMT R89, RZ, 0x7610, R89 ;  /* 0x00007610ff597816 */ /* 0x000fe40000000059 */
[----:B------:R-:W-:Y:S01]  /*e5c0*/  PRMT R88, RZ, 0x7610, R88 ;  /* 0x00007610ff587816 */ /* 0x000fe20000000058 */
[----:B------:R-:W-:Y:S01]  /*e5d0*/  IMAD R32, R32, UR13, RZ ;  /* 0x0000000d20207c24 */ /* 0x000fe2000f8e02ff */
[----:B------:R-:W1:Y:S01]  /*e5e0*/  S2R R149, SR_TID.X ;  /* 0x0000000000957919 */ /* 0x000e620000002100 */
[----:B------:R-:W-:-:S02]  /*e5f0*/  VIADD R37, R0, 0x6 ;  /* 0x0000000600257836 */ /* 0x000fc40000000000 */
[C---:B------:R-:W-:Y:S02]  /*e600*/  VIADD R165, R0.reuse, 0x7 ;  /* 0x0000000700a57836 */ /* 0x040fe40000000000 */
[C---:B------:R-:W-:Y:S02]  /*e610*/  VIADD R123, R0.reuse, 0xe ;  /* 0x0000000e007b7836 */ /* 0x040fe40000000000 */
[C---:B------:R-:W-:Y:S02]  /*e620*/  VIADD R119, R0.reuse, 0xf ;  /* 0x0000000f00777836 */ /* 0x040fe40000000000 */
[C---:B------:R-:W-:Y:S02]  /*e630*/  VIADD R26, R0.reuse, 0x15 ;  /* 0x00000015001a7836 */ /* 0x040fe40000000000 */
[C---:B------:R-:W-:Y:S02]  /*e640*/  VIADD R27, R0.reuse, 0x16 ;  /* 0x00000016001b7836 */ /* 0x040fe40000000000 */
[----:B------:R-:W-:Y:S01]  /*e650*/  VIADD R164, R0, 0x17 ;  /* 0x0000001700a47836 */ /* 0x000fe20000000000 */
[----:B------:R-:W-:-:S04]  /*e660*/  @!UP1 UIADD3 UR4, UPT, UPT, -UR4, 0x100000, URZ ;  /* 0x0010000004049890 */ /* 0x000fc8000fffe1ff */
[----:B------:R-:W-:Y:S02]  /*e670*/  @!UP1 USHF.L.U32 UR5, UR4, 0xb, URZ ;  /* 0x0000000b04059899 */ /* 0x000fe400080006ff */
[----:B------:R-:W-:Y:S01]  /*e680*/  @!UP1 USHF.L.U32 UR4, UR4, 0x1, URZ ;  /* 0x0000000104049899 */ /* 0x000fe200080006ff */
[----:B0-----:R-:W-:Y:S01]  /*e690*/  @P0 IMAD.MOV.U32 R28, RZ, RZ, R14 ;  /* 0x000000ffff1c0224 */ /* 0x001fe200078e000e */
[----:B------:R-:W-:Y:S01]  /*e6a0*/  PRMT R87, RZ, 0x7610, R87 ;  /* 0x00007610ff577816 */ /* 0x000fe20000000057 */
[----:B------:R-:W-:Y:S01]  /*e6b0*/  @P0 IMAD.MOV.U32 R29, RZ, RZ, R15 ;  /* 0x000000ffff1d0224 */ /* 0x000fe200078e000f */
[----:B------:R-:W0:Y:S04]  /*e6c0*/  LDCU UR12, c[0x0][0x3b0] ;  /* 0x00007600ff0c77ac */ /* 0x000e280008000800 */
[----:B------:R0:W3:Y:S04]  /*e6d0*/  @P0 LDG.E.U8 R94, desc[UR18][R28.64] ;  /* 0x000000121c5e0981 */ /* 0x0000e8000c1e1100 */
[----:B--2---:R-:W-:Y:S01]  /*e6e0*/  STL [R1+0xa90], R96 ;  /* 0x000a906001007387 */ /* 0x004fe20000100800 */
[----:B------:R-:W-:Y:S01]  /*e6f0*/  VIADD R163, R0, 0x1d ;  /* 0x0000001d00a37836 */ /* 0x000fe20000000000 */
[----:B------:R-:W2:Y:S02]  /*e700*/  LDCU UR13, c[0x0][0x3b0] ;  /* 0x00007600ff0d77ac */ /* 0x000ea40008000800 */
[----:B------:R0:W-:Y:S04]  /*e710*/  STL [R1+0x268], R16 ;  /* 0x0002681001007387 */ /* 0x0001e80000100800 */
[----:B------:R1:W-:Y:S01]  /*e720*/  STL [R1+0x264], R17 ;  /* 0x0002641101007387 */ /* 0x0003e20000100800 */
[----:B0-----:R-:W-:-:S04]  /*e730*/  IADD3 R16, P6, PT, R30, R2, RZ ;  /* 0x000000021e107210 */ /* 0x001fc80007fde0ff */
[----:B-1----:R-:W-:Y:S01]  /*e740*/  LEA.HI.X.SX32 R17, R30, R3, 0x1, P6 ;  /* 0x000000031e117211 */ /* 0x002fe200030f0eff */
[----:B------:R0:W-:Y:S01]  /*e750*/  STL [R1+0x2a8], R14 ;  /* 0x0002a80e01007387 */ /* 0x0001e20000100800 */
[----:B------:R-:W-:Y:S02]  /*e760*/  @!P4 IMAD.MOV.U32 R28, RZ, RZ, R16 ;  /* 0x000000ffff1cc224 */ /* 0x000fe400078e0010 */
[----:B------:R-:W-:Y:S02]  /*e770*/  IMAD R30, R36, 0x5f, RZ ;  /* 0x0000005f241e7824 */ /* 0x000fe400078e02ff */
[----:B------:R-:W-:Y:S01]  /*e780*/  @!P4 IMAD.MOV.U32 R29, RZ, RZ, R17 ;  /* 0x000000ffff1dc224 */ /* 0x000fe200078e0011 */
[----:B------:R1:W-:Y:S01]  /*e790*/  STL [R1+0x2a4], R15 ;  /* 0x0002a40f01007387 */ /* 0x0003e20000100800 */
[----:B0-----:R-:W-:-:S03]  /*e7a0*/  IADD3 R14, P6, PT, R32, R38, RZ ;  /* 0x00000026200e7210 */ /* 0x001fc60007fde0ff */
[----:B------:R0:W-:Y:S04]  /*e7b0*/  STL [R1+0xf8], R16 ;  /* 0x0000f81001007387 */ /* 0x0001e80000100800 */
[----:B------:R2:W3:Y:S01]  /*e7c0*/  @!P4 LDG.E.U8 R92, desc[UR18][R28.64] ;  /* 0x000000121c5cc981 */ /* 0x0004e2000c1e1100 */
[----:B-1----:R-:W-:Y:S02]  /*e7d0*/  LEA.HI.X.SX32 R15, R32, R35, 0x1, P6 ;  /* 0x00000023200f7211 */ /* 0x002fe400030f0eff */
[C---:B0-----:R-:W-:Y:S01]  /*e7e0*/  IADD3 R16, P4, PT, R30.reuse, R2, RZ ;  /* 0x000000021e107210 */ /* 0x041fe20007f9e0ff */
[----:B------:R0:W-:Y:S01]  /*e7f0*/  STL [R1+0xf4], R17 ;  /* 0x0000f41101007387 */ /* 0x0001e20000100800 */
[----:B--2---:R-:W-:Y:S02]  /*e800*/  @P0 IMAD.MOV.U32 R28, RZ, RZ, R14 ;  /* 0x000000ffff1c0224 */ /* 0x004fe400078e000e */
[----:B------:R-:W-:Y:S01]  /*e810*/  @P0 IMAD.MOV.U32 R29, RZ, RZ, R15 ;  /* 0x000000ffff1d0224 */ /* 0x000fe200078e000f */
[----:B------:R1:W-:Y:S01]  /*e820*/  STL [R1+0x2e8], R14 ;  /* 0x0002e80e01007387 */ /* 0x0003e20000100800 */
[----:B0-----:R-:W-:-:S03]  /*e830*/  LEA.HI.X.SX32 R17, R30, R3, 0x1, P4 ;  /* 0x000000031e117211 */ /* 0x001fc600020f0eff */
[----:B------:R0:W2:Y:S01]  /*e840*/  @P0 LDG.E.U8 R93, desc[UR18][R28.64] ;  /* 0x000000121c5d0981 */ /* 0x0000a2000c1e1100 */
[----:B-1----:R-:W-:-:S03]  /*e850*/  IADD3 R14, P6, PT, R31, R2, RZ ;  /* 0x000000021f0e7210 */ /* 0x002fc60007fde0ff */
[----:B------:R1:W-:Y:S01]  /*e860*/  STL [R1+0x2e4], R15 ;  /* 0x0002e40f01007387 */ /* 0x0003e20000100800 */
[----:B0-----:R-:W-:Y:S02]  /*e870*/  @!P5 IMAD.MOV.U32 R28, RZ, RZ, R16 ;  /* 0x000000ffff1cd224 */ /* 0x001fe400078e0010 */
[----:B------:R-:W-:Y:S01]  /*e880*/  @!P5 IMAD.MOV.U32 R29, RZ, RZ, R17 ;  /* 0x000000ffff1dd224 */ /* 0x000fe200078e0011 */
[----:B-1----:R-:W-:-:S04]  /*e890*/  LEA.HI.X.SX32 R15, R31, R3, 0x1, P6 ;  /* 0x000000031f0f7211 */ /* 0x002fc800030f0eff */
[----:B------:R0:W2:Y:S02]  /*e8a0*/  @!P5 LDG.E.U8 R91, desc[UR18][R28.64] ;  /* 0x000000121c5bd981 */ /* 0x0000a4000c1e1100 */
[----:B0-----:R-:W-:Y:S02]  /*e8b0*/  @!P2 IMAD.MOV.U32 R28, RZ, RZ, R14 ;  /* 0x000000ffff1ca224 */ /* 0x001fe400078e000e */
[----:B------:R-:W-:-:S05]  /*e8c0*/  @!P2 IMAD.MOV.U32 R29, RZ, RZ, R15 ;  /* 0x000000ffff1da224 */ /* 0x000fca00078e000f */
[----:B------:R0:W2:Y:S02]  /*e8d0*/  @!P2 LDG.E.U8 R90, desc[UR18][R28.64] ;  /* 0x000000121c5aa981 */ /* 0x0000a4000c1e1100 */
[----:B0-----:R-:W-:Y:S02]  /*e8e0*/  VIADD R28, R12, 0xffffff90 ;  /* 0xffffff900c1c7836 */ /* 0x001fe40000000000 */
[----:B------:R-:W-:Y:S03]  /*e8f0*/  STL [R1+0x100], R16 ;  /* 0x0001001001007387 */ /* 0x000fe60000100800 */
[----:B------:R-:W-:Y:S01]  /*e900*/  ISETP.GE.U32.AND P2, PT, R28, 0x7fffff11, PT ;  /* 0x7fffff111c00780c */ /* 0x000fe20003f46070 */
[----:B------:R-:W-:Y:S01]  /*e910*/  IMAD R28, R36, 0x6f, RZ ;  /* 0x0000006f241c7824 */ /* 0x000fe200078e02ff */
[----:B------:R0:W-:Y:S04]  /*e920*/  STL [R1+0x108], R14 ;  /* 0x0001080e01007387 */ /* 0x0001e80000100800 */
[----:B------:R-:W-:Y:S01]  /*e930*/  STL [R1+0xfc], R17 ;  /* 0x0000fc1101007387 */ /* 0x000fe20000100800 */
[----:B0-----:R-:W-:-:S03]  /*e940*/  IADD3 R14, P4, PT, R28, R2, RZ ;  /* 0x000000021c0e7210 */ /* 0x001fc60007f9e0ff */
[----:B------:R0:W-:Y:S02]  /*e950*/  STL [R1+0x104], R15 ;  /* 0x0001040f01007387 */ /* 0x0001e40000100800 */
[----:B0-----:R-:W-:Y:S01]  /*e960*/  LEA.HI.X.SX32 R15, R28, R3, 0x1, P4 ;  /* 0x000000031c0f7211 */ /* 0x001fe200020f0eff */
[----:B------:R-:W-:-:S04]  /*e970*/  @!P2 IMAD.MOV.U32 R28, RZ, RZ, R14 ;  /* 0x000000ffff1ca224 */ /* 0x000fc800078e000e */
[----:B------:R-:W-:-:S05]  /*e980*/  @!P2 IMAD.MOV.U32 R29, RZ, RZ, R15 ;  /* 0x000000ffff1da224 */ /* 0x000fca00078e000f */
[----:B------:R0:W2:Y:S02]  /*e990*/  @!P2 LDG.E.U8 R89, desc[UR18][R28.64] ;  /* 0x000000121c59a981 */ /* 0x0000a4000c1e1100 */
[----:B0-----:R-:W-:-:S05]  /*e9a0*/  VIADD R28, R12, 0xffffff88 ;  /* 0xffffff880c1c7836 */ /* 0x001fca0000000000 */
[----:B------:R-:W-:Y:S01]  /*e9b0*/  ISETP.GE.U32.AND P2, PT, R28, 0x7fffff09, PT ;  /* 0x7fffff091c00780c */ /* 0x000fe20003f46070 */
[----:B------:R-:W-:Y:S01]  /*e9c0*/  IMAD R28, R36, 0x77, RZ ;  /* 0x00000077241c7824 */ /* 0x000fe200078e02ff */
[----:B------:R0:W-:Y:S04]  /*e9d0*/  STL [R1+0x110], R14 ;  /* 0x0001100e01007387 */ /* 0x0001e80000100800 */
[----:B------:R1:W-:Y:S01]  /*e9e0*/  STL [R1+0x10c], R15 ;  /* 0x00010c0f01007387 */ /* 0x0003e20000100800 */
[----:B0-----:R-:W-:-:S04]  /*e9f0*/  IADD3 R14, P4, PT, R28, R2, RZ ;  /* 0x000000021c0e7210 */ /* 0x001fc80007f9e0ff */
[----:B-1----:R-:W-:Y:S02]  /*ea00*/  LEA.HI.X.SX32 R15, R28, R3, 0x1, P4 ;  /* 0x000000031c0f7211 */ /* 0x002fe400020f0eff */
[----:B------:R-:W-:-:S03]  /*ea10*/  @!P2 IMAD.MOV.U32 R28, RZ, RZ, R14 ;  /* 0x000000ffff1ca224 */ /* 0x000fc600078e000e */
[----:B------:R-:W-:-:S05]  /*ea20*/  @!P2 IMAD.MOV.U32 R29, RZ, RZ, R15 ;  /* 0x000000ffff1da224 */ /* 0x000fca00078e000f */
[----:B------:R0:W2:Y:S02]  /*ea30*/  @!P2 LDG.E.U8 R88, desc[UR18][R28.64] ;  /* 0x000000121c58a981 */ /* 0x0000a4000c1e1100 */
[----:B0-----:R-:W-:-:S05]  /*ea40*/  VIADD R28, R12, 0xffffff80 ;  /* 0xffffff800c1c7836 */ /* 0x001fca0000000000 */
[----:B------:R-:W-:Y:S01]  /*ea50*/  ISETP.GE.U32.AND P2, PT, R28, 0x7fffff01, PT ;  /* 0x7fffff011c00780c */ /* 0x000fe20003f46070 */
[----:B------:R-:W-:Y:S01]  /*ea60*/  IMAD R28, R36, 0x7f, RZ ;  /* 0x0000007f241c7824 */ /* 0x000fe200078e02ff */
[----:B------:R0:W-:Y:S04]  /*ea70*/  STL [R1+0x118], R14 ;  /* 0x0001180e01007387 */ /* 0x0001e80000100800 */
[C---:B------:R-:W-:Y:S01]  /*ea80*/  IADD3 R12, P4, PT, R28.reuse, R2, RZ ;  /* 0x000000021c0c7210 */ /* 0x040fe20007f9e0ff */
[----:B------:R-:W-:Y:S03]  /*ea90*/  STL [R1+0x114], R15 ;  /* 0x0001140f01007387 */ /* 0x000fe60000100800 */
[----:B0-----:R-:W-:Y:S01]  /*eaa0*/  LEA.HI.X.SX32 R14, R28, R3, 0x1, P4 ;  /* 0x000000031c0e7211 */ /* 0x001fe200020f0eff */
[----:B------:R0:W-:Y:S02]  /*eab0*/  STL [R1+0x120], R12 ;  /* 0x0001200c01007387 */ /* 0x0001e40000100800 */
[----:B------:R-:W-:-:S02]  /*eac0*/  @!P2 IMAD.MOV.U32 R28, RZ, RZ, R12 ;  /* 0x000000ffff1ca224 */ /* 0x000fc400078e000c */
[----:B------:R1:W-:Y:S04]  /*ead0*/  STL [R1+0x11c], R14 ;  /* 0x00011c0e01007387 */ /* 0x0003e80000100800 */
[----:B0-----:R-:W2:Y:S04]  /*eae0*/  LDL.LU R12, [R1+0x2f0] ;  /* 0x0002f000010c7983 */ /* 0x001ea80000300800 */
[----:B------:R-:W3:Y:S04]  /*eaf0*/  LDL.LU R16, [R1+0x2f4] ;  /* 0x0002f40001107983 */ /* 0x000ee80000300800 */
[----:B------:R-:W3:Y:S01]  /*eb00*/  LDL.LU R138, [R1+0x2fc] ;  /* 0x0002fc00018a7983 */ /* 0x000ee20000300800 */
[----:B------:R-:W-:-:S03]  /*eb10*/  @!P2 IMAD.MOV.U32 R29, RZ, RZ, R14 ;  /* 0x000000ffff1da224 */ /* 0x000fc600078e000e */
[----:B-1----:R-:W3:Y:S01]  /*eb20*/  LDL.LU R14, [R1+0x328] ;  /* 0x00032800010e7983 */ /* 0x002ee20000300800 */
[----:B------:R-:W-:-:S03]  /*eb30*/  VIADD R96, R0, 0x5 ;  /* 0x0000000500607836 */ /* 0x000fc60000000000 */
[----:B------:R-:W3:Y:S04]  /*eb40*/  LDL.LU R135, [R1+0x330] ;  /* 0x0003300001877983 */ /* 0x000ee80000300800 */
[----:B------:R-:W4:Y:S04]  /*eb50*/  LDL.LU R15, [R1+0x364] ;  /* 0x00036400010f7983 */ /* 0x000f280000300800 */
[----:B------:R-:W-:Y:S01]  /*eb60*/  STL [R1+0x81c], R96 ;  /* 0x00081c6001007387 */ /* 0x000fe20000100800 */
[----:B------:R-:W-:-:S03]  /*eb70*/  VIADD R118, R0, 0x1e ;  /* 0x0000001e00767836 */ /* 0x000fc60000000000 */
        /* <DEDUP_REMOVED lines=15> */
[----:B------:R-:W-:-:S03]  /*ec70*/  VOTEU.ALL UP1, P1 ;  /* 0x0000000000ff7886 */ /* 0x000fc60000820000 */
[----:B------:R-:W-:Y:S01]  /*ec80*/  STL [R1+0x8b0], R118 ;  /* 0x0008b07601007387 */ /* 0x000fe20000100800 */
[C---:B------:R-:W-:Y:S01]  /*ec90*/  VIADD R22, R0.reuse, 0x35 ;  /* 0x0000003500167836 */ /* 0x040fe20000000000 */
[----:B------:R-:W-:Y:S01]  /*eca0*/  LOP3.LUT R149, R149, 0x7f, RZ, 0xc0, !PT ;  /* 0x0000007f95957812 */ /* 0x000fe200078ec0ff */
[----:B------:R0:W1:Y:S01]  /*ecb0*/  @!UP1 SYNCS.EXCH.64 URZ, [UR9+0x10008], UR4 ;  /* 0x0100080409ff95b2 */ /* 0x0000620008000100 */
[----:B------:R-:W-:Y:S04]  /*ecc0*/  STL [R1+0x894], R112 ;  /* 0x0008947001007387 */ /* 0x000fe80000100800 */
[----:B------:R-:W-:Y:S04]  /*ecd0*/  STL [R1+0x8ac], R24 ;  /* 0x0008ac1801007387 */ /* 0x000fe80000100800 */
[----:B------:R-:W-:Y:S01]  /*ece0*/  STL [R1+0x890], R25 ;  /* 0x0008901901007387 */ /* 0x000fe20000100800 */
[----:B------:R-:W-:-:S02]  /*ecf0*/  VIADD R23, R0, 0x36 ;  /* 0x0000003600177836 */ /* 0x000fc40000000000 */
[C---:B------:R-:W-:Y:S01]  /*ed00*/  VIADD R156, R0.reuse, 0x37 ;  /* 0x00000037009c7836 */ /* 0x040fe20000000000 */
[----:B------:R-:W-:Y:S01]  /*ed10*/  STL [R1+0x884], R158 ;  /* 0x0008849e01007387 */ /* 0x000fe20000100800 */
[C---:B------:R-:W-:Y:S02]  /*ed20*/  VIADD R150, R0.reuse, 0x3c ;  /* 0x0000003c00967836 */ /* 0x040fe40000000000 */
[C---:B------:R-:W-:Y:S01]  /*ed30*/  VIADD R20, R0.reuse, 0x3d ;  /* 0x0000003d00147836 */ /* 0x040fe20000000000 */
[----:B------:R-:W-:Y:S01]  /*ed40*/  STL [R1+0x8bc], R157 ;  /* 0x0008bc9d01007387 */ /* 0x000fe20000100800 */
[C---:B------:R-:W-:Y:S02]  /*ed50*/  VIADD R21, R0.reuse, 0x3e ;  /* 0x0000003e00157836 */ /* 0x040fe40000000000 */
[C---:B------:R-:W-:Y:S01]  /*ed60*/  VIADD R18, R0.reuse, 0x3f ;  /* 0x0000003f00127836 */ /* 0x040fe20000000000 */
[----:B------:R-:W-:Y:S01]  /*ed70*/  STL [R1+0x8a0], R111 ;  /* 0x0008a06f01007387 */ /* 0x000fe20000100800 */
[----:B------:R-:W-:Y:S01]  /*ed80*/  IABS R43, R96 ;  /* 0x00000060002b7213 */ /* 0x000fe20000000000 */
[----:B------:R-:W-:-:S02]  /*ed90*/  VIADD R19, R0, 0x44 ;  /* 0x0000004400137836 */ /* 0x000fc40000000000 */
[----:B------:R0:W4:Y:S01]  /*eda0*/  @!P2 LDG.E.U8 R87, desc[UR18][R28.64] ;  /* 0x000000121c57a981 */ /* 0x000122000c1e1100 */
[----:B------:R-:W-:Y:S01]  /*edb0*/  IABS R42, R37 ;  /* 0x00000025002a7213 */ /* 0x000fe20000000000 */
[C---:B------:R-:W-:Y:S01]  /*edc0*/  VIADD R146, R0.reuse, 0x45 ;  /* 0x0000004500927836 */ /* 0x040fe20000000000 */
[----:B------:R-:W-:Y:S01]  /*edd0*/  IABS R41, R165 ;  /* 0x000000a500297213 */ /* 0x000fe20000000000 */
[----:B------:R-:W-:Y:S01]  /*ede0*/  STL [R1+0x89c], R110 ;  /* 0x00089c6e01007387 */ /* 0x000fe20000100800 */
[----:B------:R-:W-:Y:S01]  /*edf0*/  IABS R44, R123 ;  /* 0x0000007b002c7213 */ /* 0x000fe20000000000 */
[----:B------:R-:W-:Y:S01]  /*ee00*/  VIADD R139, R0, 0x46 ;  /* 0x00000046008b7836 */ /* 0x000fe20000000000 */
[----:B------:R-:W-:Y:S01]  /*ee10*/  IABS R45, R119 ;  /* 0x00000077002d7213 */ /* 0x000fe20000000000 */
[----:B------:R-:W-:Y:S01]  /*ee20*/  STL [R1+0x880], R22 ;  /* 0x0008801601007387 */ /* 0x000fe20000100800 */
[----:B------:R-:W-:Y:S01]  /*ee30*/  IABS R46, R26 ;  /* 0x0000001a002e7213 */ /* 0x000fe20000000000 */
[----:B0-----:R-:W0:Y:S01]  /*ee40*/  LDCU UR4, c[0x0][0x3b0] ;  /* 0x00007600ff0477ac */ /* 0x001e220008000800 */
[----:B------:R-:W-:-:S02]  /*ee50*/  IABS R47, R27 ;  /* 0x0000001b002f7213 */ /* 0x000fc40000000000 */
[----:B------:R-:W-:Y:S01]  /*ee60*/  IABS R48, R164 ;  /* 0x000000a400307213 */ /* 0x000fe20000000000 */
[----:B------:R-:W0:Y:S01]  /*ee70*/  LDCU UR5, c[0x0][0x3b0] ;  /* 0x00007600ff0577ac */ /* 0x000e220008000800 */
[----:B--2---:R2:W-:Y:S04]  /*ee80*/  STS.U8 [R149+UR9], R12 ;  /* 0x0000000c95007988 */ /* 0x0045e80008000009 */
[----:B--2---:R-:W2:Y:S04]  /*ee90*/  LDL.LU R12, [R1+0x338] ;  /* 0x00033800010c7983 */ /* 0x004ea80000300800 */
[----:B------:R-:W-:Y:S04]  /*eea0*/  STL [R1+0x87c], R23 ;  /* 0x00087c1701007387 */ /* 0x000fe80000100800 */
[----:B---3--:R3:W-:Y:S04]  /*eeb0*/  STS.U8 [R149+UR9+0x400], R16 ;  /* 0x0004001095007988 */ /* 0x0087e80008000009 */
[----:B------:R0:W-:Y:S04]  /*eec0*/  STS.U8 [R149+UR9+0x800], R138 ;  /* 0x0008008a95007988 */ /* 0x0001e80008000009 */
[----:B---3--:R-:W3:Y:S04]  /*eed0*/  LDL.LU R16, [R1+0x334] ;  /* 0x0003340001107983 */ /* 0x008ee80000300800 */
[----:B0-----:R-:W3:Y:S04]  /*eee0*/  LDL.LU R138, [R1+0x3a8] ;  /* 0x0003a800018a7983 */ /* 0x001ee80000300800 */
[----:B------:R-:W-:Y:S04]  /*eef0*/  STL [R1+0x878], R156 ;  /* 0x0008789c01007387 */ /* 0x000fe80000100800 */
[----:B------:R0:W-:Y:S04]  /*ef00*/  STS.U8 [R149+UR9+0xc00], R14 ;  /* 0x000c000e95007988 */ /* 0x0001e80008000009 */
[----:B------:R1:W-:Y:S04]  /*ef10*/  STS.U8 [R149+UR9+0x1000], R135 ;  /* 0x0010008795007988 */ /* 0x0003e80008000009 */
[----:B0-----:R-:W3:Y:S04]  /*ef20*/  LDL.LU R14, [R1+0x340] ;  /* 0x00034000010e7983 */ /* 0x001ee80000300800 */
[----:B-1----:R-:W3:Y:S04]  /*ef30*/  LDL.LU R135, [R1+0x374] ;  /* 0x0003740001877983 */ /* 0x002ee80000300800 */
[----:B------:R-:W-:Y:S04]  /*ef40*/  STL [R1+0x874], R150 ;  /* 0x0008749601007387 */ /* 0x000fe80000100800 */
[----:B----4-:R0:W-:Y:S04]  /*ef50*/  STS.U8 [R149+UR9+0x1400], R15 ;  /* 0x0014000f95007988 */ /* 0x0101e80008000009 */
[----:B0-----:R-:W4:Y:S04]  /*ef60*/  LDL.LU R15, [R1+0x36c] ;  /* 0x00036c00010f7983 */ /* 0x001f280000300800 */
[----:B--2---:R0:W-:Y:S04]  /*ef70*/  STS.U8 [R149+UR9+0x1800], R12 ;  /* 0x0018000c95007988 */ /* 0x0041e80008000009 */
[----:B0-----:R-:W2:Y:S04]  /*ef80*/  LDL.LU R12, [R1+0x3f4] ;  /* 0x0003f400010c7983 */ /* 0x001ea80000300800 */
[----:B------:R-:W-:Y:S04]  /*ef90*/  STL [R1+0x870], R20 ;  /* 0x0008701401007387 */ /* 0x000fe80000100800 */
[----:B---3--:R0:W-:Y:S04]  /*efa0*/  STS.U8 [R149+UR9+0x1c00], R16 ;  /* 0x001c001095007988 */ /* 0x0081e80008000009 */
[----:B------:R-:W3:Y:S04]  /*efb0*/  LDL.LU R17, [R1+0x380] ;  /* 0x0003800001117983 */ /* 0x000ee80000300800 */
[----:B------:R1:W-:Y:S04]  /*efc0*/  STS.U8 [R149+UR9+0x2000], R138 ;  /* 0x0020008a95007988 */ /* 0x0003e80008000009 */
[----:B0-----:R-:W3:Y:S04]  /*efd0*/  LDL.LU R16, [R1+0x3b8] ;  /* 0x0003b80001107983 */ /* 0x001ee80000300800 */
[----:B-1----:R-:W3:Y:S04]  /*efe0*/  LDL.LU R138, [R1+0x368] ;  /* 0x00036800018a7983 */ /* 0x002ee80000300800 */
[----:B------:R-:W-:Y:S04]  /*eff0*/  STL [R1+0x864], R21 ;  /* 0x0008641501007387 */ /* 0x000fe80000100800 */
[----:B------:R0:W-:Y:S04]  /*f000*/  STS.U8 [R149+UR9+0x2400], R14 ;  /* 0x0024000e95007988 */ /* 0x0001e80008000009 */
[----:B------:R1:W-:Y:S04]  /*f010*/  STS.U8 [R149+UR9+0x2800], R135 ;  /* 0x0028008795007988 */ /* 0x0003e80008000009 */
[----:B0-----:R-:W3:Y:S04]  /*f020*/  LDL.LU R14, [R1+0x428] ;  /* 0x00042800010e7983 */ /* 0x001ee80000300800 */
[----:B-1----:R-:W3:Y:S04]  /*f030*/  LDL.LU R135, [R1+0x3f0] ;  /* 0x0003f00001877983 */ /* 0x002ee80000300800 */
[----:B------:R-:W-:Y:S04]  /*f040*/  STL [R1+0x860], R18 ;  /* 0x0008601201007387 */ /* 0x000fe80000100800 */
[----:B----4-:R0:W-:Y:S04]  /*f050*/  STS.U8 [R149+UR9+0x2c00], R15 ;  /* 0x002c000f95007988 */ /* 0x0101e80008000009 */
[----:B0-----:R-:W4:Y:S01]  /*f060*/  LDL.LU R15, [R1+0x3ec] ;  /* 0x0003ec00010f7983 */ /* 0x001f220000300800 */
[----:B------:R-:W-:-:S04]  /*f070*/  IMAD.HI.U32 R28, R40, R43, RZ ;  /* 0x0000002b281c7227 */ /* 0x000fc800078e00ff */
[----:B------:R-:W-:-:S04]  /*f080*/  IMAD.MOV R28, RZ, RZ, -R28 ;  /* 0x000000ffff1c7224 */ /* 0x000fc800078e0a1c */
[----:B------:R-:W-:Y:S02]  /*f090*/  IMAD R43, R39, R28, R43 ;  /* 0x0000001c272b7224 */ /* 0x000fe400078e022b */
        /* <DEDUP_REMOVED lines=18> */
[----:B------:R-:W-:Y:S01]  /*f1c0*/  IMAD.HI.U32 R28, R40, R48, RZ ;  /* 0x00000030281c7227 */ /* 0x000fe200078e00ff */
[----:B------:R-:W-:-:S03]  /*f1d0*/  IABS R49, R163 ;  /* 0x000000a300317213 */ /* 0x000fc60000000000 */
        /* <DEDUP_REMOVED lines=9> */
[----:B------:R-:W-:Y:S01]  /*f270*/  IMAD R50, R39, R28, R50 ;  /* 0x0000001c27327224 */ /* 0x000fe200078e0232 */
[----:B--2---:R0:W-:Y:S04]  /*f280*/  STS.U8 [R149+UR9+0x3000], R12 ;  /* 0x0030000c95007988 */ /* 0x0041e80008000009 */
[----:B0-----:R-:W2:Y:S01]  /*f290*/  LDL.LU R12, [R1+0x3f8] ;  /* 0x0003f800010c7983 */ /* 0x001ea20000300800 */
        /* <DEDUP_REMOVED lines=55> */
[C---:B------:R-:W-:Y:S02]  /*f610*/  IMAD R64, R39.reuse, R28, R64 ;  /* 0x0000001c27407224 */ /* 0x040fe400078e0240 */
[----:B------:R-:W-:Y:S01]  /*f620*/  IMAD.HI.U32 R28, R40, R66, RZ ;  /* 0x00000042281c7227 */ /* 0x000fe200078e00ff */
[----:B---3--:R0:W-:Y:S03]  /*f630*/  STS.U8 [R149+UR9+0x3400], R17 ;  /* 0x0034001195007988 */ /* 0x0081e60008000009 */
[----:B------:R-:W-:Y:S01]  /*f640*/  IMAD.MOV R28, RZ, RZ, -R28 ;  /* 0x000000ffff1c7224 */ /* 0x000fe200078e0a1c */
[----:B------:R-:W-:Y:S04]  /*f650*/  STL [R1+0x85c], R19 ;  /* 0x00085c1301007387 */ /* 0x000fe80000100800 */
[----:B------:R-:W-:Y:S01]  /*f660*/  STS.U8 [R149+UR9+0x3800], R16 ;  /* 0x0038001095007988 */ /* 0x000fe20008000009 */
[----:B------:R-:W-:-:S03]  /*f670*/  IMAD R66, R39, R28, R66 ;  /* 0x0000001c27427224 */ /* 0x000fc600078e0242 */
[----:B0-----:R-:W3:Y:S01]  /*f680*/  LDL.LU R17, [R1+0x478] ;  /* 0x0004780001117983 */ /* 0x001ee20000300800 */
[----:B------:R-:W-:-:S03]  /*f690*/  LOP3.LUT R28, R149, 0x10, RZ, 0x3c, !PT ;  /* 0x00000010951c7812 */ /* 0x000fc600078e3cff */
[----:B------:R0:W-:Y:S04]  /*f6a0*/  STS.U8 [R149+UR9+0x3c00], R138 ;  /* 0x003c008a95007988 */ /* 0x0001e80008000009 */
        /* <DEDUP_REMOVED lines=10> */
[----:B0-----:R-:W2:Y:S01]  /*f750*/  LDL.LU R12, [R1+0x4a4] ;  /* 0x0004a400010c7983 */ /* 0x001ea20000300800 */
[----:B------:R-:W-:-:S05]  /*f760*/  VIADD R16, R0, 0x47 ;  /* 0x0000004700107836 */ /* 0x000fca0000000000 */
[----:B------:R-:W-:Y:S04]  /*f770*/  STL [R1+0x850], R16 ;  /* 0x0008501001007387 */ /* 0x000fe80000100800 */
[----:B------:R-:W4:Y:S04]  /*f780*/  LDL.LU R72, [R1+0x480] ;  /* 0x0004800001487983 */ /* 0x000f280000300800 */
[----:B---3--:R0:W-:Y:S02]  /*f790*/  STS.U8 [R28+UR9+0x1480], R17 ;  /* 0x001480111c007988 */ /* 0x0081e40008000009 */
[----:B0-----:R-:W-:-:S02]  /*f7a0*/  VIADD R17, R0, 0x4c ;  /* 0x0000004c00117836 */ /* 0x001fc40000000000 */
[----:B------:R0:W-:Y:S04]  /*f7b0*/  STS.U8 [R28+UR9+0x1880], R138 ;  /* 0x0018808a1c007988 */ /* 0x0001e80008000009 */
[----:B0-----:R-:W3:Y:S04]  /*f7c0*/  LDL.LU R138, [R1+0x4b0] ;  /* 0x0004b000018a7983 */ /* 0x001ee80000300800 */
[----:B------:R-:W-:Y:S04]  /*f7d0*/  STL [R1+0x84c], R17 ;  /* 0x00084c1101007387 */ /* 0x000fe80000100800 */
[----:B------:R-:W3:Y:S04]  /*f7e0*/  LDL.LU R78, [R1+0x4ec] ;  /* 0x0004ec00014e7983 */ /* 0x000ee80000300800 */
[----:B------:R0:W-:Y:S04]  /*f7f0*/  STS.U8 [R28+UR9+0x2080], R135 ;  /* 0x002080871c007988 */ /* 0x0001e80008000009 */
[----:B0-----:R-:W3:Y:S04]  /*f800*/  LDL.LU R135, [R1+0x4e4] ;  /* 0x0004e40001877983 */ /* 0x001ee80000300800 */
[----:B------:R0:W-:Y:S02]  /*f810*/  STS.U8 [R28+UR9+0x1c80], R14 ;  /* 0x001c800e1c007988 */ /* 0x0001e40008000009 */
[----:B0-----:R-:W-:-:S05]  /*f820*/  VIADD R14, R0, 0x4d ;  /* 0x0000004d000e7836 */ /* 0x001fca0000000000 */
[----:B------:R-:W-:Y:S04]  /*f830*/  STL [R1+0x848], R14 ;  /* 0x0008480e01007387 */ /* 0x000fe80000100800 */
[----:B------:R-:W3:Y:S04]  /*f840*/  LDL.LU R82, [R1+0x4c0] ;  /* 0x0004c00001527983 */ /* 0x000ee80000300800 */
[----:B------:R-:W3:Y:S04]  /*f850*/  LDL.LU R86, [R1+0x4f0] ;  /* 0x0004f00001567983 */ /* 0x000ee80000300800 */
[----:B--2---:R0:W-:Y:S04]  /*f860*/  STS.U8 [R28+UR9+0x2880], R12 ;  /* 0x0028800c1c007988 */ /* 0x0041e80008000009 */
[----:B0-----:R-:W2:Y:S01]  /*f870*/  LDL.LU R12, [R1+0x4bc] ;  /* 0x0004bc00010c7983 */ /* 0x001ea20000300800 */
[----:B------:R-:W-:-:S05]  /*f880*/  IABS R65, R146 ;  /* 0x0000009200417213 */ /* 0x000fca0000000000 */
        /* <DEDUP_REMOVED lines=14> */
[----:B------:R-:W-:Y:S01]  /*f970*/  IMAD.MOV R29, RZ, RZ, -R29 ;  /* 0x000000ffff1d7224 */ /* 0x000fe200078e0a1d */
[----:B----4-:R0:W-:Y:S03]  /*f980*/  STS.U8 [R28+UR9+0x2480], R15 ;  /* 0x0024800f1c007988 */ /* 0x0101e60008000009 */
[----:B------:R-:W-:Y:S02]  /*f990*/  IMAD R67, R39, R29, R67 ;  /* 0x0000001d27437224 */ /* 0x000fe400078e0243 */
[----:B------:R-:W-:-:S04]  /*f9a0*/  IMAD.HI.U32 R29, R40, R70, RZ ;  /* 0x00000046281d7227 */ /* 0x000fc800078e00ff */
[----:B0-----:R-:W-:Y:S02]  /*f9b0*/  VIADD R15, R0, 0x4e ;  /* 0x0000004e000f7836 */ /* 0x001fe40000000000 */
[----:B------:R-:W-:-:S03]  /*f9c0*/  IMAD.MOV R29, RZ, RZ, -R29 ;  /* 0x000000ffff1d7224 */ /* 0x000fc600078e0a1d */
[----:B------:R-:W-:Y:S01]  /*f9d0*/  IABS R71, R15 ;  /* 0x0000000f00477213 */ /* 0x000fe20000000000 */
[----:B------:R-:W-:Y:S01]  /*f9e0*/  IMAD R70, R39, R29, R70 ;  /* 0x0000001d27467224 */ /* 0x000fe200078e0246 */
[----:B------:R-:W-:Y:S03]  /*f9f0*/  STS.U8 [R28+UR9+0x2c80], R72 ;  /* 0x002c80481c007988 */ /* 0x000fe60008000009 */
[----:B------:R-:W-:-:S04]  /*fa00*/  IMAD.HI.U32 R29, R40, R71, RZ ;  /* 0x00000047281d7227 */ /* 0x000fc800078e00ff */
[----:B------:R-:W-:-:S04]  /*fa10*/  IMAD.MOV R29, RZ, RZ, -R29 ;  /* 0x000000ffff1d7224 */ /* 0x000fc800078e0a1d */
[----:B------:R-:W-:Y:S01]  /*fa20*/  IMAD R71, R39, R29, R71 ;  /* 0x0000001d27477224 */ /* 0x000fe200078e0247 */
[----:B------:R-:W-:Y:S04]  /*fa30*/  STL [R1+0x844], R15 ;  /* 0x0008440f01007387 */ /* 0x000fe80000100800 */
[----:B------:R-:W4:Y:S04]  /*fa40*/  LDL.LU R76, [R1+0x4ac] ;  /* 0x0004ac00014c7983 */ /* 0x000f280000300800 */
[----:B---3--:R0:W-:Y:S02]  /*fa50*/  STS.U8 [R28+UR9+0x3080], R138 ;  /* 0x0030808a1c007988 */ /* 0x0081e40008000009 */
[----:B0-----:R-:W-:-:S05]  /*fa60*/  VIADD R138, R0, 0x4f ;  /* 0x0000004f008a7836 */ /* 0x001fca0000000000 */
[----:B------:R-:W-:-:S05]  /*fa70*/  IABS R72, R138 ;  /* 0x0000008a00487213 */ /* 0x000fca0000000000 */
[----:B------:R-:W-:Y:S01]  /*fa80*/  IMAD.HI.U32 R29, R40, R72, RZ ;  /* 0x00000048281d7227 */ /* 0x000fe200078e00ff */
[----:B------:R0:W-:Y:S03]  /*fa90*/  STS.U8 [R28+UR9+0x3880], R135 ;  /* 0x003880871c007988 */ /* 0x0001e60008000009 */
[----:B------:R-:W-:Y:S02]  /*faa0*/  IMAD.MOV R29, RZ, RZ, -R29 ;  /* 0x000000ffff1d7224 */ /* 0x000fe400078e0a1d */
[----:B0-----:R-:W-:-:S05]  /*fab0*/  VIADD R135, R0, 0x54 ;  /* 0x0000005400877836 */ /* 0x001fca0000000000 */
[----:B------:R-:W-:Y:S01]  /*fac0*/  IABS R73, R135 ;  /* 0x0000008700497213 */ /* 0x000fe20000000000 */
[----:B------:R-:W-:-:S04]  /*fad0*/  IMAD R72, R39, R29, R72 ;  /* 0x0000001d27487224 */ /* 0x000fc800078e0248 */
[----:B------:R-:W-:-:S04]  /*fae0*/  IMAD.HI.U32 R29, R40, R73, RZ ;  /* 0x00000049281d7227 */ /* 0x000fc800078e00ff */
[----:B------:R-:W-:-:S04]  /*faf0*/  IMAD.MOV R29, RZ, RZ, -R29 ;  /* 0x000000ffff1d7224 */ /* 0x000fc800078e0a1d */
[----:B------:R-:W-:Y:S01]  /*fb00*/  IMAD R73, R39, R29, R73 ;  /* 0x0000001d27497224 */ /* 0x000fe200078e0249 */
[----:B------:R-:W-:Y:S01]  /*fb10*/  LOP3.LUT R29, R149, 0x20, RZ, 0x3c, !PT ;  /* 0x00000020951d7812 */ /* 0x000fe200078e3cff */
[----:B------:R-:W-:Y:S04]  /*fb20*/  STL [R1+0x840], R138 ;  /* 0x0008408a01007387 */ /* 0x000fe80000100800 */
[----:B------:R0:W-:Y:S04]  /*fb30*/  STS.U8 [R28+UR9+0x3480], R78 ;  /* 0x0034804e1c007988 */ /* 0x0001e80008000009 */
[----:B------:R-:W3:Y:S04]  /*fb40*/  LDL.LU R83, [R1+0x4e8] ;  /* 0x0004e80001537983 */ /* 0x000ee80000300800 */
[----:B------:R1:W-:Y:S04]  /*fb50*/  STS.U8 [R28+UR9+0x3c80], R82 ;  /* 0x003c80521c007988 */ /* 0x0003e80008000009 */
[----:B------:R-:W-:Y:S04]  /*fb60*/  STS.U8 [R28+UR9+0x80], R86 ;  /* 0x000080561c007988 */ /* 0x000fe80008000009 */
[----:B------:R-:W-:Y:S04]  /*fb70*/  STL [R1+0x83c], R135 ;  /* 0x00083c8701007387 */ /* 0x000fe80000100800 */
[----:B0-----:R-:W4:Y:S04]  /*fb80*/  LDL.LU R78, [R1+0x470] ;  /* 0x00047000014e7983 */ /* 0x001f280000300800 */
[----:B-1----:R-:W4:Y:S04]  /*fb90*/  LDL.LU R82, [R1+0x4a8] ;  /* 0x0004a80001527983 */ /* 0x002f280000300800 */
[----:B--2---:R0:W-:Y:S02]  /*fba0*/  STS.U8 [R29+UR9+0x100], R12 ;  /* 0x0001000c1d007988 */ /* 0x0041e40008000009 */
[----:B0-----:R-:W-:-:S05]  /*fbb0*/  VIADD R12, R0, 0x55 ;  /* 0x00000055000c7836 */ /* 0x001fca0000000000 */
[----:B------:R-:W-:Y:S04]  /*fbc0*/  STL [R1+0x838], R12 ;  /* 0x0008380c01007387 */ /* 0x000fe80000100800 */
[----:B------:R-:W2:Y:S04]  /*fbd0*/  LDL.LU R86, [R1+0x438] ;  /* 0x0004380001567983 */ /* 0x000ea80000300800 */
[----:B------:R0:W-:Y:S02]  /*fbe0*/  STS.U8 [R29+UR9+0x900], R13 ;  /* 0x0009000d1d007988 */ /* 0x0001e40008000009 */
[----:B0-----:R-:W-:-:S05]  /*fbf0*/  VIADD R13, R0, 0x56 ;  /* 0x00000056000d7836 */ /* 0x001fca0000000000 */
[----:B------:R-:W-:Y:S04]  /*fc00*/  STL [R1+0x834], R13 ;  /* 0x0008340d01007387 */ /* 0x000fe80000100800 */
[----:B------:R-:W2:Y:S04]  /*fc10*/  LDL.LU R80, [R1+0x46c] ;  /* 0x00046c0001507983 */ /* 0x000ea80000300800 */
[----:B------:R0:W-:Y:S04]  /*fc20*/  STS.U8 [R29+UR9+0x1100], R10 ;  /* 0x0011000a1d007988 */ /* 0x0001e80008000009 */
[----:B------:R1:W-:Y:S01]  /*fc30*/  STS.U8 [R29+UR9+0x1900], R11 ;  /* 0x0019000b1d007988 */ /* 0x0003e20008000009 */
[----:B0-----:R-:W-:-:S02]  /*fc40*/  VIADD R10, R0, 0x57 ;  /* 0x00000057000a7836 */ /* 0x001fc40000000000 */
[----:B-1----:R-:W-:-:S03]  /*fc50*/  VIADD R11, R0, 0x5c ;  /* 0x0000005c000b7836 */ /* 0x002fc60000000000 */
[----:B------:R-:W-:Y:S04]  /*fc60*/  STL [R1+0x830], R10 ;  /* 0x0008300a01007387 */ /* 0x000fe80000100800 */
[----:B------:R0:W-:Y:S02]  /*fc70*/  STS.U8 [R29+UR9+0x2100], R8 ;  /* 0x002100081d007988 */ /* 0x0001e40008000009 */
[----:B0-----:R-:W-:Y:S02]  /*fc80*/  VIADD R8, R0, 0x5d ;  /* 0x0000005d00087836 */ /* 0x001fe40000000000 */
[----:B---3--:R0:W-:Y:S04]  /*fc90*/  STS.U8 [R29+UR9+0xd00], R83 ;  /* 0x000d00531d007988 */ /* 0x0081e80008000009 */
[----:B0-----:R-:W3:Y:S04]  /*fca0*/  LDL.LU R83, [R1+0x424] ;  /* 0x0004240001537983 */ /* 0x001ee80000300800 */
[----:B------:R-:W-:Y:S04]  /*fcb0*/  STL [R1+0x82c], R11 ;  /* 0x00082c0b01007387 */ /* 0x000fe80000100800 */
[----:B----4-:R0:W-:Y:S04]  /*fcc0*/  STS.U8 [R29+UR9+0x1d00], R82 ;  /* 0x001d00521d007988 */ /* 0x0101e80008000009 */
[----:B0-----:R-:W4:Y:S04]  /*fcd0*/  LDL.LU R82, [R1+0x42c] ;  /* 0x00042c0001527983 */ /* 0x001f280000300800 */
[----:B------:R-:W-:Y:S04]  /*fce0*/  STL [R1+0x828], R8 ;  /* 0x0008280801007387 */ /* 0x000fe80000100800 */
[----:B--2---:R0:W-:Y:S04]  /*fcf0*/  STS.U8 [R29+UR9+0x2500], R86 ;  /* 0x002500561d007988 */ /* 0x0041e80008000009 */
[----:B0-----:R-:W2:Y:S01]  /*fd00*/  LDL.LU R86, [R1+0x3e8] ;  /* 0x0003e80001567983 */ /* 0x001ea20000300800 */
[----:B------:R-:W-:-:S05]  /*fd10*/  IABS R74, R12 ;  /* 0x0000000c004a7213 */ /* 0x000fca0000000000 */
[----:B------:R-:W-:Y:S01]  /*fd20*/  IMAD.HI.U32 R30, R40, R74, RZ ;  /* 0x0000004a281e7227 */ /* 0x000fe200078e00ff */
[----:B------:R0:W-:Y:S03]  /*fd30*/  STS.U8 [R29+UR9+0x500], R76 ;  /* 0x0005004c1d007988 */ /* 0x0001e60008000009 */
[----:B------:R-:W-:Y:S01]  /*fd40*/  IMAD.MOV R30, RZ, RZ, -R30 ;  /* 0x000000ffff1e7224 */ /* 0x000fe200078e0a1e */
[----:B0-----:R-:W-:-:S03]  /*fd50*/  IABS R76, R13 ;  /* 0x0000000d004c7213 */ /* 0x001fc60000000000 */
        /* <DEDUP_REMOVED lines=10> */
[----:B------:R0:W-:Y:S03]  /*fe00*/  STS.U8 [R29+UR9+0x1500], R78 ;  /* 0x0015004e1d007988 */ /* 0x0001e60008000009 */
[----:B------:R-:W-:Y:S01]  /*fe10*/  IMAD.MOV R30, RZ, RZ, -R30 ;  /* 0x000000ffff1e7224 */ /* 0x000fe200078e0a1e */
[----:B------:R1:W-:Y:S01]  /*fe20*/  STS.U8 [R29+UR9+0x2900], R9 ;  /* 0x002900091d007988 */ /* 0x0003e20008000009 */
[----:B0-----:R-:W-:Y:S02]  /*fe30*/  IABS R78, R8 ;  /* 0x00000008004e7213 */ /* 0x001fe40000000000 */
[----:B------:R-:W-:-:S02]  /*fe40*/  IMAD R79, R39, R30, R79 ;  /* 0x0000001e274f7224 */ /* 0x000fc400078e024f */
[----:B-1----:R-:W-:Y:S02]  /*fe50*/  VIADD R9, R0, 0x5e ;  /* 0x0000005e00097836 */ /* 0x002fe40000000000 */
[----:B------:R-:W-:-:S03]  /*fe60*/  IMAD.HI.U32 R30, R40, R78, RZ ;  /* 0x0000004e281e7227 */ /* 0x000fc600078e00ff */
[----:B------:R-:W-:Y:S01]  /*fe70*/  IABS R77, R9 ;  /* 0x00000009004d7213 */ /* 0x000fe20000000000 */
[----:B------:R-:W-:Y:S01]  /*fe80*/  IMAD.MOV R30, RZ, RZ, -R30 ;  /* 0x000000ffff1e7224 */ /* 0x000fe200078e0a1e */
[----:B------:R0:W-:Y:S03]  /*fe90*/  STS.U8 [R29+UR9+0x3100], R132 ;  /* 0x003100841d007988 */ /* 0x0001e60008000009 */
[----:B------:R-:W-:Y:S02]  /*fea0*/  IMAD R78, R39, R30, R78 ;  /* 0x0000001e274e7224 */ /* 0x000fe400078e024e */
[----:B------:R-:W-:Y:S01]  /*feb0*/  IMAD.HI.U32 R30, R40, R77, RZ ;  /* 0x0000004d281e7227 */ /* 0x000fe200078e00ff */
[----:B------:R1:W-:Y:S03]  /*fec0*/  STS.U8 [R29+UR9+0x2d00], R80 ;  /* 0x002d00501d007988 */ /* 0x0003e60008000009 */
[----:B0-----:R-:W-:-:S02]  /*fed0*/  VIADD R132, R0, 0x5f ;  /* 0x0000005f00847836 */ /* 0x001fc40000000000 */
[----:B------:R-:W-:-:S03]  /*fee0*/  IMAD.MOV R30, RZ, RZ, -R30 ;  /* 0x000000ffff1e7224 */ /* 0x000fc600078e0a1e */
[----:B-1----:R-:W-:Y:S01]  /*fef0*/  IABS R80, R132 ;  /* 0x0000008400507213 */ /* 0x002fe20000000000 */
[----:B------:R-:W-:-:S04]  /*ff00*/  IMAD R77, R39, R30, R77 ;  /* 0x0000001e274d7224 */ /* 0x000fc800078e024d */
[----:B------:R-:W-:-:S04]  /*ff10*/  IMAD.HI.U32 R30, R40, R80, RZ ;  /* 0x00000050281e7227 */ /* 0x000fc800078e00ff */
[----:B------:R-:W-:-:S04]  /*ff20*/  IMAD.MOV R30, RZ, RZ, -R30 ;  /* 0x000000ffff1e7224 */ /* 0x000fc800078e0a1e */
[----:B------:R-:W-:Y:S01]  /*ff30*/  IMAD R80, R39, R30, R80 ;  /* 0x0000001e27507224 */ /* 0x000fe200078e0250 */
[----:B------:R-:W-:Y:S01]  /*ff40*/  LOP3.LUT R30, R149, 0x30, RZ, 0x3c, !PT ;  /* 0x00000030951e7812 */ /* 0x000fe200078e3cff */
[----:B------:R0:W-:Y:S04]  /*ff50*/  STS.U8 [R29+UR9+0x3d00], R130 ;  /* 0x003d00821d007988 */ /* 0x0001e80008000009 */
[----:B------:R-:W-:Y:S04]  /*ff60*/  STL [R1+0x824], R9 ;  /* 0x0008240901007387 */ /* 0x000fe80000100800 */
[----:B------:R-:W2:Y:S01]  /*ff70*/  LDL.LU R84, [R1+0x3c0] ;  /* 0x0003c00001547983 */ /* 0x000ea20000300800 */
[----:B0-----:R-:W-:-:S03]  /*ff80*/  VIADD R130, R0, 0x64 ;  /* 0x0000006400827836 */ /* 0x001fc60000000000 */
[----:B------:R-:W-:Y:S04]  /*ff90*/  STL [R1+0x820], R132 ;  /* 0x0008208401007387 */ /* 0x000fe80000100800 */
[----:B---3--:R0:W-:Y:S04]  /*ffa0*/  STS.U8 [R29+UR9+0x3500], R83 ;  /* 0x003500531d007988 */ /* 0x0081e80008000009 */
[----:B0-----:R-:W3:Y:S04]  /*ffb0*/  LDL.LU R83, [R1+0x3b4] ;  /* 0x0003b40001537983 */ /* 0x001ee80000300800 */
[----:B------:R-:W3:Y:S04]  /*ffc0*/  LDL.LU R85, [R1+0x3ac] ;  /* 0x0003ac0001557983 */ /* 0x000ee80000300800 */
[----:B----4-:R-:W-:Y:S04]  /*ffd0*/  STS.U8 [R29+UR9+0x3900], R82 ;  /* 0x003900521d007988 */ /* 0x010fe80008000009 */
[----:B------:R0:W-:Y:S04]  /*ffe0*/  STS.U8 [R30+UR9+0x580], R6 ;  /* 0x000580061e007988 */ /* 0x0001e80008000009 */
[----:B------:R1:W-:Y:S01]  /*fff0*/  STS.U8 [R30+UR9+0xd80], R7 ;  /* 0x000d80071e007988 */ /* 0x0003e20008000009 */
[----:B0-----:R-:W-:-:S03]  /*10000*/  VIADD R6, R0, 0x65 ;  /* 0x0000006500067836 */ /* 0x001fc60000000000 */
[----:B------:R-:W-:Y:S01]  /*10010*/  STL [R1+0x818], R130 ;  /* 0x0008188201007387 */ /* 0x000fe20000100800 */
[----:B-1----:R-:W-:-:S03]  /*10020*/  VIADD R7, R0, 0x66 ;  /* 0x0000006600077836 */ /* 0x002fc60000000000 */
[----:B--2---:R0:W-:Y:S04]  /*10030*/  STS.U8 [R30+UR9+0x180], R86 ;  /* 0x000180561e007988 */ /* 0x0041e80008000009 */
[----:B0-----:R-:W2:Y:S04]  /*10040*/  LDL.LU R86, [R1+0x37c] ;  /* 0x00037c0001567983 */ /* 0x001ea80000300800 */
[----:B------:R-:W-:Y:S04]  /*10050*/  STL [R1+0x814], R6 ;  /* 0x0008140601007387 */ /* 0x000fe80000100800 */
[----:B------:R-:W-:Y:S04]  /*10060*/  STL [R1+0x810], R7 ;  /* 0x0008100701007387 */ /* 0x000fe80000100800 */
[----:B------:R-:W4:Y:S04]  /*10070*/  LDL.LU R162, [R1+0x370] ;  /* 0x0003700001a27983 */ /* 0x000f280000300800 */
[----:B------:R0:W-:Y:S04]  /*10080*/  STS.U8 [R30+UR9+0x1580], R126 ;  /* 0x0015807e1e007988 */ /* 0x0001e80008000009 */
[----:B------:R1:W-:Y:S01]  /*10090*/  STS.U8 [R30+UR9+0x1d80], R125 ;  /* 0x001d807d1e007988 */ /* 0x0003e20008000009 */
[----:B0-----:R-:W-:-:S02]  /*100a0*/  VIADD R126, R0, 0x67 ;  /* 0x00000067007e7836 */ /* 0x001fc40000000000 */
[----:B-1----:R-:W-:-:S03]  /*100b0*/  VIADD R125, R0, 0x6c ;  /* 0x0000006c007d7836 */ /* 0x002fc60000000000 */
[----:B------:R-:W-:Y:S04]  /*100c0*/  STL [R1+0x80c], R126 ;  /* 0x00080c7e01007387 */ /* 0x000fe80000100800 */
[----:B------:R-:W-:Y:S04]  /*100d0*/  STL [R1+0x808], R125 ;  /* 0x0008087d01007387 */ /* 0x000fe80000100800 */
[----:B------:R-:W2:Y:S04]  /*100e0*/  LDL.LU R34, [R1+0x3a4] ;  /* 0x0003a40001227983 */ /* 0x000ea80000300800 */
[----:B------:R-:W2:Y:S04]  /*100f0*/  LDL.LU R134, [R1+0x33c] ;  /* 0x00033c0001867983 */ /* 0x000ea80000300800 */
[----:B------:R-:W2:Y:S04]  /*10100*/  LDL.LU R145, [R1+0x32c] ;  /* 0x00032c0001917983 */ /* 0x000ea80000300800 */
[----:B------:R-:W2:Y:S04]  /*10110*/  LDL.LU R147, [R1+0x324] ;  /* 0x0003240001937983 */ /* 0x000ea80000300800 */
[----:B------:R0:W-:Y:S04]  /*10120*/  STS.U8 [R30+UR9+0x2580], R4 ;  /* 0x002580041e007988 */ /* 0x0001e80008000009 */
[----:B------:R-:W2:Y:S04]  /*10130*/  LDL.LU R148, [R1+0x300] ;  /* 0x0003000001947983 */ /* 0x000ea80000300800 */
[----:B------:R-:W2:Y:S01]  /*10140*/  LDL.LU R151, [R1+0x2f8] ;  /* 0x0002f80001977983 */ /* 0x000ea20000300800 */
[----:B0-----:R-:W-:-:S03]  /*10150*/  VIADD R4, R0, 0x6d ;  /* 0x0000006d00047836 */ /* 0x001fc60000000000 */
[----:B------:R-:W2:Y:S04]  /*10160*/  LDL.LU R136, [R1+0x2ec] ;  /* 0x0002ec0001887983 */ /* 0x000ea80000300800 */
[----:B------:R-:W2:Y:S04]  /*10170*/  LDL.LU R137, [R1+0x2c0] ;  /* 0x0002c00001897983 */ /* 0x000ea80000300800 */
[----:B------:R-:W2:Y:S04]  /*10180*/  LDL.LU R152, [R1+0x2bc] ;  /* 0x0002bc0001987983 */ /* 0x000ea80000300800 */
[----:B------:R-:W-:Y:S04]  /*10190*/  STL [R1+0x804], R4 ;  /* 0x0008040401007387 */ /* 0x000fe80000100800 */
[----:B------:R-:W2:Y:S04]  /*101a0*/  LDL.LU R140, [R1+0x2b8] ;  /* 0x0002b800018c7983 */ /* 0x000ea80000300800 */
        /* <DEDUP_REMOVED lines=10> */
[----:B----4-:R0:W-:Y:S04]  /*10250*/  STS.U8 [R30+UR9+0x2980], R162 ;  /* 0x002980a21e007988 */ /* 0x0101e80008000009 */
[----:B0-----:R-:W4:Y:S01]  /*10260*/  LDL.LU R162, [R1+0x244] ;  /* 0x0002440001a27983 */ /* 0x001f220000300800 */
[----:B------:R-:W-:-:S05]  /*10270*/  IABS R81, R130 ;  /* 0x0000008200517213 */ /* 0x000fca0000000000 */
[----:B------:R-:W-:Y:S01]  /*10280*/  IMAD.HI.U32 R31, R40, R81, RZ ;  /* 0x00000051281f7227 */ /* 0x000fe200078e00ff */
[----:B------:R-:W-:-:S03]  /*10290*/  IABS R82, R6 ;  /* 0x0000000600527213 */ /* 0x000fc60000000000 */
[----:B------:R-:W-:-:S04]  /*102a0*/  IMAD.MOV R31, RZ, RZ, -R31 ;  /* 0x000000ffff1f7224 */ /* 0x000fc800078e0a1f */
[----:B------:R-:W-:Y:S02]  /*102b0*/  IMAD R81, R39, R31, R81 ;  /* 0x0000001f27517224 */ /* 0x000fe400078e0251 */
[----:B------:R-:W-:Y:S01]  /*102c0*/  IMAD.HI.U32 R31, R40, R82, RZ ;  /* 0x00000052281f7227 */ /* 0x000fe200078e00ff */
[----:B------:R0:W-:Y:S03]  /*102d0*/  STS.U8 [R30+UR9+0x980], R84 ;  /* 0x000980541e007988 */ /* 0x0001e60008000009 */
[----:B------:R-:W-:Y:S01]  /*102e0*/  IMAD.MOV R31, RZ, RZ, -R31 ;  /* 0x000000ffff1f7224 */ /* 0x000fe200078e0a1f */
[----:B0-----:R-:W-:-:S03]  /*102f0*/  IABS R84, R7 ;  /* 0x0000000700547213 */ /* 0x001fc60000000000 */
[----:B------:R-:W-:Y:S01]  /*10300*/  IMAD R82, R39, R31, R82 ;  /* 0x0000001f27527224 */ /* 0x000fe200078e0252 */
[----:B---3--:R0:W-:Y:S01]  /*10310*/  STS.U8 [R30+UR9+0x1180], R83 ;  /* 0x001180531e007988 */ /* 0x0081e20008000009 */
[----:B------:R-:W-:-:S04]  /*10320*/  IMAD.HI.U32 R31, R40, R84, RZ ;  /* 0x00000054281f7227 */ /* 0x000fc800078e00ff */
[----:B------:R-:W-:Y:S01]  /*10330*/  IMAD.MOV R31, RZ, RZ, -R31 ;  /* 0x000000ffff1f7224 */ /* 0x000fe200078e0a1f */
[----:B0-----:R-:W-:-:S03]  /*10340*/  IABS R83, R126 ;  /* 0x0000007e00537213 */ /* 0x001fc60000000000 */
[----:B------:R-:W-:Y:S01]  /*10350*/  IMAD R84, R39, R31, R84 ;  /* 0x0000001f27547224 */ /* 0x000fe200078e0254 */
[----:B------:R0:W-:Y:S01]  /*10360*/  STS.U8 [R30+UR9+0x1980], R85 ;  /* 0x001980551e007988 */ /* 0x0001e20008000009 */
[----:B------:R-:W-:-:S04]  /*10370*/  IMAD.HI.U32 R31, R40, R83, RZ ;  /* 0x00000053281f7227 */ /* 0x000fc800078e00ff */
[----:B------:R-:W-:Y:S01]  /*10380*/  IMAD.MOV R31, RZ, RZ, -R31 ;  /* 0x000000ffff1f7224 */ /* 0x000fe200078e0a1f */
[----:B0-----:R-:W-:-:S03]  /*10390*/  IABS R85, R125 ;  /* 0x0000007d00557213 */ /* 0x001fc60000000000 */
[----:B------:R-:W-:Y:S01]  /*103a0*/  IMAD R83, R39, R31, R83 ;  /* 0x0000001f27537224 */ /* 0x000fe200078e0253 */
[----:B--2---:R0:W-:Y:S01]  /*103b0*/  STS.U8 [R30+UR9+0x2180], R86 ;  /* 0x002180561e007988 */ /* 0x0041e20008000009 */
[----:B------:R-:W-:-:S04]  /*103c0*/  IMAD.HI.U32 R31, R40, R85, RZ ;  /* 0x00000055281f7227 */ /* 0x000fc800078e00ff */
[----:B------:R-:W-:Y:S01]  /*103d0*/  IMAD.MOV R31, RZ, RZ, -R31 ;  /* 0x000000ffff1f7224 */ /* 0x000fe200078e0a1f */
[----:B0-----:R-:W-:-:S03]  /*103e0*/  IABS R86, R4 ;  /* 0x0000000400567213 */ /* 0x001fc60000000000 */
[----:B------:R-:W-:Y:S02]  /*103f0*/  IMAD R85, R39, R31, R85 ;  /* 0x0000001f27557224 */ /* 0x000fe400078e0255 */
[----:B------:R-:W-:-:S04]  /*10400*/  IMAD.HI.U32 R31, R40, R86, RZ ;  /* 0x00000056281f7227 */ /* 0x000fc800078e00ff */
[----:B------:R-:W-:Y:S01]  /*10410*/  IMAD.MOV R31, RZ, RZ, -R31 ;  /* 0x000000ffff1f7224 */ /* 0x000fe200078e0a1f */
[----:B------:R0:W-:Y:S03]  /*10420*/  STS.U8 [R30+UR9+0x3580], R145 ;  /* 0x003580911e007988 */ /* 0x0001e60008000009 */
[----:B------:R-:W-:Y:S01]  /*10430*/  IMAD R86, R39, R31, R86 ;  /* 0x0000001f27567224 */ /* 0x000fe200078e0256 */
[----:B------:R-:W-:Y:S01]  /*10440*/  LOP3.LUT R31, R149, 0x40, RZ, 0x3c, !PT ;  /* 0x00000040951f7812 */ /* 0x000fe200078e3cff */
[----:B------:R1:W-:Y:S04]  /*10450*/  STS.U8 [R30+UR9+0x3980], R147 ;  /* 0x003980931e007988 */ /* 0x0003e80008000009 */
[----:B------:R2:W-:Y:S04]  /*10460*/  STS.U8 [R30+UR9+0x3d80], R148 ;  /* 0x003d80941e007988 */ /* 0x0005e80008000009 */
[----:B0-----:R-:W3:Y:S04]  /*10470*/  LDL.LU R145, [R1+0x23c] ;  /* 0x00023c0001917983 */ /* 0x001ee80000300800 */
[----:B-1----:R-:W3:Y:S04]  /*10480*/  LDL.LU R147, [R1+0x238] ;  /* 0x0002380001937983 */ /* 0x002ee80000300800 */
[----:B------:R-:W-:Y:S04]  /*10490*/  STS.U8 [R30+UR9+0x2d80], R34 ;  /* 0x002d80221e007988 */ /* 0x000fe80008000009 */
[----:B------:R-:W-:Y:S04]  /*104a0*/  STS.U8 [R30+UR9+0x3180], R134 ;  /* 0x003180861e007988 */ /* 0x000fe80008000009 */
[----:B--2---:R-:W2:Y:S04]  /*104b0*/  LDL.LU R148, [R1+0x234] ;  /* 0x0002340001947983 */ /* 0x004ea80000300800 */
[----:B------:R0:W-:Y:S04]  /*104c0*/  STS.U8 [R31+UR9+0x200], R151 ;  /* 0x000200971f007988 */ /* 0x0001e80008000009 */
[----:B------:R-:W2:Y:S04]  /*104d0*/  LDL.LU R149, [R1+0x230] ;  /* 0x0002300001957983 */ /* 0x000ea80000300800 */
[----:B------:R1:W-:Y:S04]  /*104e0*/  STS.U8 [R31+UR9+0xe00], R152 ;  /* 0x000e00981f007988 */ /* 0x0003e80008000009 */
[----:B0-----:R-:W2:Y:S04]  /*104f0*/  LDL.LU R151, [R1+0x22c] ;  /* 0x00022c0001977983 */ /* 0x001ea80000300800 */
[----:B------:R0:W-:Y:S04]  /*10500*/  STS.U8 [R31+UR9+0x2600], R153 ;  /* 0x002600991f007988 */ /* 0x0001e80008000009 */
[----:B-1----:R-:W2:Y:S04]  /*10510*/  LDL.LU R152, [R1+0x228] ;  /* 0x0002280001987983 */ /* 0x002ea80000300800 */
        /* <DEDUP_REMOVED lines=10> */
[----:B-1----:R-:W2:Y:S04]  /*105c0*/  LDL.LU R161, [R1+0x20c] ;  /* 0x00020c0001a17983 */ /* 0x002ea80000300800 */
[----:B----4-:R0:W-:Y:S04]  /*105d0*/  STS.U8 [R31+UR9+0x3e00], R162 ;  /* 0x003e00a21f007988 */ /* 0x0101e80008000009 */
[----:B0-----:R-:W4:Y:S04]  /*105e0*/  LDL.LU R162, [R1+0x1e0] ;  /* 0x0001e00001a27983 */ /* 0x001f280000300800 */
[----:B------:R-:W-:Y:S04]  /*105f0*/  STS.U8 [R31+UR9+0x600], R136 ;  /* 0x000600881f007988 */ /* 0x000fe80008000009 */
[----:B------:R-:W-:Y:S04]  /*10600*/  STS.U8 [R31+UR9+0xa00], R137 ;  /* 0x000a00891f007988 */ /* 0x000fe80008000009 */
[----:B------:R-:W-:Y:S04]  /*10610*/  STS.U8 [R31+UR9+0x1200], R140 ;  /* 0x0012008c1f007988 */ /* 0x000fe80008000009 */
[----:B------:R-:W-:Y:S04]  /*10620*/  STS.U8 [R31+UR9+0x1600], R141 ;  /* 0x0016008d1f007988 */ /* 0x000fe80008000009 */
[----:B------:R-:W-:Y:S04]  /*10630*/  STS.U8 [R31+UR9+0x1a00], R142 ;  /* 0x001a008e1f007988 */ /* 0x000fe80008000009 */
[----:B------:R-:W-:Y:S04]  /*10640*/  STS.U8 [R31+UR9+0x1e00], R143 ;  /* 0x001e008f1f007988 */ /* 0x000fe80008000009 */
[----:B------:R0:W-:Y:S04]  /*10650*/  STS.U8 [R31+UR9+0x2200], R144 ;  /* 0x002200901f007988 */ /* 0x0001e80008000009 */
[----:B------:R-:W4:Y:S04]  /*10660*/  LDL.LU R33, [R1+0x1dc] ;  /* 0x0001dc0001217983 */ /* 0x000f280000300800 */
[----:B------:R-:W4:Y:S01]  /*10670*/  LDL.LU R34, [R1+0x1d8] ;  /* 0x0001d80001227983 */ /* 0x000f220000300800 */
[----:B0-----:R-:W0:Y:S03]  /*10680*/  S2R R31, SR_TID.X ;  /* 0x00000000001f7919 */ /* 0x001e260000002100 */
[----:B------:R-:W4:Y:S04]  /*10690*/  LDL.LU R134, [R1+0x1d4] ;  /* 0x0001d40001867983 */ /* 0x000f280000300800 */
[----:B------:R-:W4:Y:S04]  /*106a0*/  LDL.LU R136, [R1+0x1d0] ;  /* 0x0001d00001887983 */ /* 0x000f280000300800 */
[----:B------:R-:W4:Y:S04]  /*106b0*/  LDL.LU R137, [R1+0x1cc] ;  /* 0x0001cc0001897983 */ /* 0x000f280000300800 */
[----:B------:R-:W4:Y:S04]  /*106c0*/  LDL.LU R140, [R1+0x1a0] ;  /* 0x0001a000018c7983 */ /* 0x000f280000300800 */
[----:B------:R-:W4:Y:S04]  /*106d0*/  LDL.LU R141, [R1+0x19c] ;  /* 0x00019c00018d7983 */ /* 0x000f280000300800 */
[----:B------:R-:W4:Y:S04]  /*106e0*/  LDL.LU R142, [R1+0x198] ;  /* 0x00019800018e7983 */ /* 0x000f280000300800 */
[----:B------:R-:W4:Y:S01]  /*106f0*/  LDL.LU R143, [R1+0x194] ;  /* 0x00019400018f7983 */ /* 0x000f220000300800 */
[----:B0-----:R-:W-:-:S03]  /*10700*/  LOP3.LUT R31, R31, 0x7f, RZ, 0xc0, !PT ;  /* 0x0000007f1f1f7812 */ /* 0x001fc600078ec0ff */
[----:B------:R-:W4:Y:S01]  /*10710*/  LDL.LU R144, [R1+0x190] ;  /* 0x0001900001907983 */ /* 0x000f220000300800 */
[----:B------:R-:W-:-:S05]  /*10720*/  LOP3.LUT R32, R31, 0x50, RZ, 0x3c, !PT ;  /* 0x000000501f207812 */ /* 0x000fca00078e3cff */
[----:B---3--:R0:W-:Y:S04]  /*10730*/  STS.U8 [R32+UR9+0x280], R145 ;  /* 0x0002809120007988 */ /* 0x0081e80008000009 */
[----:B------:R1:W-:Y:S04]  /*10740*/  STS.U8 [R32+UR9+0x680], R147 ;  /* 0x0006809320007988 */ /* 0x0003e80008000009 */
[----:B0-----:R-:W3:Y:S04]  /*10750*/  LDL.LU R145, [R1+0x18c] ;  /* 0x00018c0001917983 */ /* 0x001ee80000300800 */
[----:B--2---:R0:W-:Y:S04]  /*10760*/  STS.U8 [R32+UR9+0xa80], R148 ;  /* 0x000a809420007988 */ /* 0x0041e80008000009 */
        /* <DEDUP_REMOVED lines=22> */
[----:B------:R0:W-:Y:S04]  /*108d0*/  STS.U8 [R32+UR9+0x3680], R33 ;  /* 0x0036802120007988 */ /* 0x0001e80008000009 */
[----:B------:R-:W-:Y:S01]  /*108e0*/  STS.U8 [R32+UR9+0x3a80], R34 ;  /* 0x003a802220007988 */ /* 0x000fe20008000009 */
[----:B0-----:R-:W-:-:S03]  /*108f0*/  LOP3.LUT R33, R31, 0x60, RZ, 0x3c, !PT ;  /* 0x000000601f217812 */ /* 0x001fc600078e3cff */
[----:B------:R0:W-:Y:S04]  /*10900*/  STS.U8 [R32+UR9+0x3e80], R134 ;  /* 0x003e808620007988 */ /* 0x0001e80008000009 */
[----:B------:R1:W-:Y:S04]  /*10910*/  STS.U8 [R33+UR9+0x300], R136 ;  /* 0x0003008821007988 */ /* 0x0003e80008000009 */
[----:B------:R1:W-:Y:S04]  /*10920*/  STS.U8 [R33+UR9+0x700], R137 ;  /* 0x0007008921007988 */ /* 0x0003e80008000009 */
[----:B0-----:R-:W4:Y:S04]  /*10930*/  LDL.LU R134, [R1+0x78] ;  /* 0x0000780001867983 */ /* 0x001f280000300800 */
[----:B-1----:R-:W4:Y:S04]  /*10940*/  LDL.LU R136, [R1+0x74] ;  /* 0x0000740001887983 */ /* 0x002f280000300800 */
[----:B------:R0:W-:Y:S04]  /*10950*/  STS.U8 [R33+UR9+0xb00], R140 ;  /* 0x000b008c21007988 */ /* 0x0001e80008000009 */
[----:B------:R-:W4:Y:S04]  /*10960*/  LDL.LU R137, [R1+0x70] ;  /* 0x0000700001897983 */ /* 0x000f280000300800 */
[----:B------:R1:W-:Y:S04]  /*10970*/  STS.U8 [R33+UR9+0xf00], R141 ;  /* 0x000f008d21007988 */ /* 0x0003e80008000009 */
[----:B0-----:R-:W4:Y:S04]  /*10980*/  LDL.LU R140, [R1+0x6c] ;  /* 0x00006c00018c7983 */ /* 0x001f280000300800 */
[----:B------:R0:W-:Y:S04]  /*10990*/  STS.U8 [R33+UR9+0x1300], R142 ;  /* 0x0013008e21007988 */ /* 0x0001e80008000009 */
[----:B-1----:R-:W4:Y:S04]  /*109a0*/  LDL.LU R141, [R1+0x68] ;  /* 0x00006800018d7983 */ /* 0x002f280000300800 */
[----:B------:R1:W-:Y:S04]  /*109b0*/  STS.U8 [R33+UR9+0x1700], R143 ;  /* 0x0017008f21007988 */ /* 0x0003e80008000009 */
[----:B0-----:R-:W4:Y:S04]  /*109c0*/  LDL.LU R142, [R1+0x64] ;  /* 0x00006400018e7983 */ /* 0x001f280000300800 */
[----:B------:R0:W-:Y:S04]  /*109d0*/  STS.U8 [R33+UR9+0x1b00], R144 ;  /* 0x001b009021007988 */ /* 0x0001e80008000009 */
[----:B-1----:R-:W4:Y:S04]  /*109e0*/  LDL.LU R143, [R1+0x60] ;  /* 0x00006000018f7983 */ /* 0x002f280000300800 */
[----:B---3--:R1:W-:Y:S04]  /*109f0*/  STS.U8 [R33+UR9+0x1f00], R145 ;  /* 0x001f009121007988 */ /* 0x0083e80008000009 */
[----:B0-----:R-:W3:Y:S01]  /*10a00*/  LDL.LU R144, [R1+0x5c] ;  /* 0x00005c0001907983 */ /* 0x001ee20000300800 */
[----:B------:R-:W-:-:S03]  /*10a10*/  LOP3.LUT R34, R31, 0x70, RZ, 0x3c, !PT ;  /* 0x000000701f227812 */ /* 0x000fc600078e3cff */
        /* <DEDUP_REMOVED lines=22> */
[----:B0-----:R-:W2:Y:S04]  /*10b80*/  LDL.LU R161, [R1+0x24] ;  /* 0x0000240001a17983 */ /* 0x001ea80000300800 */
[----:B----4-:R0:W-:Y:S04]  /*10b90*/  STS.U8 [R34+UR9+0xf80], R162 ;  /* 0x000f80a222007988 */ /* 0x0101e80008000009 */
[----:B0-----:R-:W4:Y:S04]  /*10ba0*/  LDL.LU R162, [R1+0x1c] ;  /* 0x00001c0001a27983 */ /* 0x001f280000300800 */
[----:B------:R-:W4:Y:S04]  /*10bb0*/  LDL.LU R28, [R1+0x8] ;  /* 0x00000800011c7983 */ /* 0x000f280000300800 */
[----:B------:R-:W4:Y:S04]  /*10bc0*/  LDL.LU R30, [R1+0xc] ;  /* 0x00000c00011e7983 */ /* 0x000f280000300800 */
[----:B------:R-:W4:Y:S04]  /*10bd0*/  LDL.LU R29, [R1+0x4] ;  /* 0x00000400011d7983 */ /* 0x000f280000300800 */
[----:B------:R-:W-:Y:S04]  /*10be0*/  STS.U8 [R34+UR9+0x2b80], R92 ;  /* 0x002b805c22007988 */ /* 0x000fe80008000009 */
[----:B------:R-:W-:Y:S04]  /*10bf0*/  STS.U8 [R34+UR9+0x2f80], R91 ;  /* 0x002f805b22007988 */ /* 0x000fe80008000009 */
[----:B------:R-:W-:Y:S04]  /*10c00*/  STS.U8 [R34+UR9+0x3380], R90 ;  /* 0x0033805a22007988 */ /* 0x000fe80008000009 */
[----:B------:R-:W-:Y:S04]  /*10c10*/  STS.U8 [R34+UR9+0x3780], R89 ;  /* 0x0037805922007988 */ /* 0x000fe80008000009 */
[----:B------:R0:W-:Y:S04]  /*10c20*/  STS.U8 [R34+UR9+0x1380], R134 ;  /* 0x0013808622007988 */ /* 0x0001e80008000009 */
[----:B------:R1:W-:Y:S04]  /*10c30*/  STS.U8 [R34+UR9+0x1780], R136 ;  /* 0x0017808822007988 */ /* 0x0003e80008000009 */
[----:B0-----:R-:W4:Y:S04]  /*10c40*/  LDL.LU R134, [R1+0xae4] ;  /* 0x000ae40001867983 */ /* 0x001f280000300800 */
[----:B-1----:R-:W4:Y:S04]  /*10c50*/  LDL.LU R136, [R1+0xae0] ;  /* 0x000ae00001887983 */ /* 0x002f280000300800 */
[----:B------:R0:W-:Y:S04]  /*10c60*/  STS.U8 [R34+UR9+0x1b80], R137 ;  /* 0x001b808922007988 */ /* 0x0001e80008000009 */
[----:B------:R1:W-:Y:S04]  /*10c70*/  STS.U8 [R34+UR9+0x1f80], R140 ;  /* 0x001f808c22007988 */ /* 0x0003e80008000009 */
[----:B0-----:R-:W4:Y:S04]  /*10c80*/  LDL.LU R137, [R1+0xadc] ;  /* 0x000adc0001897983 */ /* 0x001f280000300800 */
[----:B-1----:R-:W4:Y:S04]  /*10c90*/  LDL.LU R140, [R1+0xad8] ;  /* 0x000ad800018c7983 */ /* 0x002f280000300800 */
[----:B------:R0:W-:Y:S04]  /*10ca0*/  STS.U8 [R34+UR9+0x2380], R141 ;  /* 0x0023808d22007988 */ /* 0x0001e80008000009 */
[----:B------:R1:W-:Y:S04]  /*10cb0*/  STS.U8 [R34+UR9+0x2780], R142 ;  /* 0x0027808e22007988 */ /* 0x0003e80008000009 */
[----:B------:R-:W-:Y:S04]  /*10cc0*/  STS.U8 [R34+UR9+0x3b80], R88 ;  /* 0x003b805822007988 */ /* 0x000fe80008000009 */
[----:B0-----:R-:W4:Y:S04]  /*10cd0*/  LDL.LU R141, [R1+0xad4] ;  /* 0x000ad400018d7983 */ /* 0x001f280000300800 */
[----:B-1----:R-:W4:Y:S04]  /*10ce0*/  LDL.LU R142, [R1+0xad0] ;  /* 0x000ad000018e7983 */ /* 0x002f280000300800 */
[----:B------:R0:W-:Y:S04]  /*10cf0*/  STS.U8 [R34+UR9+0x3f80], R87 ;  /* 0x003f805722007988 */ /* 0x0001e80008000009 */
[----:B------:R1:W-:Y:S04]  /*10d00*/  STS.U8 [R31+UR9+0x4000], R143 ;  /* 0x0040008f1f007988 */ /* 0x0003e80008000009 */
[----:B---3--:R3:W-:Y:S04]  /*10d10*/  STS.U8 [R31+UR9+0x4400], R144 ;  /* 0x004400901f007988 */ /* 0x0087e80008000009 */
[----:B0-----:R-:W4:Y:S04]  /*10d20*/  LDL.LU R87, [R1] ;  /* 0x0000000001577983 */ /* 0x001f280000300800 */
[----:B-1----:R-:W4:Y:S04]  /*10d30*/  LDL.LU R143, [R1+0xacc] ;  /* 0x000acc00018f7983 */ /* 0x002f280000300800 */
[----:B---3--:R-:W3:Y:S04]  /*10d40*/  LDL.LU R144, [R1+0xac8] ;  /* 0x000ac80001907983 */ /* 0x008ee80000300800 */
[----:B--2---:R0:W-:Y:S04]  /*10d50*/  STS.U8 [R31+UR9+0x4800], R145 ;  /* 0x004800911f007988 */ /* 0x0041e80008000009 */
[----:B------:R1:W-:Y:S04]  /*10d60*/  STS.U8 [R31+UR9+0x4c00], R147 ;  /* 0x004c00931f007988 */ /* 0x0003e80008000009 */
[----:B------:R2:W-:Y:S04]  /*10d70*/  STS.U8 [R31+UR9+0x5000], R148 ;  /* 0x005000941f007988 */ /* 0x0005e80008000009 */
[----:B0-----:R-:W3:Y:S04]  /*10d80*/  LDL.LU R145, [R1+0xac4] ;  /* 0x000ac40001917983 */ /* 0x001ee80000300800 */
[----:B-1----:R-:W3:Y:S04]  /*10d90*/  LDL.LU R147, [R1+0xac0] ;  /* 0x000ac00001937983 */ /* 0x002ee80000300800 */
[----:B--2---:R-:W2:Y:S04]  /*10da0*/  LDL.LU R148, [R1+0xabc] ;  /* 0x000abc0001947983 */ /* 0x004ea80000300800 */
[----:B------:R0:W-:Y:S04]  /*10db0*/  STS.U8 [R31+UR9+0x5400], R149 ;  /* 0x005400951f007988 */ /* 0x0001e80008000009 */
[----:B------:R1:W-:Y:S04]  /*10dc0*/  STS.U8 [R31+UR9+0x5800], R151 ;  /* 0x005800971f007988 */ /* 0x0003e80008000009 */
[----:B------:R1:W-:Y:S04]  /*10dd0*/  STS.U8 [R31+UR9+0x5c00], R152 ;  /* 0x005c00981f007988 */ /* 0x0003e80008000009 */
[----:B0-----:R-:W2:Y:S04]  /*10de0*/  LDL.LU R149, [R1+0xab8] ;  /* 0x000ab80001957983 */ /* 0x001ea80000300800 */
[----:B-1----:R-:W2:Y:S04]  /*10df0*/  LDL.LU R151, [R1+0xab4] ;  /* 0x000ab40001977983 */ /* 0x002ea80000300800 */
[----:B------:R-:W2:Y:S04]  /*10e00*/  LDL.LU R152, [R1+0xab0] ;  /* 0x000ab00001987983 */ /* 0x000ea80000300800 */
        /* <DEDUP_REMOVED lines=12> */
[----:B----4-:R0:W-:Y:S04]  /*10ed0*/  STS.U8 [R31+UR9+0x7800], R162 ;  /* 0x007800a21f007988 */ /* 0x0101e80008000009 */
[----:B0-----:R-:W4:Y:S04]  /*10ee0*/  LDL.LU R162, [R1+0xa94] ;  /* 0x000a940001a27983 */ /* 0x001f280000300800 */
[----:B------:R0:W-:Y:S02]  /*10ef0*/  STS.U8 [R31+UR9+0x7c00], R28 ;  /* 0x007c001c1f007988 */ /* 0x0001e40008000009 */
[----:B0-----:R-:W0:Y:S01]  /*10f00*/  S2R R28, SR_TID.X ;  /* 0x00000000001c7919 */ /* 0x001e220000002100 */
[----:B------:R-:W-:-:S02]  /*10f10*/  ISETP.GT.U32.AND P2, PT, R39, R43, PT ;  /* 0x0000002b2700720c */ /* 0x000fc40003f44070 */
[----:B------:R-:W-:Y:S02]  /*10f20*/  ISETP.GT.U32.AND P5, PT, R39, R42, PT ;  /* 0x0000002a2700720c */ /* 0x000fe40003fa4070 */
[----:B------:R-:W-:Y:S02]  /*10f30*/  ISETP.GE.AND P6, PT, R96, RZ, PT ;  /* 0x000000ff6000720c */ /* 0x000fe40003fc6270 */
[----:B------:R-:W4:Y:S07]  /*10f40*/  LDL.LU R96, [R1+0xa90] ;  /* 0x000a900001607983 */ /* 0x000f2e0000300800 */
[----:B------:R-:W-:-:S02]  /*10f50*/  @!P2 IMAD.IADD R43, R43, 0x1, -R39 ;  /* 0x000000012b2ba824 */ /* 0x000fc400078e0a27 */
[----:B------:R-:W-:Y:S01]  /*10f60*/  @!P5 IMAD.IADD R42, R42, 0x1, -R39 ;  /* 0x000000012a2ad824 */ /* 0x000fe200078e0a27 */
[----:B0-----:R-:W-:-:S04]  /*10f70*/  LOP3.LUT R28, R28, 0x7f, RZ, 0xc0, !PT ;  /* 0x0000007f1c1c7812 */ /* 0x001fc800078ec0ff */
[C---:B------:R-:W-:Y:S02]  /*10f80*/  LOP3.LUT R31, R28.reuse, 0x40, RZ, 0x3c, !PT ;  /* 0x000000401c1f7812 */ /* 0x040fe400078e3cff */
[----:B------:R-:W-:-:S05]  /*10f90*/  LOP3.LUT R28, R28, 0x10, RZ, 0x3c, !PT ;  /* 0x000000101c1c7812 */ /* 0x000fca00078e3cff */
[----:B------:R0:W-:Y:S04]  /*10fa0*/  STS.U8 [R28+UR9+0x4480], R29 ;  /* 0x0044801d1c007988 */ /* 0x0001e80008000009 */
[----:B------:R1:W-:Y:S01]  /*10fb0*/  STS.U8 [R28+UR9+0x4080], R30 ;  /* 0x0040801e1c007988 */ /* 0x0003e20008000009 */
[----:B0-----:R-:W0:Y:S01]  /*10fc0*/  S2R R29, SR_TID.X ;  /* 0x00000000001d7919 */ /* 0x001e220000002100 */
[----:B-1----:R-:W1:Y:S01]  /*10fd0*/  S2R R30, SR_TID.X ;  /* 0x00000000001e7919 */ /* 0x002e620000002100 */
[C---:B------:R-:W-:Y:S02]  /*10fe0*/  ISETP.GT.U32.AND P2, PT, R39.reuse, R43, PT ;  /* 0x0000002b2700720c */ /* 0x040fe40003f44070 */
[C---:B------:R-:W-:Y:S02]  /*10ff0*/  ISETP.GT.U32.AND P5, PT, R39.reuse, R42, PT ;  /* 0x0000002a2700720c */ /* 0x040fe40003fa4070 */
[----:B------:R-:W-:-:S09]  /*11000*/  ISETP.GT.U32.AND P4, PT, R39, R41, PT ;  /* 0x000000292700720c */ /* 0x000fd20003f84070 */
[--C-:B------:R-:W-:Y:S01]  /*11010*/  @!P2 IMAD.IADD R43, R43, 0x1, -R39.reuse ;  /* 0x000000012b2ba824 */ /* 0x100fe200078e0a27 */
[----:B------:R-:W-:Y:S01]  /*11020*/  ISETP.GE.AND P2, PT, R37, RZ, PT ;  /* 0x000000ff2500720c */ /* 0x000fe20003f46270 */
[--C-:B------:R-:W-:Y:S01]  /*11030*/  @!P5 IMAD.IADD R42, R42, 0x1, -R39.reuse ;  /* 0x000000012a2ad824 */ /* 0x100fe200078e0a27 */
[----:B------:R-:W-:Y:S01]  /*11040*/  ISETP.GT.U32.AND P5, PT, R39, R44, PT ;  /* 0x0000002c2700720c */ /* 0x000fe20003fa4070 */
[----:B------:R-:W-:Y:S01]  /*11050*/  @!P4 IMAD.IADD R41, R41, 0x1, -R39 ;  /* 0x000000012929c824 */ /* 0x000fe200078e0a27 */
[----:B------:R-:W5:Y:S01]  /*11060*/  LDL.LU R37, [R1+0xa8c] ;  /* 0x000a8c0001257983 */ /* 0x000f620000300800 */
[----:B------:R-:W-:Y:S01]  /*11070*/  @!P6 IMAD.MOV R43, RZ, RZ, -R43 ;  /* 0x000000ffff2be224 */ /* 0x000fe200078e0a2b */
[C---:B------:R-:W-:Y:S02]  /*11080*/  ISETP.GT.U32.AND P6, PT, R39.reuse, R45, PT ;  /* 0x0000002d2700720c */ /* 0x040fe40003fc4070 */
[----:B------:R-:W-:Y:S02]  /*11090*/  ISETP.GT.U32.AND P4, PT, R39, R41, PT ;  /* 0x000000292700720c */ /* 0x000fe40003f84070 */
[----:B------:R-:W-:-:S02]  /*110a0*/  SEL R43, R5, R43, !P3 ;  /* 0x0000002b052b7207 */ /* 0x000fc40005800000 */
[----:B0-----:R-:W-:Y:S01]  /*110b0*/  LOP3.LUT R29, R29, 0x7f, RZ, 0xc0, !PT ;  /* 0x0000007f1d1d7812 */ /* 0x001fe200078ec0ff */
[----:B------:R-:W-:Y:S01]  /*110c0*/  @!P2 IMAD.MOV R42, RZ, RZ, -R42 ;  /* 0x000000ffff2aa224 */ /* 0x000fe200078e0a2a */
[----:B------:R-:W-:Y:S01]  /*110d0*/  ISETP.GE.AND P2, PT, R165, RZ, PT ;  /* 0x000000ffa500720c */ /* 0x000fe20003f46270 */
[--C-:B------:R-:W-:Y:S01]  /*110e0*/  @!P5 IMAD.IADD R44, R44, 0x1, -R39.reuse ;  /* 0x000000012c2cd824 */ /* 0x100fe200078e0a27 */
[----:B-1----:R-:W-:Y:S01]  /*110f0*/  LOP3.LUT R30, R30, 0x7f, RZ, 0xc0, !PT ;  /* 0x0000007f1e1e7812 */ /* 0x002fe200078ec0ff */
[----:B------:R-:W-:Y:S01]  /*11100*/  IMAD R43, R43, UR11, RZ ;  /* 0x0000000b2b2b7c24 */ /* 0x000fe2000f8e02ff */
[----:B------:R-:W-:Y:S01]  /*11110*/  LOP3.LUT R29, R29, 0x20, RZ, 0x3c, !PT ;  /* 0x000000201d1d7812 */ /* 0x000fe200078e3cff */
[----:B------:R0:W-:Y:S01]  /*11120*/  STS.U8 [R28+UR9+0x4880], R87 ;  /* 0x004880571c007988 */ /* 0x0001e20008000009 */
[----:B------:R-:W-:Y:S02]  /*11130*/  LOP3.LUT R30, R30, 0x30, RZ, 0x3c, !PT ;  /* 0x000000301e1e7812 */ /* 0x000fe400078e3cff */
[----:B------:R-:W-:Y:S01]  /*11140*/  SEL R42, R5, R42, !P3 ;  /* 0x0000002a052a7207 */ /* 0x000fe20005800000 */
[--C-:B------:R-:W-:Y:S01]  /*11150*/  @!P4 IMAD.IADD R41, R41, 0x1, -R39.reuse ;  /* 0x000000012929c824 */ /* 0x100fe200078e0a27 */
[----:B------:R-:W-:Y:S01]  /*11160*/  ISETP.GT.U32.AND P5, PT, R39, R44, PT ;  /* 0x0000002c2700720c */ /* 0x000fe20003fa4070 */
[----:B------:R-:W-:Y:S01]  /*11170*/  @!P6 IMAD.IADD R45, R45, 0x1, -R39 ;  /* 0x000000012d2de824 */ /* 0x000fe200078e0a27 */
[----:B------:R-:W5:Y:S04]  /*11180*/  LDL.LU R165, [R1+0xa88] ;  /* 0x000a880001a57983 */ /* 0x000f680000300800 */
[----:B---3--:R-:W-:Y:S01]  /*11190*/  STS.U8 [R28+UR9+0x7c80], R145 ;  /* 0x007c80911c007988 */ /* 0x008fe20008000009 */
[----:B0-----:R-:W-:-:S03]  /*111a0*/  IMAD R87, R42, UR11, RZ ;  /* 0x0000000b2a577c24 */ /* 0x001fc6000f8e02ff */
[----:B------:R-:W-:Y:S04]  /*111b0*/  STS.U8 [R28+UR9+0x7880], R147 ;  /* 0x007880931c007988 */ /* 0x000fe80008000009 */
[----:B--2---:R-:W-:Y:S01]  /*111c0*/  STS.U8 [R28+UR9+0x7480], R148 ;  /* 0x007480941c007988 */ /* 0x004fe20008000009 */
[----:B------:R-:W-:Y:S01]  /*111d0*/  @!P2 IMAD.MOV R41, RZ, RZ, -R41 ;  /* 0x000000ffff29a224 */ /* 0x000fe200078e0a29 */
[----:B------:R-:W-:Y:S01]  /*111e0*/  ISETP.GT.U32.AND P6, PT, R39, R46, PT ;  /* 0x0000002e2700720c */ /* 0x000fe20003fc4070 */
[----:B------:R-:W-:Y:S01]  /*111f0*/  @!P5 IMAD.IADD R44, R44, 0x1, -R39 ;  /* 0x000000012c2cd824 */ /* 0x000fe200078e0a27 */
[----:B------:R-:W-:Y:S04]  /*11200*/  STS.U8 [R28+UR9+0x7080], R149 ;  /* 0x007080951c007988 */ /* 0x000fe80008000009 */
[----:B------:R-:W-:Y:S04]  /*11210*/  STS.U8 [R28+UR9+0x6c80], R151 ;  /* 0x006c80971c007988 */ /* 0x000fe80008000009 */
[----:B------:R-:W-:Y:S01]  /*11220*/  STS.U8 [R28+UR9+0x6880], R152 ;  /* 0x006880981c007988 */ /* 0x000fe20008000009 */
[----:B------:R-:W-:-:S02]  /*11230*/  SEL R41, R5, R41, !P3 ;  /* 0x0000002905297207 */ /* 0x000fc40005800000 */
[----:B------:R-:W-:Y:S01]  /*11240*/  ISETP.GE.AND P5, PT, R119, RZ, PT ;  /* 0x000000ff7700720c */ /* 0x000fe20003fa6270 */
[----:B------:R-:W-:Y:S04]  /*11250*/  STS.U8 [R28+UR9+0x6480], R153 ;  /* 0x006480991c007988 */ /* 0x000fe80008000009 */
[----:B------:R-:W-:Y:S04]  /*11260*/  STS.U8 [R28+UR9+0x6080], R154 ;  /* 0x0060809a1c007988 */ /* 0x000fe80008000009 */
[----:B------:R-:W-:Y:S04]  /*11270*/  STS.U8 [R28+UR9+0x5c80], R155 ;  /* 0x005c809b1c007988 */ /* 0x000fe80008000009 */
[----:B------:R-:W-:Y:S04]  /*11280*/  STS.U8 [R28+UR9+0x5880], R159 ;  /* 0x0058809f1c007988 */ /* 0x000fe80008000009 */
[----:B------:R-:W-:Y:S04]  /*11290*/  STS.U8 [R28+UR9+0x5480], R160 ;  /* 0x005480a01c007988 */ /* 0x000fe80008000009 */
[----:B------:R-:W-:Y:S01]  /*112a0*/  STS.U8 [R28+UR9+0x5080], R161 ;  /* 0x005080a11c007988 */ /* 0x000fe20008000009 */
[----:B------:R-:W-:-:S02]  /*112b0*/  IMAD R41, R41, UR11, RZ ;  /* 0x0000000b29297c24 */ /* 0x000fc4000f8e02ff */
[----:B------:R-:W-:-:S05]  /*112c0*/  @!P6 IMAD.IADD R46, R46, 0x1, -R39 ;  /* 0x000000012e2ee824 */ /* 0x000fca00078e0a27 */
[----:B------:R-:W-:-:S13]  /*112d0*/  ISETP.GT.U32.AND P6, PT, R39, R46, PT ;  /* 0x0000002e2700720c */ /* 0x000fda0003fc4070 */
[----:B------:R-:W-:Y:S01]  /*112e0*/  @!P6 IMAD.IADD R46, R46, 0x1, -R39 ;  /* 0x000000012e2ee824 */ /* 0x000fe200078e0a27 */
[----:B----4-:R0:W-:Y:S04]  /*112f0*/  STS.U8 [R28+UR9+0x4c80], R162 ;  /* 0x004c80a21c007988 */ /* 0x0101e80008000009 */
[----:B------:R-:W-:Y:S04]  /*11300*/  STS.U8 [R29+UR9+0x4100], R144 ;  /* 0x004100901d007988 */ /* 0x000fe80008000009 */
[----:B------:R-:W-:Y:S01]  /*11310*/  STS.U8 [R29+UR9+0x4500], R143 ;  /* 0x0045008f1d007988 */ /* 0x000fe20008000009 */
[----:B------:R-:W-:Y:S01]  /*11320*/  PRMT R92, RZ, 0x7610, R92 ;  /* 0x00007610ff5c7816 */ /* 0x000fe2000000005c */
[----:B0-----:R-:W0:Y:S02]  /*11330*/  LDC R162, c[0x0][0x3a0] ;  /* 0x0000e800ffa27b82 */ /* 0x001e240000000800 */
[----:B------:R-:W-:Y:S04]  /*11340*/  STS.U8 [R29+UR9+0x4900], R142 ;  /* 0x0049008e1d007988 */ /* 0x000fe80008000009 */
        /* <DEDUP_REMOVED lines=11> */
[----:B------:R1:W-:Y:S04]  /*11400*/  STS.U8 [R29+UR9+0x7900], R122 ;  /* 0x0079007a1d007988 */ /* 0x0003e80008000009 */
[----:B------:R-:W-:Y:S04]  /*11410*/  STS.U8 [R29+UR9+0x7d00], R121 ;  /* 0x007d00791d007988 */ /* 0x000fe80008000009 */
[----:B------:R2:W-:Y:S01]  /*11420*/  STS.U8 [R30+UR9+0x4180], R120 ;  /* 0x004180781e007988 */ /* 0x0005e20008000009 */
[----:B-1----:R-:W-:-:S02]  /*11430*/  IADD3 R122, P2, PT, R87, R38, RZ ;  /* 0x00000026577a7210 */ /* 0x002fc40007f5e0ff */
[----:B--2---:R-:W-:-:S04]  /*11440*/  IADD3 R120, P4, PT, R43, R38, RZ ;  /* 0x000000262b787210 */ /* 0x004fc80007f9e0ff */
[----:B------:R-:W-:Y:S02]  /*11450*/  LEA.HI.X.SX32 R121, R43, R35, 0x1, P4 ;  /* 0x000000232b797211 */ /* 0x000fe400020f0eff */
[----:B------:R-:W-:Y:S02]  /*11460*/  ISETP.GT.U32.AND P4, PT, R39, R45, PT ;  /* 0x0000002d2700720c */ /* 0x000fe40003f84070 */
[-C--:B------:R-:W-:Y:S02]  /*11470*/  LEA.HI.X.SX32 R124, R87, R35.reuse, 0x1, P2 ;  /* 0x00000023577c7211 */ /* 0x080fe400010f0eff */
[----:B------:R-:W-:Y:S01]  /*11480*/  ISETP.GE.AND P2, PT, R123, RZ, PT ;  /* 0x000000ff7b00720c */ /* 0x000fe20003f46270 */
[----:B------:R1:W-:Y:S01]  /*11490*/  STL [R1+0x150], R120 ;  /* 0x0001507801007387 */ /* 0x0003e20000100800 */
[----:B------:R-:W-:Y:S02]  /*114a0*/  @P0 IMAD.MOV.U32 R42, RZ, RZ, R120 ;  /* 0x000000ffff2a0224 */ /* 0x000fe400078e0078 */
[----:B------:R-:W-:Y:S01]  /*114b0*/  @P0 IMAD.MOV.U32 R43, RZ, RZ, R121 ;  /* 0x000000ffff2b0224 */ /* 0x000fe200078e0079 */
[----:B------:R2:W-:Y:S04]  /*114c0*/  STL [R1+0x14c], R121 ;  /* 0x00014c7901007387 */ /* 0x0005e80000100800 */
[----:B------:R-:W-:Y:S01]  /*114d0*/  @!P4 IMAD.IADD R45, R45, 0x1, -R39 ;  /* 0x000000012d2dc824 */ /* 0x000fe200078e0a27 */
[----:B-1----:R-:W-:Y:S01]  /*114e0*/  IADD3 R120, P4, PT, R41, R38, RZ ;  /* 0x0000002629787210 */ /* 0x002fe20007f9e0ff */
[----:B------:R1:W-:Y:S02]  /*114f0*/  STS.U8 [R30+UR9+0x4580], R117 ;  /* 0x004580751e007988 */ /* 0x0003e40008000009 */
[----:B------:R-:W-:Y:S01]  /*11500*/  @!P2 IMAD.MOV R44, RZ, RZ, -R44 ;  /* 0x000000ffff2ca224 */ /* 0x000fe200078e0a2c */
[----:B------:R-:W-:Y:S01]  /*11510*/  ISETP.GT.U32.AND P2, PT, R39, R48, PT ;  /* 0x000000302700720c */ /* 0x000fe20003f44070 */
[----:B------:R-:W-:Y:S01]  /*11520*/  @!P5 IMAD.MOV R45, RZ, RZ, -R45 ;  /* 0x000000ffff2dd224 */ /* 0x000fe200078e0a2d */
[----:B--2---:R-:W-:-:S02]  /*11530*/  LEA.HI.X.SX32 R121, R41, R35, 0x1, P4 ;  /* 0x0000002329797211 */ /* 0x004fc400020f0eff */
[----:B------:R-:W-:Y:S02]  /*11540*/  ISETP.GT.U32.AND P4, PT, R39, R47, PT ;  /* 0x0000002f2700720c */ /* 0x000fe40003f84070 */
[----:B-1----:R-:W-:Y:S01]  /*11550*/  PRMT R117, RZ, 0x7610, R117 ;  /* 0x00007610ff757816 */ /* 0x002fe20000000075 */
[----:B------:R1:W-:Y:S01]  /*11560*/  STS.U8 [R30+UR9+0x4980], R116 ;  /* 0x004980741e007988 */ /* 0x0003e20008000009 */
[C---:B------:R-:W-:Y:S02]  /*11570*/  SEL R44, R5.reuse, R44, !P3 ;  /* 0x0000002c052c7207 */ /* 0x040fe40005800000 */
[----:B------:R-:W-:Y:S02]  /*11580*/  SEL R45, R5, R45, !P3 ;  /* 0x0000002d052d7207 */ /* 0x000fe40005800000 */
[----:B------:R-:W-:Y:S01]  /*11590*/  ISETP.GE.AND P5, PT, R26, RZ, PT ;  /* 0x000000ff1a00720c */ /* 0x000fe20003fa6270 */
[----:B------:R2:W3:Y:S01]  /*115a0*/  @P0 LDG.E.U8 R117, desc[UR18][R42.64] ;  /* 0x000000122a750981 */ /* 0x0004e2000c1e1100 */
[----:B------:R-:W-:Y:S01]  /*115b0*/  IMAD R44, R44, UR4, RZ ;  /* 0x000000042c2c7c24 */ /* 0x000fe2000f8e02ff */
[----:B------:R-:W4:Y:S01]  /*115c0*/  LDCU UR4, c[0x0][0x3b0] ;  /* 0x00007600ff0477ac */ /* 0x000f220008000800 */
[----:B-1----:R-:W-:Y:S01]  /*115d0*/  PRMT R116, RZ, 0x7610, R116 ;  /* 0x00007610ff747816 */ /* 0x002fe20000000074 */
[----:B------:R-:W-:Y:S01]  /*115e0*/  STL [R1+0x158], R122 ;  /* 0x0001587a01007387 */ /* 0x000fe20000100800 */
[----:B------:R-:W-:-:S02]  /*115f0*/  IMAD R45, R45, UR5, RZ ;  /* 0x000000052d2d7c24 */ /* 0x000fc4000f8e02ff */
[----:B--2---:R-:W-:Y:S01]  /*11600*/  @P0 IMAD.MOV.U32 R42, RZ, RZ, R122 ;  /* 0x000000ffff2a0224 */ /* 0x004fe200078e007a */
[----:B------:R-:W5:Y:S01]  /*11610*/  LDL.LU R123, [R1+0xa84] ;  /* 0x000a8400017b7983 */ /* 0x000f620000300800 */
[----:B------:R-:W-:-:S03]  /*11620*/  @P0 IMAD.MOV.U32 R43, RZ, RZ, R124 ;  /* 0x000000ffff2b0224 */ /* 0x000fc600078e007c */
[----:B------:R1:W-:Y:S01]  /*11630*/  STS.U8 [R30+UR9+0x4d80], R115 ;  /* 0x004d80731e007988 */ /* 0x0003e20008000009 */
[--C-:B------:R-:W-:Y:S02]  /*11640*/  @!P4 IMAD.IADD R47, R47, 0x1, -R39.reuse ;  /* 0x000000012f2fc824 */ /* 0x100fe400078e0a27 */
[----:B------:R-:W-:Y:S01]  /*11650*/  @!P2 IMAD.IADD R48, R48, 0x1, -R39 ;  /* 0x000000013030a824 */ /* 0x000fe200078e0a27 */
[----:B------:R-:W-:Y:S01]  /*11660*/  STL [R1+0x154], R124 ;  /* 0x0001547c01007387 */ /* 0x000fe20000100800 */
[----:B------:R-:W-:Y:S01]  /*11670*/  IADD3 R41, P6, PT, R44, R38, RZ ;  /* 0x000000262c297210 */ /* 0x000fe20007fde0ff */
[----:B------:R-:W-:Y:S01]  /*11680*/  @!P5 IMAD.MOV R46, RZ, RZ, -R46 ;  /* 0x000000ffff2ed224 */ /* 0x000fe200078e0a2e */
[----:B------:R-:W2:Y:S01]  /*11690*/  LDCU UR5, c[0x0][0x3b0] ;  /* 0x00007600ff0577ac */ /* 0x000ea20008000800 */
[----:B------:R-:W5:Y:S01]  /*116a0*/  LDL.LU R119, [R1+0xa80] ;  /* 0x000a800001777983 */ /* 0x000f620000300800 */
[----:B-1----:R-:W-:-:S03]  /*116b0*/  PRMT R115, RZ, 0x7610, R115 ;  /* 0x00007610ff737816 */ /* 0x002fc60000000073 */
[----:B------:R1:W3:Y:S04]  /*116c0*/  @P0 LDG.E.U8 R116, desc[UR18][R42.64] ;  /* 0x000000122a740981 */ /* 0x0002e8000c1e1100 */
[----:B------:R0:W-:Y:S01]  /*116d0*/  STL [R1+0x160], R120 ;  /* 0x0001607801007387 */ /* 0x0001e20000100800 */
[----:B------:R-:W-:Y:S01]  /*116e0*/  ISETP.GT.U32.AND P4, PT, R39, R47, PT ;  /* 0x0000002f2700720c */ /* 0x000fe20003f84070 */
[----:B-1----:R-:W-:Y:S02]  /*116f0*/  @P0 IMAD.MOV.U32 R42, RZ, RZ, R120 ;  /* 0x000000ffff2a0224 */ /* 0x002fe400078e0078 */
[----:B------:R-:W-:Y:S01]  /*11700*/  @P0 IMAD.MOV.U32 R43, RZ, RZ, R121 ;  /* 0x000000ffff2b0224 */ /* 0x000fe200078e0079 */
[----:B0-----:R-:W-:Y:S01]  /*11710*/  IADD3 R120, P2, PT, R45, R38, RZ ;  /* 0x000000262d787210 */ /* 0x001fe20007f5e0ff */
[----:B------:R0:W-:Y:S04]  /*11720*/  STL [R1+0x15c], R121 ;  /* 0x00015c7901007387 */ /* 0x0001e80000100800 */
[----:B------:R1:W3:Y:S01]  /*11730*/  @P0 LDG.E.U8 R115, desc[UR18][R42.64] ;  /* 0x000000122a730981 */ /* 0x0002e2000c1e1100 */
[----:B------:R-:W-:-:S02]  /*11740*/  ISETP.GE.AND P5, PT, R27, RZ, PT ;  /* 0x000000ff1b00720c */ /* 0x000fc40003fa6270 */
[----:B------:R-:W-:Y:S01]  /*11750*/  SEL R46, R5, R46, !P3 ;  /* 0x0000002e052e7207 */ /* 0x000fe20005800000 */
[----:B------:R-:W5:Y:S01]  /*11760*/  LDL.LU R26, [R1+0xa7c] ;  /* 0x000a7c00011a7983 */ /* 0x000f620000300800 */
[----:B0-----:R-:W-:Y:S02]  /*11770*/  LEA.HI.X.SX32 R121, R45, R35, 0x1, P2 ;  /* 0x000000232d797211 */ /* 0x001fe400010f0eff */
[C---:B------:R-:W-:Y:S02]  /*11780*/  ISETP.GT.U32.AND P2, PT, R39.reuse, R49, PT ;  /* 0x000000312700720c */ /* 0x040fe40003f44070 */
[----:B-1----:R-:W-:Y:S02]  /*11790*/  LEA.HI.X.SX32 R42, R44, R35, 0x1, P6 ;  /* 0x000000232c2a7211 */ /* 0x002fe400030f0eff */
[----:B------:R-:W-:Y:S01]  /*117a0*/  ISETP.GT.U32.AND P6, PT, R39, R48, PT ;  /* 0x000000302700720c */ /* 0x000fe20003fc4070 */
[----:B----4-:R-:W-:Y:S01]  /*117b0*/  IMAD R46, R46, UR4, RZ ;  /* 0x000000042e2e7c24 */ /* 0x010fe2000f8e02ff */
[----:B------:R-:W-:Y:S01]  /*117c0*/  STL [R1+0x198], R41 ;  /* 0x0001982901007387 */ /* 0x000fe20000100800 */
[----:B------:R-:W-:Y:S01]  /*117d0*/  @P0 IMAD.MOV.U32 R43, RZ, RZ, R42 ;  /* 0x000000ffff2b0224 */ /* 0x000fe200078e002a */
[----:B------:R-:W0:Y:S01]  /*117e0*/  LDCU UR4, c[0x0][0x3b0] ;  /* 0x00007600ff0477ac */ /* 0x000e220008000800 */
[--C-:B------:R-:W-:Y:S01]  /*117f0*/  @!P4 IMAD.IADD R47, R47, 0x1, -R39.reuse ;  /* 0x000000012f2fc824 */ /* 0x100fe200078e0a27 */
[----:B------:R1:W-:Y:S03]  /*11800*/  STL [R1+0x194], R42 ;  /* 0x0001942a01007387 */ /* 0x0003e60000100800 */
[----:B------:R-:W-:Y:S01]  /*11810*/  @!P2 IMAD.IADD R49, R49, 0x1, -R39 ;  /* 0x000000013131a824 */ /* 0x000fe200078e0a27 */
[----:B------:R4:W-:Y:S01]  /*11820*/  STS.U8 [R30+UR9+0x5180], R114 ;  /* 0x005180721e007988 */ /* 0x0009e20008000009 */
[----:B------:R-:W-:-:S02]  /*11830*/  @!P5 IMAD.MOV R47, RZ, RZ, -R47 ;  /* 0x000000ffff2fd224 */ /* 0x000fc400078e0a2f */
[----:B------:R-:W-:Y:S01]  /*11840*/  @!P6 IMAD.IADD R48, R48, 0x1, -R39 ;  /* 0x000000013030e824 */ /* 0x000fe200078e0a27 */
[C---:B------:R-:W-:Y:S01]  /*11850*/  ISETP.GT.U32.AND P6, PT, R39.reuse, R50, PT ;  /* 0x000000322700720c */ /* 0x040fe20003fc4070 */
[----:B-1----:R-:W-:Y:S01]  /*11860*/  @P0 IMAD.MOV.U32 R42, RZ, RZ, R41 ;  /* 0x000000ffff2a0224 */ /* 0x002fe200078e0029 */
[----:B------:R-:W-:Y:S02]  /*11870*/  IADD3 R41, P2, PT, R46, R38, RZ ;  /* 0x000000262e297210 */ /* 0x000fe40007f5e0ff */
[----:B------:R-:W-:Y:S02]  /*11880*/  ISETP.GE.AND P4, PT, R164, RZ, PT ;  /* 0x000000ffa400720c */ /* 0x000fe40003f86270 */
[----:B----4-:R-:W-:Y:S02]  /*11890*/  PRMT R114, RZ, 0x7610, R114 ;  /* 0x00007610ff727816 */ /* 0x010fe40000000072 */
[----:B------:R-:W-:Y:S02]  /*118a0*/  LEA.HI.X.SX32 R44, R46, R35, 0x1, P2 ;  /* 0x000000232e2c7211 */ /* 0x000fe400010f0eff */
[----:B------:R-:W-:Y:S01]  /*118b0*/  ISETP.GT.U32.AND P2, PT, R39, R49, PT ;  /* 0x000000312700720c */ /* 0x000fe20003f44070 */
[----:B------:R1:W-:Y:S01]  /*118c0*/  STS.U8 [R30+UR9+0x5580], R113 ;  /* 0x005580711e007988 */ /* 0x0003e20008000009 */
[----:B------:R-:W-:-:S03]  /*118d0*/  SEL R47, R5, R47, !P3 ;  /* 0x0000002f052f7207 */ /* 0x000fc60005800000 */
[----:B------:R4:W3:Y:S01]  /*118e0*/  @P0 LDG.E.U8 R114, desc[UR18][R42.64] ;  /* 0x000000122a720981 */ /* 0x0008e2000c1e1100 */
[----:B------:R-:W-:Y:S01]  /*118f0*/  ISETP.GE.AND P5, PT, R163, RZ, PT ;  /* 0x000000ffa300720c */ /* 0x000fe20003fa6270 */
[----:B--2---:R-:W-:Y:S01]  /*11900*/  IMAD R47, R47, UR5, RZ ;  /* 0x000000052f2f7c24 */ /* 0x004fe2000f8e02ff */
[----:B------:R-:W2:Y:S01]  /*11910*/  LDCU UR5, c[0x0][0x3b0] ;  /* 0x00007600ff0577ac */ /* 0x000ea20008000800 */
[----:B-1----:R-:W-:Y:S01]  /*11920*/  PRMT R113, RZ, 0x7610, R113 ;  /* 0x00007610ff717816 */ /* 0x002fe20000000071 */
[----:B------:R-:W-:Y:S01]  /*11930*/  STL [R1+0x1a0], R120 ;  /* 0x0001a07801007387 */ /* 0x000fe20000100800 */
[----:B----4-:R-:W-:-:S03]  /*11940*/  @P0 IMAD.MOV.U32 R42, RZ, RZ, R120 ;  /* 0x000000ffff2a0224 */ /* 0x010fc600078e0078 */
[----:B------:R1:W-:Y:S01]  /*11950*/  STS.U8 [R30+UR9+0x5980], R109 ;  /* 0x0059806d1e007988 */ /* 0x0003e20008000009 */
[----:B------:R-:W-:Y:S02]  /*11960*/  @P0 IMAD.MOV.U32 R43, RZ, RZ, R121 ;  /* 0x000000ffff2b0224 */ /* 0x000fe400078e0079 */
[----:B------:R-:W-:Y:S01]  /*11970*/  @!P6 IMAD.IADD R50, R50, 0x1, -R39 ;  /* 0x000000013232e824 */ /* 0x000fe200078e0a27 */
[----:B------:R-:W5:Y:S01]  /*11980*/  LDL.LU R27, [R1+0xa78] ;  /* 0x000a7800011b7983 */ /* 0x000f620000300800 */
[----:B------:R-:W-:-:S03]  /*11990*/  @!P4 IMAD.MOV R48, RZ, RZ, -R48 ;  /* 0x000000ffff30c224 */ /* 0x000fc600078e0a30 */
[----:B------:R-:W-:Y:S01]  /*119a0*/  STL [R1+0x19c], R121 ;  /* 0x00019c7901007387 */ /* 0x000fe20000100800 */
[----:B-1----:R-:W-:-:S03]  /*119b0*/  PRMT R109, RZ, 0x7610, R109 ;  /* 0x00007610ff6d7816 */ /* 0x002fc6000000006d */
[----:B------:R1:W4:Y:S01]  /*119c0*/  @P0 LDG.E.U8 R113, desc[UR18][R42.64] ;  /* 0x000000122a710981 */ /* 0x000322000c1e1100 */
[----:B------:R-:W-:-:S03]  /*119d0*/  @!P2 IMAD.IADD R49, R49, 0x1, -R39 ;  /* 0x000000013131a824 */ /* 0x000fc600078e0a27 */
[----:B------:R-:W5:Y:S01]  /*119e0*/  LDL.LU R164, [R1+0xa74] ;  /* 0x000a740001a47983 */ /* 0x000f620000300800 */
[----:B------:R-:W-:-:S03]  /*119f0*/  ISETP.GT.U32.AND P6, PT, R39, R50, PT ;  /* 0x000000322700720c */ /* 0x000fc60003fc4070 */
[----:B------:R0:W-:Y:S01]  /*11a00*/  STL [R1+0x1d0], R41 ;  /* 0x0001d02901007387 */ /* 0x0001e20000100800 */
[----:B-1----:R-:W-:Y:S02]  /*11a10*/  @P0 IMAD.MOV.U32 R42, RZ, RZ, R41 ;  /* 0x000000ffff2a0224 */ /* 0x002fe400078e0029 */
[----:B------:R-:W-:Y:S01]  /*11a20*/  @P0 IMAD.MOV.U32 R43, RZ, RZ, R44 ;  /* 0x000000ffff2b0224 */ /* 0x000fe200078e002c */
[----:B------:R-:W-:Y:S01]  /*11a30*/  ISETP.GT.U32.AND P2, PT, R39, R51, PT ;  /* 0x000000332700720c */ /* 0x000fe20003f44070 */
[----:B------:R-:W-:Y:S01]  /*11a40*/  STL [R1+0x1cc], R44 ;  /* 0x0001cc2c01007387 */ /* 0x000fe20000100800 */
[----:B0-----:R-:W-:-:S03]  /*11a50*/  IADD3 R41, P4, PT, R47, R38, RZ ;  /* 0x000000262f297210 */ /* 0x001fc60007f9e0ff */
[----:B------:R0:W3:Y:S01]  /*11a60*/  @P0 LDG.E.U8 R109, desc[UR18][R42.64] ;  /* 0x000000122a6d0981 */ /* 0x0000e2000c1e1100 */
[----:B------:R-:W-:Y:S01]  /*11a70*/  SEL R48, R5, R48, !P3 ;  /* 0x0000003005307207 */ /* 0x000fe20005800000 */
[----:B------:R-:W-:Y:S02]  /*11a80*/  @!P5 IMAD.MOV R49, RZ, RZ, -R49 ;  /* 0x000000ffff31d224 */ /* 0x000fe400078e0a31 */
[----:B------:R-:W5:Y:S01]  /*11a90*/  LDL.LU R163, [R1+0xa70] ;  /* 0x000a700001a37983 */ /* 0x000f620000300800 */
[----:B0-----:R-:W-:Y:S02]  /*11aa0*/  LEA.HI.X.SX32 R42, R47, R35, 0x1, P4 ;  /* 0x000000232f2a7211 */ /* 0x001fe400020f0eff */
[----:B------:R-:W-:Y:S01]  /*11ab0*/  ISETP.GE.AND P4, PT, R118, RZ, PT ;  /* 0x000000ff7600720c */ /* 0x000fe20003f86270 */
[----:B------:R0:W-:Y:S01]  /*11ac0*/  STS.U8 [R30+UR9+0x5d80], R108 ;  /* 0x005d806c1e007988 */ /* 0x0001e20008000009 */
[----:B------:R-:W-:Y:S01]  /*11ad0*/  IMAD R48, R48, UR4, RZ ;  /* 0x0000000430307c24 */ /* 0x000fe2000f8e02ff */
[----:B------:R-:W1:Y:S01]  /*11ae0*/  LDCU UR4, c[0x0][0x3b0] ;  /* 0x00007600ff0477ac */ /* 0x000e620008000800 */
[----:B------:R-:W-:Y:S01]  /*11af0*/  @P0 IMAD.MOV.U32 R43, RZ, RZ, R42 ;  /* 0x000000ffff2b0224 */ /* 0x000fe200078e002a */
[----:B------:R-:W-:Y:S01]  /*11b00*/  STL [R1+0x1d8], R41 ;  /* 0x0001d82901007387 */ /* 0x000fe20000100800 */
[----:B------:R-:W-:-:S03]  /*11b10*/  SEL R49, R5, R49, !P3 ;  /* 0x0000003105317207 */ /* 0x000fc60005800000 */
[----:B------:R2:W-:Y:S01]  /*11b20*/  STL [R1+0x1d4], R42 ;  /* 0x0001d42a01007387 */ /* 0x0005e20000100800 */
[----:B0-----:R-:W-:Y:S01]  /*11b30*/  PRMT R108, RZ, 0x7610, R108 ;  /* 0x00007610ff6c7816 */ /* 0x001fe2000000006c */
[--C-:B------:R-:W-:Y:S01]  /*11b40*/  @!P6 IMAD.IADD R50, R50, 0x1, -R39.reuse ;  /* 0x000000013232e824 */ /* 0x100fe200078e0a27 */
[----:B------:R-:W-:Y:S01]  /*11b50*/  ISETP.GT.U32.AND P5, PT, R39, R52, PT ;  /* 0x000000342700720c */ /* 0x000fe20003fa4070 */
[----:B------:R-:W-:Y:S01]  /*11b60*/  @!P2 IMAD.IADD R51, R51, 0x1, -R39 ;  /* 0x000000013333a824 */ /* 0x000fe200078e0a27 */
[----:B------:R0:W-:Y:S01]  /*11b70*/  STS.U8 [R30+UR9+0x6180], R107 ;  /* 0x0061806b1e007988 */ /* 0x0001e20008000009 */
[----:B--2---:R-:W-:-:S03]  /*11b80*/  @P0 IMAD.MOV.U32 R42, RZ, RZ, R41 ;  /* 0x000000ffff2a0224 */ /* 0x004fc600078e0029 */
[----:B------:R-:W5:Y:S01]  /*11b90*/  LDL.LU R118, [R1+0xa6c] ;  /* 0x000a6c0001767983 */ /* 0x000f620000300800 */
[----:B------:R-:W-:Y:S01]  /*11ba0*/  IMAD R49, R49, UR5, RZ ;  /* 0x0000000531317c24 */ /* 0x000fe2000f8e02ff */
[C---:B------:R-:W-:Y:S01]  /*11bb0*/  ISETP.GT.U32.AND P2, PT, R39.reuse, R51, PT ;  /* 0x000000332700720c */ /* 0x040fe20003f44070 */
[----:B------:R-:W-:Y:S01]  /*11bc0*/  @!P4 IMAD.MOV R50, RZ, RZ, -R50 ;  /* 0x000000ffff32c224 */ /* 0x000fe200078e0a32 */
[----:B------:R2:W3:Y:S01]  /*11bd0*/  @P0 LDG.E.U8 R108, desc[UR18][R42.64] ;  /* 0x000000122a6c0981 */ /* 0x0004e2000c1e1100 */
[----:B------:R-:W-:Y:S02]  /*11be0*/  ISETP.GT.U32.AND P4, PT, R39, R54, PT ;  /* 0x000000362700720c */ /* 0x000fe40003f84070 */
[----:B------:R-:W-:Y:S01]  /*11bf0*/  @!P5 IMAD.IADD R52, R52, 0x1, -R39 ;  /* 0x000000013434d824 */ /* 0x000fe200078e0a27 */
[----:B0-----:R-:W-:Y:S01]  /*11c00*/  PRMT R107, RZ, 0x7610, R107 ;  /* 0x00007610ff6b7816 */ /* 0x001fe2000000006b */
[----:B------:R-:W-:Y:S01]  /*11c10*/  STS.U8 [R30+UR9+0x6580], R106 ;  /* 0x0065806a1e007988 */ /* 0x000fe20008000009 */
[----:B------:R-:W0:Y:S01]  /*11c20*/  LDCU UR5, c[0x0][0x3b0] ;  /* 0x00007600ff0577ac */ /* 0x000e220008000800 */
[----:B--2---:R-:W-:-:S04]  /*11c30*/  IADD3 R42, P6, PT, R48, R38, RZ ;  /* 0x00000026302a7210 */ /* 0x004fc80007fde0ff */
[-C--:B------:R-:W-:Y:S02]  /*11c40*/  LEA.HI.X.SX32 R43, R48, R35.reuse, 0x1, P6 ;  /* 0x00000023302b7211 */ /* 0x080fe400030f0eff */
[----:B------:R-:W-:Y:S02]  /*11c50*/  IADD3 R41, P6, PT, R49, R38, RZ ;  /* 0x0000002631297210 */ /* 0x000fe40007fde0ff */
[----:B------:R-:W-:Y:S01]  /*11c60*/  SEL R50, R5, R50, !P3 ;  /* 0x0000003205327207 */ /* 0x000fe20005800000 */
[----:B------:R2:W-:Y:S01]  /*11c70*/  STL [R1+0x1e0], R42 ;  /* 0x0001e02a01007387 */ /* 0x0005e20000100800 */
[----:B------:R-:W-:Y:S02]  /*11c80*/  LEA.HI.X.SX32 R44, R49, R35, 0x1, P6 ;  /* 0x00000023312c7211 */ /* 0x000fe400030f0eff */
[----:B------:R-:W-:Y:S01]  /*11c90*/  ISETP.GE.AND P6, PT, R112, RZ, PT ;  /* 0x000000ff7000720c */ /* 0x000fe20003fc6270 */
[----:B-1----:R-:W-:Y:S01]  /*11ca0*/  IMAD R50, R50, UR4, RZ ;  /* 0x0000000432327c24 */ /* 0x002fe2000f8e02ff */
[----:B------:R-:W1:Y:S01]  /*11cb0*/  LDCU UR4, c[0x0][0x3b0] ;  /* 0x00007600ff0477ac */ /* 0x000e620008000800 */
[----:B------:R-:W-:Y:S01]  /*11cc0*/  STL [R1+0x1dc], R43 ;  /* 0x0001dc2b01007387 */ /* 0x000fe20000100800 */
[----:B------:R-:W-:Y:S01]  /*11cd0*/  @!P2 IMAD.IADD R51, R51, 0x1, -R39 ;  /* 0x000000013333a824 */ /* 0x000fe200078e0a27 */
[----:B------:R-:W-:-:S02]  /*11ce0*/  ISETP.GT.U32.AND P5, PT, R39, R52, PT ;  /* 0x000000342700720c */ /* 0x000fc40003fa4070 */
[----:B------:R2:W3:Y:S01]  /*11cf0*/  @P0 LDG.E.U8 R107, desc[UR18][R42.64] ;  /* 0x000000122a6b0981 */ /* 0x0004e2000c1e1100 */
[----:B------:R-:W-:-:S03]  /*11d00*/  @!P4 IMAD.IADD R54, R54, 0x1, -R39 ;  /* 0x000000013636c824 */ /* 0x000fc600078e0a27 */
[----:B------:R0:W-:Y:S04]  /*11d10*/  STL [R1+0x210], R41 ;  /* 0x0002102901007387 */ /* 0x0001e80000100800 */
[----:B------:R-:W5:Y:S01]  /*11d20*/  LDL.LU R112, [R1+0xa68] ;  /* 0x000a680001707983 */ /* 0x000f620000300800 */
[----:B--2---:R-:W-:Y:S01]  /*11d30*/  @P0 IMAD.MOV.U32 R42, RZ, RZ, R41 ;  /* 0x000000ffff2a0224 */ /* 0x004fe200078e0029 */
[----:B0-----:R-:W-:Y:S02]  /*11d40*/  IADD3 R41, P2, PT, R50, R38, RZ ;  /* 0x0000002632297210 */ /* 0x001fe40007f5e0ff */
[----:B------:R0:W-:Y:S01]  /*11d50*/  STL [R1+0x20c], R44 ;  /* 0x00020c2c01007387 */ /* 0x0001e20000100800 */
[----:B------:R-:W-:Y:S01]  /*11d60*/  @P0 IMAD.MOV.U32 R43, RZ, RZ, R44 ;  /* 0x000000ffff2b0224 */ /* 0x000fe200078e002c */
[C---:B------:R-:W-:Y:S01]  /*11d70*/  ISETP.GT.U32.AND P4, PT, R39.reuse, R54, PT ;  /* 0x000000362700720c */ /* 0x040fe20003f84070 */
[----:B------:R-:W-:Y:S01]  /*11d80*/  @!P6 IMAD.MOV R51, RZ, RZ, -R51 ;  /* 0x000000ffff33e224 */ /* 0x000fe200078e0a33 */
[----:B------:R-:W-:-:S02]  /*11d90*/  ISETP.GT.U32.AND P6, PT, R39, R55, PT ;  /* 0x000000372700720c */ /* 0x000fc40003fc4070 */
[----:B0-----:R-:W-:Y:S02]  /*11da0*/  LEA.HI.X.SX32 R44, R50, R35, 0x1, P2 ;  /* 0x00000023322c7211 */ /* 0x001fe400010f0eff */
[----:B------:R-:W-:Y:S02]  /*11db0*/  ISETP.GT.U32.AND P2, PT, R39, R53, PT ;  /* 0x000000352700720c */ /* 0x000fe40003f44070 */
[----:B------:R-:W-:Y:S02]  /*11dc0*/  SEL R51, R5, R51, !P3 ;  /* 0x0000003305337207 */ /* 0x000fe40005800000 */
[----:B------:R-:W-:Y:S01]  /*11dd0*/  PRMT R106, RZ, 0x7610, R106 ;  /* 0x00007610ff6a7816 */ /* 0x000fe2000000006a */
[--C-:B------:R-:W-:Y:S01]  /*11de0*/  @!P5 IMAD.IADD R52, R52, 0x1, -R39.reuse ;  /* 0x000000013434d824 */ /* 0x100fe200078e0a27 */
[----:B------:R-:W-:Y:S01]  /*11df0*/  ISETP.GE.AND P5, PT, R24, RZ, PT ;  /* 0x000000ff1800720c */ /* 0x000fe20003fa6270 */
[----:B------:R-:W-:Y:S01]  /*11e00*/  STS.U8 [R30+UR9+0x6980], R103 ;  /* 0x006980671e007988 */ /* 0x000fe20008000009 */
[----:B-1----:R-:W-:Y:S01]  /*11e10*/  IMAD R51, R51, UR4, RZ ;  /* 0x0000000433337c24 */ /* 0x002fe2000f8e02ff */
[----:B------:R-:W0:Y:S02]  /*11e20*/  LDCU UR4, c[0x0][0x3b0] ;  /* 0x00007600ff0477ac */ /* 0x000e240008000800 */
[----:B------:R-:W-:Y:S04]  /*11e30*/  STS.U8 [R30+UR9+0x6d80], R102 ;  /* 0x006d80661e007988 */ /* 0x000fe80008000009 */
[----:B------:R-:W-:Y:S01]  /*11e40*/  STS.U8 [R30+UR9+0x7180], R101 ;  /* 0x007180651e007988 */ /* 0x000fe20008000009 */
[----:B------:R-:W-:-:S03]  /*11e50*/  @!P2 IMAD.IADD R53, R53, 0x1, -R39 ;  /* 0x000000013535a824 */ /* 0x000fc600078e0a27 */
[----:B------:R-:W-:Y:S04]  /*11e60*/  STS.U8 [R30+UR9+0x7580], R100 ;  /* 0x007580641e007988 */ /* 0x000fe80008000009 */
[----:B------:R-:W-:Y:S04]  /*11e70*/  STS.U8 [R30+UR9+0x7980], R99 ;  /* 0x007980631e007988 */ /* 0x000fe80008000009 */
[----:B------:R-:W-:Y:S01]  /*11e80*/  STS.U8 [R30+UR9+0x7d80], R98 ;  /* 0x007d80621e007988 */ /* 0x000fe20008000009 */
[----:B------:R-:W-:-:S03]  /*11e90*/  @!P4 IMAD.IADD R54, R54, 0x1, -R39 ;  /* 0x000000013636c824 */ /* 0x000fc600078e0a27 */
[----:B------:R1:W-:Y:S01]  /*11ea0*/  STS.U8 [R31+UR9+0x4200], R105 ;  /* 0x004200691f007988 */ /* 0x0003e20008000009 */
[----:B------:R-:W-:-:S03]  /*11eb0*/  ISETP.GE.AND P2, PT, R25, RZ, PT ;  /* 0x000000ff1900720c */ /* 0x000fc60003f46270 */
[----:B------:R2:W3:Y:S04]  /*11ec0*/  @P0 LDG.E.U8 R106, desc[UR18][R42.64] ;  /* 0x000000122a6a0981 */ /* 0x0004e8000c1e1100 */
[----:B------:R0:W-:Y:S01]  /*11ed0*/  STL [R1+0x218], R41 ;  /* 0x0002182901007387 */ /* 0x0001e20000100800 */
[----:B-1----:R-:W-:Y:S01]  /*11ee0*/  PRMT R105, RZ, 0x7610, R105 ;  /* 0x00007610ff697816 */ /* 0x002fe20000000069 */
[----:B--2---:R-:W-:Y:S02]  /*11ef0*/  @P0 IMAD.MOV.U32 R42, RZ, RZ, R41 ;  /* 0x000000ffff2a0224 */ /* 0x004fe400078e0029 */
[----:B------:R-:W-:Y:S01]  /*11f00*/  @P0 IMAD.MOV.U32 R43, RZ, RZ, R44 ;  /* 0x000000ffff2b0224 */ /* 0x000fe200078e002c */
[----:B0-----:R-:W-:Y:S01]  /*11f10*/  IADD3 R41, P4, PT, R51, R38, RZ ;  /* 0x0000002633297210 */ /* 0x001fe20007f9e0ff */
[----:B------:R-:W-:-:S03]  /*11f20*/  @!P6 IMAD.IADD R55, R55, 0x1, -R39 ;  /* 0x000000013737e824 */ /* 0x000fc600078e0a27 */
[----:B------:R0:W2:Y:S01]  /*11f30*/  @P0 LDG.E.U8 R105, desc[UR18][R42.64] ;  /* 0x000000122a690981 */ /* 0x0000a2000c1e1100 */
[----:B------:R-:W-:Y:S01]  /*11f40*/  @!P5 IMAD.MOV R52, RZ, RZ, -R52 ;  /* 0x000000ffff34d224 */ /* 0x000fe200078e0a34 */
[----:B------:R-:W-:Y:S02]  /*11f50*/  ISETP.GT.U32.AND P6, PT, R39, R55, PT ;  /* 0x000000372700720c */ /* 0x000fe40003fc4070 */
[----:B0-----:R-:W-:Y:S02]  /*11f60*/  LEA.HI.X.SX32 R42, R51, R35, 0x1, P4 ;  /* 0x00000023332a7211 */ /* 0x001fe400020f0eff */
[C---:B------:R-:W-:Y:S01]  /*11f70*/  ISETP.GT.U32.AND P4, PT, R39.reuse, R53, PT ;  /* 0x000000352700720c */ /* 0x040fe20003f84070 */
[----:B------:R-:W-:Y:S01]  /*11f80*/  STL [R1+0x214], R44 ;  /* 0x0002142c01007387 */ /* 0x000fe20000100800 */
[----:B------:R-:W-:Y:S01]  /*11f90*/  ISETP.GT.U32.AND P5, PT, R39, R56, PT ;  /* 0x000000382700720c */ /* 0x000fe20003fa4070 */
[----:B------:R-:W-:Y:S01]  /*11fa0*/  @!P2 IMAD.MOV R54, RZ, RZ, -R54 ;  /* 0x000000ffff36a224 */ /* 0x000fe200078e0a36 */
[----:B------:R-:W-:Y:S01]  /*11fb0*/  SEL R52, R5, R52, !P3 ;  /* 0x0000003405347207 */ /* 0x000fe20005800000 */
[----:B------:R-:W5:Y:S01]  /*11fc0*/  LDL.LU R24, [R1+0xa64] ;  /* 0x000a640001187983 */ /* 0x000f620000300800 */
[----:B------:R-:W-:Y:S01]  /*11fd0*/  ISETP.GE.AND P2, PT, R158, RZ, PT ;  /* 0x000000ff9e00720c */ /* 0x000fe20003f46270 */
[----:B------:R-:W-:-:S02]  /*11fe0*/  @P0 IMAD.MOV.U32 R43, RZ, RZ, R42 ;  /* 0x000000ffff2b0224 */ /* 0x000fc400078e002a */
[----:B------:R-:W5:Y:S01]  /*11ff0*/  LDL.LU R25, [R1+0xa60] ;  /* 0x000a600001197983 */ /* 0x000f620000300800 */
[----:B------:R-:W-:-:S03]  /*12000*/  SEL R54, R5, R54, !P3 ;  /* 0x0000003605367207 */ /* 0x000fc60005800000 */
[----:B------:R0:W-:Y:S01]  /*12010*/  STS.U8 [R31+UR9+0x4600], R104 ;  /* 0x004600681f007988 */ /* 0x0001e20008000009 */
[----:B------:R-:W-:Y:S01]  /*12020*/  IMAD R52, R52, UR5, RZ ;  /* 0x0000000534347c24 */ /* 0x000fe2000f8e02ff */
[----:B------:R-:W-:Y:S02]  /*12030*/  PRMT R103, RZ, 0x7610, R103 ;  /* 0x00007610ff677816 */ /* 0x000fe40000000067 */
[----:B------:R-:W-:Y:S01]  /*12040*/  STL [R1+0x220], R41 ;  /* 0x0002202901007387 */ /* 0x000fe20000100800 */
[--C-:B------:R-:W-:Y:S01]  /*12050*/  @!P4 IMAD.IADD R53, R53, 0x1, -R39.reuse ;  /* 0x000000013535c824 */ /* 0x100fe200078e0a27 */
[----:B------:R-:W-:Y:S01]  /*12060*/  PRMT R102, RZ, 0x7610, R102 ;  /* 0x00007610ff667816 */ /* 0x000fe20000000066 */
[--C-:B------:R-:W-:Y:S01]  /*12070*/  @!P6 IMAD.IADD R55, R55, 0x1, -R39.reuse ;  /* 0x000000013737e824 */ /* 0x100fe200078e0a27 */
[----:B------:R1:W-:Y:S01]  /*12080*/  STL [R1+0x21c], R42 ;  /* 0x00021c2a01007387 */ /* 0x0003e20000100800 */
[----:B0-----:R-:W-:Y:S01]  /*12090*/  PRMT R104, RZ, 0x7610, R104 ;  /* 0x00007610ff687816 */ /* 0x001fe20000000068 */
[----:B------:R-:W-:Y:S01]  /*120a0*/  IMAD R54, R54, UR12, RZ ;  /* 0x0000000c36367c24 */ /* 0x000fe2000f8e02ff */
[----:B------:R-:W-:Y:S01]  /*120b0*/  ISETP.GE.AND P4, PT, R157, RZ, PT ;  /* 0x000000ff9d00720c */ /* 0x000fe20003f86270 */
[----:B------:R-:W-:Y:S01]  /*120c0*/  @!P5 IMAD.IADD R56, R56, 0x1, -R39 ;  /* 0x000000013838d824 */ /* 0x000fe200078e0a27 */
[----:B------:R-:W5:Y:S01]  /*120d0*/  LDL.LU R158, [R1+0xa5c] ;  /* 0x000a5c00019e7983 */ /* 0x000f620000300800 */
[----:B------:R-:W-:Y:S01]  /*120e0*/  @!P2 IMAD.MOV R53, RZ, RZ, -R53 ;  /* 0x000000ffff35a224 */ /* 0x000fe200078e0a35 */
[----:B------:R-:W-:Y:S01]  /*120f0*/  PRMT R101, RZ, 0x7610, R101 ;  /* 0x00007610ff657816 */ /* 0x000fe20000000065 */
[----:B------:R-:W0:Y:S01]  /*12100*/  LDCU UR5, c[0x0][0x3b0] ;  /* 0x00007600ff0577ac */ /* 0x000e220008000800 */
[----:B-1----:R-:W-:Y:S01]  /*12110*/  @P0 IMAD.MOV.U32 R42, RZ, RZ, R41 ;  /* 0x000000ffff2a0224 */ /* 0x002fe200078e0029 */
[----:B------:R-:W-:Y:S01]  /*12120*/  ISETP.GT.U32.AND P5, PT, R39, R56, PT ;  /* 0x000000382700720c */ /* 0x000fe20003fa4070 */
[----:B------:R-:W5:Y:S01]  /*12130*/  LDL.LU R157, [R1+0xa58] ;  /* 0x000a5800019d7983 */ /* 0x000f620000300800 */
[----:B------:R-:W-:Y:S01]  /*12140*/  PRMT R100, RZ, 0x7610, R100 ;  /* 0x00007610ff647816 */ /* 0x000fe20000000064 */
[----:B------:R-:W1:Y:S02]  /*12150*/  LDCU UR12, c[0x0][0x3b0] ;  /* 0x00007600ff0c77ac */ /* 0x000e640008000800 */
[----:B------:R0:W2:Y:S02]  /*12160*/  @P0 LDG.E.U8 R104, desc[UR18][R42.64] ;  /* 0x000000122a680981 */ /* 0x0000a4000c1e1100 */
[----:B0-----:R-:W-:-:S04]  /*12170*/  IADD3 R42, P6, PT, R52, R38, RZ ;  /* 0x00000026342a7210 */ /* 0x001fc80007fde0ff */
[----:B------:R-:W-:Y:S02]  /*12180*/  LEA.HI.X.SX32 R43, R52, R35, 0x1, P6 ;  /* 0x00000023342b7211 */ /* 0x000fe400030f0eff */
[C---:B------:R-:W-:Y:S01]  /*12190*/  IADD3 R41, P6, PT, R54.reuse, R38, RZ ;  /* 0x0000002636297210 */ /* 0x040fe20007fde0ff */
[----:B------:R-:W-:Y:S01]  /*121a0*/  @!P4 IMAD.MOV R55, RZ, RZ, -R55 ;  /* 0x000000ffff37c224 */ /* 0x000fe200078e0a37 */
[----:B------:R-:W-:Y:S01]  /*121b0*/  SEL R53, R5, R53, !P3 ;  /* 0x0000003505357207 */ /* 0x000fe20005800000 */
[----:B------:R0:W-:Y:S01]  /*121c0*/  STL [R1+0x270], R42 ;  /* 0x0002702a01007387 */ /* 0x0001e20000100800 */
[----:B------:R-:W-:Y:S02]  /*121d0*/  LEA.HI.X.SX32 R44, R54, R35, 0x1, P6 ;  /* 0x00000023362c7211 */ /* 0x000fe400030f0eff */
[----:B------:R-:W-:Y:S01]  /*121e0*/  ISETP.GT.U32.AND P2, PT, R39, R57, PT ;  /* 0x000000392700720c */ /* 0x000fe20003f44070 */
[----:B------:R0:W-:Y:S01]  /*121f0*/  STL [R1+0x26c], R43 ;  /* 0x00026c2b01007387 */ /* 0x0001e20000100800 */
[----:B------:R-:W-:Y:S01]  /*12200*/  SEL R55, R5, R55, !P3 ;  /* 0x0000003705377207 */ /* 0x000fe20005800000 */
[----:B------:R-:W-:-:S02]  /*12210*/  IMAD R53, R53, UR4, RZ ;  /* 0x0000000435357c24 */ /* 0x000fc4000f8e02ff */
[----:B------:R0:W2:Y:S01]  /*12220*/  @P0 LDG.E.U8 R103, desc[UR18][R42.64] ;  /* 0x000000122a670981 */ /* 0x0000a2000c1e1100 */
[----:B------:R-:W-:Y:S01]  /*12230*/  ISETP.GE.AND P4, PT, R111, RZ, PT ;  /* 0x000000ff6f00720c */ /* 0x000fe20003f86270 */
[----:B------:R-:W-:Y:S01]  /*12240*/  IMAD R55, R55, UR13, RZ ;  /* 0x0000000d37377c24 */ /* 0x000fe2000f8e02ff */
[----:B------:R-:W1:Y:S01]  /*12250*/  LDCU UR4, c[0x0][0x3b0] ;  /* 0x00007600ff0477ac */ /* 0x000e620008000800 */
[----:B------:R-:W-:Y:S02]  /*12260*/  @!P5 IMAD.IADD R56, R56, 0x1, -R39 ;  /* 0x000000013838d824 */ /* 0x000fe400078e0a27 */
[----:B0-----:R-:W-:Y:S02]  /*12270*/  @P0 IMAD.MOV.U32 R42, RZ, RZ, R41 ;  /* 0x000000ffff2a0224 */ /* 0x001fe400078e0029 */
[----:B------:R-:W-:Y:S01]  /*12280*/  @P0 IMAD.MOV.U32 R43, RZ, RZ, R44 ;  /* 0x000000ffff2b0224 */ /* 0x000fe200078e002c */
[----:B------:R-:W-:Y:S01]  /*12290*/  ISETP.GT.U32.AND P5, PT, R39, R58, PT ;  /* 0x0000003a2700720c */ /* 0x000fe20003fa4070 */
[----:B------:R0:W-:Y:S01]  /*122a0*/  STL [R1+0x278], R41 ;  /* 0x0002782901007387 */ /* 0x0001e20000100800 */
[----:B------:R-:W-:Y:S01]  /*122b0*/  @!P2 IMAD.IADD R57, R57, 0x1, -R39 ;  /* 0x000000013939a824 */ /* 0x000fe200078e0a27 */
[----:B------:R-:W-:Y:S01]  /*122c0*/  PRMT R99, RZ, 0x7610, R99 ;  /* 0x00007610ff637816 */ /* 0x000fe20000000063 */
[----:B------:R-:W1:Y:S01]  /*122d0*/  LDCU UR13, c[0x0][0x3b0] ;  /* 0x00007600ff0d77ac */ /* 0x000e620008000800 */
[----:B------:R0:W2:Y:S01]  /*122e0*/  @P0 LDG.E.U8 R102, desc[UR18][R42.64] ;  /* 0x000000122a660981 */ /* 0x0000a2000c1e1100 */
[----:B------:R-:W-:Y:S01]  /*122f0*/  @!P4 IMAD.MOV R56, RZ, RZ, -R56 ;  /* 0x000000ffff38c224 */ /* 0x000fe200078e0a38 */
[----:B0-----:R-:W-:-:S04]  /*12300*/  IADD3 R42, P6, PT, R53, R38, RZ ;  /* 0x00000026352a7210 */ /* 0x001fc80007fde0ff */
[----:B------:R-:W-:Y:S02]  /*12310*/  LEA.HI.X.SX32 R43, R53, R35, 0x1, P6 ;  /* 0x00000023352b7211 */ /* 0x000fe400030f0eff */
[----:B------:R-:W-:Y:S01]  /*12320*/  IADD3 R41, P6, PT, R55, R38, RZ ;  /* 0x0000002637297210 */ /* 0x000fe20007fde0ff */
[----:B------:R0:W-:Y:S01]  /*12330*/  STL [R1+0x274], R44 ;  /* 0x0002742c01007387 */ /* 0x0001e20000100800 */
[----:B------:R-:W-:Y:S01]  /*12340*/  ISETP.GT.U32.AND P2, PT, R39, R57, PT ;  /* 0x000000392700720c */ /* 0x000fe20003f44070 */
[----:B------:R-:W-:Y:S01]  /*12350*/  @!P5 IMAD.IADD R58, R58, 0x1, -R39 ;  /* 0x000000013a3ad824 */ /* 0x000fe200078e0a27 */
[----:B------:R-:W-:Y:S01]  /*12360*/  SEL R56, R5, R56, !P3 ;  /* 0x0000003805387207 */ /* 0x000fe20005800000 */
[----:B------:R-:W5:Y:S01]  /*12370*/  LDL.LU R111, [R1+0xa54] ;  /* 0x000a5400016f7983 */ /* 0x000f620000300800 */
[----:B------:R-:W-:-:S03]  /*12380*/  ISETP.GE.AND P4, PT, R110, RZ, PT ;  /* 0x000000ff6e00720c */ /* 0x000fc60003f86270 */
[----:B------:R1:W2:Y:S01]  /*12390*/  @P0 LDG.E.U8 R101, desc[UR18][R42.64] ;  /* 0x000000122a650981 */ /* 0x0002a2000c1e1100 */
[----:B0-----:R-:W-:Y:S02]  /*123a0*/  LEA.HI.X.SX32 R44, R55, R35, 0x1, P6 ;  /* 0x00000023372c7211 */ /* 0x001fe400030f0eff */
[C---:B------:R-:W-:Y:S01]  /*123b0*/  ISETP.GT.U32.AND P6, PT, R39.reuse, R59, PT ;  /* 0x0000003b2700720c */ /* 0x040fe20003fc4070 */
[----:B-1----:R-:W-:Y:S01]  /*123c0*/  IMAD R56, R56, UR4, RZ ;  /* 0x0000000438387c24 */ /* 0x002fe2000f8e02ff */
[----:B------:R-:W-:Y:S01]  /*123d0*/  ISETP.GT.U32.AND P5, PT, R39, R58, PT ;  /* 0x0000003a2700720c */ /* 0x000fe20003fa4070 */
[----:B------:R0:W-:Y:S01]  /*123e0*/  STL [R1+0x280], R42 ;  /* 0x0002802a01007387 */ /* 0x0001e20000100800 */
[----:B------:R-:W-:Y:S01]  /*123f0*/  @!P2 IMAD.IADD R57, R57, 0x1, -R39 ;  /* 0x000000013939a824 */ /* 0x000fe200078e0a27 */
[----:B------:R-:W1:Y:S02]  /*12400*/  LDCU UR4, c[0x0][0x3b0] ;  /* 0x00007600ff0477ac */ /* 0x000e640008000800 */
[----:B------:R4:W-:Y:S04]  /*12410*/  STL [R1+0x27c], R43 ;  /* 0x00027c2b01007387 */ /* 0x0009e80000100800 */
[----:B------:R4:W-:Y:S01]  /*12420*/  STL [R1+0x2b0], R41 ;  /* 0x0002b02901007387 */ /* 0x0009e20000100800 */
[----:B0-----:R-:W-:-:S02]  /*12430*/  @P0 IMAD.MOV.U32 R42, RZ, RZ, R41 ;  /* 0x000000ffff2a0224 */ /* 0x001fc400078e0029 */
[----:B------:R-:W-:Y:S01]  /*12440*/  @!P6 IMAD.IADD R59, R59, 0x1, -R39 ;  /* 0x000000013b3be824 */ /* 0x000fe200078e0a27 */
[----:B------:R0:W-:Y:S01]  /*12450*/  STL [R1+0x2ac], R44 ;  /* 0x0002ac2c01007387 */ /* 0x0001e20000100800 */
[----:B----4-:R-:W-:Y:S01]  /*12460*/  @P0 IMAD.MOV.U32 R43, RZ, RZ, R44 ;  /* 0x000000ffff2b0224 */ /* 0x010fe200078e002c */
[----:B------:R-:W-:Y:S01]  /*12470*/  IADD3 R41, P6, PT, R56, R38, RZ ;  /* 0x0000002638297210 */ /* 0x000fe20007fde0ff */
[----:B------:R-:W-:Y:S01]  /*12480*/  @!P4 IMAD.MOV R57, RZ, RZ, -R57 ;  /* 0x000000ffff39c224 */ /* 0x000fe200078e0a39 */
[C---:B------:R-:W-:Y:S01]  /*12490*/  ISETP.GT.U32.AND P2, PT, R39.reuse, R59, PT ;  /* 0x0000003b2700720c */ /* 0x040fe20003f44070 */
[----:B------:R-:W-:Y:S01]  /*124a0*/  @!P5 IMAD.IADD R58, R58, 0x1, -R39 ;  /* 0x000000013a3ad824 */ /* 0x000fe200078e0a27 */
[----:B------:R4:W2:Y:S01]  /*124b0*/  @P0 LDG.E.U8 R100, desc[UR18][R42.64] ;  /* 0x000000122a640981 */ /* 0x0008a2000c1e1100 */
[----:B0-----:R-:W-:Y:S02]  /*124c0*/  LEA.HI.X.SX32 R44, R56, R35, 0x1, P6 ;  /* 0x00000023382c7211 */ /* 0x001fe400030f0eff */
[----:B------:R-:W-:Y:S01]  /*124d0*/  ISETP.GE.AND P6, PT, R22, RZ, PT ;  /* 0x000000ff1600720c */ /* 0x000fe20003fc6270 */
[----:B------:R-:W5:Y:S01]  /*124e0*/  LDL.LU R110, [R1+0xa50] ;  /* 0x000a5000016e7983 */ /* 0x000f620000300800 */
[----:B------:R-:W-:-:S02]  /*124f0*/  ISETP.GT.U32.AND P4, PT, R39, R60, PT ;  /* 0x0000003c2700720c */ /* 0x000fc40003f84070 */
[----:B------:R-:W-:Y:S02]  /*12500*/  SEL R57, R5, R57, !P3 ;  /* 0x0000003905397207 */ /* 0x000fe40005800000 */
[----:B------:R-:W-:-:S03]  /*12510*/  ISETP.GE.AND P5, PT, R23, RZ, PT ;  /* 0x000000ff1700720c */ /* 0x000fc60003fa6270 */
[----:B------:R-:W-:Y:S01]  /*12520*/  IMAD R57, R57, UR5, RZ ;  /* 0x0000000539397c24 */ /* 0x000fe2000f8e02ff */
[----:B------:R-:W0:Y:S01]  /*12530*/  LDCU UR5, c[0x0][0x3b0] ;  /* 0x00007600ff0577ac */ /* 0x000e220008000800 */
[----:B----4-:R-:W-:Y:S01]  /*12540*/  @P0 IMAD.MOV.U32 R42, RZ, RZ, R41 ;  /* 0x000000ffff2a0224 */ /* 0x010fe200078e0029 */
[----:B------:R4:W-:Y:S01]  /*12550*/  STL [R1+0x2b8], R41 ;  /* 0x0002b82901007387 */ /* 0x0009e20000100800 */
[----:B------:R-:W-:Y:S02]  /*12560*/  @P0 IMAD.MOV.U32 R43, RZ, RZ, R44 ;  /* 0x000000ffff2b0224 */ /* 0x000fe400078e002c */
[----:B------:R-:W-:Y:S01]  /*12570*/  @!P6 IMAD.MOV R58, RZ, RZ, -R58 ;  /* 0x000000ffff3ae224 */ /* 0x000fe200078e0a3a */
[----:B------:R-:W5:Y:S01]  /*12580*/  LDL.LU R22, [R1+0xa4c] ;  /* 0x000a4c0001167983 */ /* 0x000f620000300800 */
[--C-:B------:R-:W-:Y:S02]  /*12590*/  @!P2 IMAD.IADD R59, R59, 0x1, -R39.reuse ;  /* 0x000000013b3ba824 */ /* 0x100fe400078e0a27 */
[----:B------:R-:W-:Y:S01]  /*125a0*/  @!P4 IMAD.IADD R60, R60, 0x1, -R39 ;  /* 0x000000013c3cc824 */ /* 0x000fe200078e0a27 */
[----:B------:R-:W-:Y:S01]  /*125b0*/  ISETP.GT.U32.AND P2, PT, R39, R62, PT ;  /* 0x0000003e2700720c */ /* 0x000fe20003f44070 */
[----:B------:R0:W2:Y:S01]  /*125c0*/  @P0 LDG.E.U8 R99, desc[UR18][R42.64] ;  /* 0x000000122a630981 */ /* 0x0000a2000c1e1100 */
[----:B----4-:R-:W-:Y:S01]  /*125d0*/  IADD3 R41, P6, PT, R57, R38, RZ ;  /* 0x0000002639297210 */ /* 0x010fe20007fde0ff */
[----:B------:R-:W-:Y:S01]  /*125e0*/  @!P5 IMAD.MOV R59, RZ, RZ, -R59 ;  /* 0x000000ffff3bd224 */ /* 0x000fe200078e0a3b */
[----:B------:R-:W-:-:S02]  /*125f0*/  ISETP.GT.U32.AND P4, PT, R39, R61, PT ;  /* 0x0000003d2700720c */ /* 0x000fc40003f84070 */
[----:B0-----:R-:W-:Y:S02]  /*12600*/  LEA.HI.X.SX32 R42, R57, R35, 0x1, P6 ;  /* 0x00000023392a7211 */ /* 0x001fe400030f0eff */
[----:B------:R-:W-:Y:S02]  /*12610*/  ISETP.GT.U32.AND P6, PT, R39, R60, PT ;  /* 0x0000003c2700720c */ /* 0x000fe40003fc4070 */
[C---:B------:R-:W-:Y:S01]  /*12620*/  SEL R59, R5.reuse, R59, !P3 ;  /* 0x0000003b053b7207 */ /* 0x040fe20005800000 */
[----:B------:R-:W-:Y:S01]  /*12630*/  STL [R1+0x2b4], R44 ;  /* 0x0002b42c01007387 */ /* 0x000fe20000100800 */
[----:B------:R-:W-:Y:S02]  /*12640*/  SEL R58, R5, R58, !P3 ;  /* 0x0000003a053a7207 */ /* 0x000fe40005800000 */
[----:B------:R-:W-:Y:S01]  /*12650*/  ISETP.GE.AND P5, PT, R156, RZ, PT ;  /* 0x000000ff9c00720c */ /* 0x000fe20003fa6270 */
[----:B------:R-:W5:Y:S01]  /*12660*/  LDL.LU R23, [R1+0xa48] ;  /* 0x000a480001177983 */ /* 0x000f620000300800 */
[----:B------:R-:W-:Y:S01]  /*12670*/  IMAD R59, R59, UR5, RZ ;  /* 0x000000053b3b7c24 */ /* 0x000fe2000f8e02ff */
[----:B------:R-:W-:Y:S01]  /*12680*/  PRMT R98, RZ, 0x7610, R98 ;  /* 0x00007610ff627816 */ /* 0x000fe20000000062 */
[----:B------:R-:W-:Y:S01]  /*12690*/  @P0 IMAD.MOV.U32 R43, RZ, RZ, R42 ;  /* 0x000000ffff2b0224 */ /* 0x000fe200078e002a */
[----:B------:R-:W-:Y:S01]  /*126a0*/  STL [R1+0x2c0], R41 ;  /* 0x0002c02901007387 */ /* 0x000fe20000100800 */
[--C-:B------:R-:W-:Y:S01]  /*126b0*/  @!P2 IMAD.IADD R62, R62, 0x1, -R39.reuse ;  /* 0x000000013e3ea824 */ /* 0x100fe200078e0a27 */
[----:B------:R-:W0:Y:S02]  /*126c0*/  LDCU UR5, c[0x0][0x3b0] ;  /* 0x00007600ff0577ac */ /* 0x000e240008000800 */
[----:B------:R4:W-:Y:S01]  /*126d0*/  STL [R1+0x2bc], R42 ;  /* 0x0002bc2a01007387 */ /* 0x0009e20000100800 */
[----:B-1----:R-:W-:Y:S01]  /*126e0*/  IMAD R58, R58, UR4, RZ ;  /* 0x000000043a3a7c24 */ /* 0x002fe2000f8e02ff */
[----:B------:R-:W1:Y:S01]  /*126f0*/  LDCU UR4, c[0x0][0x3b0] ;  /* 0x00007600ff0477ac */ /* 0x000e620008000800 */
[--C-:B------:R-:W-:Y:S01]  /*12700*/  @!P6 IMAD.IADD R60, R60, 0x1, -R39.reuse ;  /* 0x000000013c3ce824 */ /* 0x100fe200078e0a27 */
[----:B------:R0:W-:Y:S01]  /*12710*/  STS.U8 [R31+UR9+0x4a00], R97 ;  /* 0x004a00611f007988 */ /* 0x0001e20008000009 */
[----:B------:R-:W-:Y:S01]  /*12720*/  @!P4 IMAD.IADD R61, R61, 0x1, -R39 ;  /* 0x000000013d3dc824 */ /* 0x000fe200078e0a27 */
[----:B------:R-:W-:Y:S01]  /*12730*/  ISETP.GT.U32.AND P4, PT, R39, R62, PT ;  /* 0x0000003e2700720c */ /* 0x000fe20003f84070 */
[----:B----4-:R-:W-:Y:S01]  /*12740*/  @P0 IMAD.MOV.U32 R42, RZ, RZ, R41 ;  /* 0x000000ffff2a0224 */ /* 0x010fe200078e0029 */
[C---:B------:R-:W-:Y:S01]  /*12750*/  IADD3 R41, P6, PT, R59.reuse, R38, RZ ;  /* 0x000000263b297210 */ /* 0x040fe20007fde0ff */
[----:B------:R-:W5:Y:S04]  /*12760*/  LDL.LU R156, [R1+0xa44] ;  /* 0x000a4400019c7983 */ /* 0x000f680000300800 */
[----:B------:R4:W2:Y:S01]  /*12770*/  @P0 LDG.E.U8 R98, desc[UR18][R42.64] ;  /* 0x000000122a620981 */ /* 0x0008a2000c1e1100 */
[----:B------:R-:W-:-:S02]  /*12780*/  LEA.HI.X.SX32 R44, R59, R35, 0x1, P6 ;  /* 0x000000233b2c7211 */ /* 0x000fc400030f0eff */
[----:B------:R-:W-:Y:S01]  /*12790*/  ISETP.GE.AND P6, PT, R150, RZ, PT ;  /* 0x000000ff9600720c */ /* 0x000fe20003fc6270 */
[----:B------:R-:W-:Y:S01]  /*127a0*/  @!P5 IMAD.MOV R60, RZ, RZ, -R60 ;  /* 0x000000ffff3cd224 */ /* 0x000fe200078e0a3c */
[----:B----4-:R-:W-:-:S04]  /*127b0*/  IADD3 R42, P2, PT, R58, R38, RZ ;  /* 0x000000263a2a7210 */ /* 0x010fc80007f5e0ff */
[----:B------:R-:W-:Y:S02]  /*127c0*/  LEA.HI.X.SX32 R43, R58, R35, 0x1, P2 ;  /* 0x000000233a2b7211 */ /* 0x000fe400010f0eff */
[C---:B------:R-:W-:Y:S02]  /*127d0*/  ISETP.GT.U32.AND P2, PT, R39.reuse, R61, PT ;  /* 0x0000003d2700720c */ /* 0x040fe40003f44070 */
[----:B------:R-:W-:Y:S02]  /*127e0*/  ISETP.GT.U32.AND P5, PT, R39, R63, PT ;  /* 0x0000003f2700720c */ /* 0x000fe40003fa4070 */
[----:B------:R-:W-:Y:S01]  /*127f0*/  SEL R60, R5, R60, !P3 ;  /* 0x0000003c053c7207 */ /* 0x000fe20005800000 */
[----:B------:R-:W-:Y:S01]  /*12800*/  @!P4 IMAD.IADD R62, R62, 0x1, -R39 ;  /* 0x000000013e3ec824 */ /* 0x000fe200078e0a27 */
[----:B0-----:R-:W-:Y:S02]  /*12810*/  PRMT R97, RZ, 0x7610, R97 ;  /* 0x00007610ff617816 */ /* 0x001fe40000000061 */
[----:B------:R-:W-:Y:S01]  /*12820*/  ISETP.GE.AND P4, PT, R20, RZ, PT ;  /* 0x000000ff1400720c */ /* 0x000fe20003f86270 */
[----:B------:R-:W-:Y:S01]  /*12830*/  IMAD R60, R60, UR12, RZ ;  /* 0x0000000c3c3c7c24 */ /* 0x000fe2000f8e02ff */
[----:B------:R0:W-:Y:S01]  /*12840*/  STL [R1+0x2f0], R42 ;  /* 0x0002f02a01007387 */ /* 0x0001e20000100800 */
[----:B------:R-:W-:Y:S01]  /*12850*/  @!P6 IMAD.MOV R62, RZ, RZ, -R62 ;  /* 0x000000ffff3ee224 */ /* 0x000fe200078e0a3e */
[----:B------:R-:W4:Y:S01]  /*12860*/  LDCU UR12, c[0x0][0x3b0] ;  /* 0x00007600ff0c77ac */ /* 0x000f220008000800 */
[----:B------:R-:W-:Y:S01]  /*12870*/  @!P2 IMAD.IADD R61, R61, 0x1, -R39 ;  /* 0x000000013d3da824 */ /* 0x000fe200078e0a27 */
[----:B------:R-:W-:Y:S04]  /*12880*/  STL [R1+0x2ec], R43 ;  /* 0x0002ec2b01007387 */ /* 0x000fe80000100800 */
[----:B------:R0:W2:Y:S01]  /*12890*/  @P0 LDG.E.U8 R97, desc[UR18][R42.64] ;  /* 0x000000122a610981 */ /* 0x0000a2000c1e1100 */
[----:B------:R-:W-:-:S03]  /*128a0*/  SEL R62, R5, R62, !P3 ;  /* 0x0000003e053e7207 */ /* 0x000fc60005800000 */
[----:B------:R1:W-:Y:S01]  /*128b0*/  STL [R1+0x2f8], R41 ;  /* 0x0002f82901007387 */ /* 0x0003e20000100800 */
[----:B------:R-:W-:-:S03]  /*128c0*/  @!P5 IMAD.IADD R63, R63, 0x1, -R39 ;  /* 0x000000013f3fd824 */ /* 0x000fc600078e0a27 */
[----:B------:R4:W-:Y:S01]  /*128d0*/  STS.U8 [R31+UR9+0x4e00], R96 ;  /* 0x004e00601f007988 */ /* 0x0009e20008000009 */
[----:B0-----:R-:W-:-:S03]  /*128e0*/  @P0 IMAD.MOV.U32 R42, RZ, RZ, R41 ;  /* 0x000000ffff2a0224 */ /* 0x001fc600078e0029 */
[----:B------:R-:W5:Y:S01]  /*128f0*/  LDL.LU R150, [R1+0xa40] ;  /* 0x000a400001967983 */ /* 0x000f620000300800 */
[----:B-1----:R-:W-:Y:S01]  /*12900*/  IADD3 R41, P2, PT, R60, R38, RZ ;  /* 0x000000263c297210 */ /* 0x002fe20007f5e0ff */
[----:B------:R-:W-:Y:S02]  /*12910*/  @P0 IMAD.MOV.U32 R43, RZ, RZ, R44 ;  /* 0x000000ffff2b0224 */ /* 0x000fe400078e002c */
[----:B------:R0:W-:Y:S01]  /*12920*/  STL [R1+0x2f4], R44 ;  /* 0x0002f42c01007387 */ /* 0x0001e20000100800 */
[----:B----4-:R-:W-:Y:S01]  /*12930*/  PRMT R96, RZ, 0x7610, R96 ;  /* 0x00007610ff607816 */ /* 0x010fe20000000060 */
[----:B------:R-:W-:Y:S02]  /*12940*/  @!P4 IMAD.MOV R61, RZ, RZ, -R61 ;  /* 0x000000ffff3dc224 */ /* 0x000fe400078e0a3d */
[----:B------:R1:W-:Y:S01]  /*12950*/  STS.U8 [R31+UR9+0x5200], R95 ;  /* 0x0052005f1f007988 */ /* 0x0003e20008000009 */
[----:B------:R-:W-:Y:S01]  /*12960*/  IMAD R62, R62, UR4, RZ ;  /* 0x000000043e3e7c24 */ /* 0x000fe2000f8e02ff */
[----:B------:R-:W-:Y:S01]  /*12970*/  ISETP.GT.U32.AND P5, PT, R39, R63, PT ;  /* 0x0000003f2700720c */ /* 0x000fe20003fa4070 */
[----:B------:R-:W4:Y:S01]  /*12980*/  LDCU UR4, c[0x0][0x3b0] ;  /* 0x00007600ff0477ac */ /* 0x000f220008000800 */
[----:B------:R3:W2:Y:S01]  /*12990*/  @P0 LDG.E.U8 R96, desc[UR18][R42.64] ;  /* 0x000000122a600981 */ /* 0x0006a2000c1e1100 */
[----:B0-----:R-:W-:-:S02]  /*129a0*/  LEA.HI.X.SX32 R44, R60, R35, 0x1, P2 ;  /* 0x000000233c2c7211 */ /* 0x001fc400010f0eff */
[----:B------:R-:W-:Y:S01]  /*129b0*/  ISETP.GT.U32.AND P6, PT, R39, R64, PT ;  /* 0x000000402700720c */ /* 0x000fe20003fc4070 */
[----:B------:R-:W5:Y:S01]  /*129c0*/  LDL.LU R20, [R1+0xa3c] ;  /* 0x000a3c0001147983 */ /* 0x000f620000300800 */
[----:B-1----:R-:W-:Y:S02]  /*129d0*/  PRMT R95, RZ, 0x7610, R95 ;  /* 0x00007610ff5f7816 */ /* 0x002fe4000000005f */
[----:B------:R-:W-:Y:S01]  /*129e0*/  SEL R61, R5, R61, !P3 ;  /* 0x0000003d053d7207 */ /* 0x000fe20005800000 */
[----:B---3--:R-:W-:Y:S02]  /*129f0*/  @P0 IMAD.MOV.U32 R42, RZ, RZ, R41 ;  /* 0x000000ffff2a0224 */ /* 0x008fe400078e0029 */
[----:B------:R-:W-:Y:S01]  /*12a00*/  @P0 IMAD.MOV.U32 R43, RZ, RZ, R44 ;  /* 0x000000ffff2b0224 */ /* 0x000fe200078e002c */
[----:B------:R-:W-:Y:S02]  /*12a10*/  IADD3 R45, P4, PT, R62, R38, RZ ;  /* 0x000000263e2d7210 */ /* 0x000fe40007f9e0ff */
[----:B------:R-:W-:-:S02]  /*12a20*/  ISETP.GE.AND P2, PT, R21, RZ, PT ;  /* 0x000000ff1500720c */ /* 0x000fc40003f46270 */
[----:B------:R0:W3:Y:S01]  /*12a30*/  @P0 LDG.E.U8 R95, desc[UR18][R42.64] ;  /* 0x000000122a5f0981 */ /* 0x0000e2000c1e1100 */
[----:B------:R-:W-:Y:S01]  /*12a40*/  IMAD R61, R61, UR5, RZ ;  /* 0x000000053d3d7c24 */ /* 0x000fe2000f8e02ff */
[----:B------:R-:W1:Y:S01]  /*12a50*/  LDCU UR5, c[0x0][0x3b0] ;  /* 0x00007600ff0577ac */ /* 0x000e620008000800 */
[--C-:B------:R-:W-:Y:S01]  /*12a60*/  @!P5 IMAD.IADD R63, R63, 0x1, -R39.reuse ;  /* 0x000000013f3fd824 */ /* 0x100fe200078e0a27 */
[----:B------:R4:W-:Y:S01]  /*12a70*/  STL [R1+0x300], R41 ;  /* 0x0003002901007387 */ /* 0x0009e20000100800 */
[----:B0-----:R-:W-:Y:S02]  /*12a80*/  LEA.HI.X.SX32 R42, R62, R35, 0x1, P4 ;  /* 0x000000233e2a7211 */ /* 0x001fe400020f0eff */
[----:B------:R-:W-:Y:S01]  /*12a90*/  ISETP.GT.U32.AND P4, PT, R39, R66, PT ;  /* 0x000000422700720c */ /* 0x000fe20003f84070 */
[----:B------:R-:W-:Y:S01]  /*12aa0*/  @!P6 IMAD.IADD R64, R64, 0x1, -R39 ;  /* 0x000000014040e824 */ /* 0x000fe200078e0a27 */
[----:B----4-:R-:W-:Y:S01]  /*12ab0*/  IADD3 R41, P5, PT, R61, R38, RZ ;  /* 0x000000263d297210 */ /* 0x010fe20007fbe0ff */
[----:B------:R0:W-:Y:S01]  /*12ac0*/  STL [R1+0x2fc], R44 ;  /* 0x0002fc2c01007387 */ /* 0x0001e20000100800 */
[----:B------:R-:W-:-:S02]  /*12ad0*/  @!P2 IMAD.MOV R63, RZ, RZ, -R63 ;  /* 0x000000ffff3fa224 */ /* 0x000fc400078e0a3f */
[----:B------:R-:W-:Y:S01]  /*12ae0*/  ISETP.GT.U32.AND P6, PT, R39, R64, PT ;  /* 0x000000402700720c */ /* 0x000fe20003fc4070 */
[----:B------:R-:W5:Y:S01]  /*12af0*/  LDL.LU R21, [R1+0xa38] ;  /* 0x000a380001157983 */ /* 0x000f620000300800 */
[----:B------:R-:W-:Y:S02]  /*12b00*/  ISETP.GE.AND P2, PT, R18, RZ, PT ;  /* 0x000000ff1200720c */ /* 0x000fe40003f46270 */
[----:B0-----:R-:W-:Y:S02]  /*12b10*/  LEA.HI.X.SX32 R44, R61, R35, 0x1, P5 ;  /* 0x000000233d2c7211 */ /* 0x001fe400028f0eff */
[----:B------:R-:W-:Y:S01]  /*12b20*/  ISETP.GT.U32.AND P5, PT, R39, R65, PT ;  /* 0x000000412700720c */ /* 0x000fe20003fa4070 */
[----:B------:R-:W-:Y:S01]  /*12b30*/  @!P4 IMAD.IADD R66, R66, 0x1, -R39 ;  /* 0x000000014242c824 */ /* 0x000fe200078e0a27 */
[----:B------:R-:W-:Y:S01]  /*12b40*/  SEL R63, R5, R63, !P3 ;  /* 0x0000003f053f7207 */ /* 0x000fe20005800000 */
[----:B------:R0:W-:Y:S01]  /*12b50*/  STS.U8 [R31+UR9+0x5600], R94 ;  /* 0x0056005e1f007988 */ /* 0x0001e20008000009 */
[----:B------:R-:W-:-:S02]  /*12b60*/  @P0 IMAD.MOV.U32 R43, RZ, RZ, R42 ;  /* 0x000000ffff2b0224 */ /* 0x000fc400078e002a */
[----:B------:R-:W-:Y:S01]  /*12b70*/  ISETP.GT.U32.AND P4, PT, R39, R66, PT ;  /* 0x000000422700720c */ /* 0x000fe20003f84070 */
[----:B------:R-:W-:Y:S01]  /*12b80*/  STL [R1+0x328], R45 ;  /* 0x0003282d01007387 */ /* 0x000fe20000100800 */
[----:B------:R-:W-:Y:S01]  /*12b90*/  IMAD R63, R63, UR4, RZ ;  /* 0x000000043f3f7c24 */ /* 0x000fe2000f8e02ff */
[----:B------:R-:W4:Y:S02]  /*12ba0*/  LDCU UR4, c[0x0][0x3b0] ;  /* 0x00007600ff0477ac */ /* 0x000f240008000800 */
[----:B------:R1:W-:Y:S01]  /*12bb0*/  STL [R1+0x324], R42 ;  /* 0x0003242a01007387 */ /* 0x0003e20000100800 */
[----:B0-----:R-:W-:Y:S01]  /*12bc0*/  PRMT R94, RZ, 0x7610, R94 ;  /* 0x00007610ff5e7816 */ /* 0x001fe2000000005e */
[--C-:B------:R-:W-:Y:S02]  /*12bd0*/  @!P5 IMAD.IADD R65, R65, 0x1, -R39.reuse ;  /* 0x000000014141d824 */ /* 0x100fe400078e0a27 */
[----:B------:R0:W-:Y:S01]  /*12be0*/  STS.U8 [R31+UR9+0x5a00], R93 ;  /* 0x005a005d1f007988 */ /* 0x0001e20008000009 */
[----:B------:R-:W-:-:S02]  /*12bf0*/  @!P6 IMAD.IADD R64, R64, 0x1, -R39 ;  /* 0x000000014040e824 */ /* 0x000fc400078e0a27 */
[----:B-1----:R-:W-:Y:S01]  /*12c00*/  @P0 IMAD.MOV.U32 R42, RZ, RZ, R45 ;  /* 0x000000ffff2a0224 */ /* 0x002fe200078e002d */
[----:B------:R1:W-:Y:S01]  /*12c10*/  STL [R1+0x330], R41 ;  /* 0x0003302901007387 */ /* 0x0003e20000100800 */
[----:B0-----:R-:W-:-:S03]  /*12c20*/  PRMT R93, RZ, 0x7610, R93 ;  /* 0x00007610ff5d7816 */ /* 0x001fc6000000005d */
[----:B------:R0:W2:Y:S01]  /*12c30*/  @P0 LDG.E.U8 R94, desc[UR18][R42.64] ;  /* 0x000000122a5e0981 */ /* 0x0000a2000c1e1100 */
[----:B------:R-:W-:Y:S01]  /*12c40*/  @!P2 IMAD.MOV R64, RZ, RZ, -R64 ;  /* 0x000000ffff40a224 */ /* 0x000fe200078e0a40 */
[----:B------:R-:W-:Y:S01]  /*12c50*/  ISETP.GT.U32.AND P5, PT, R39, R65, PT ;  /* 0x000000412700720c */ /* 0x000fe20003fa4070 */
[----:B------:R-:W-:Y:S02]  /*12c60*/  @!P4 IMAD.IADD R66, R66, 0x1, -R39 ;  /* 0x000000014242c824 */ /* 0x000fe400078e0a27 */
[----:B0-----:R-:W-:Y:S02]  /*12c70*/  @P0 IMAD.MOV.U32 R42, RZ, RZ, R41 ;  /* 0x000000ffff2a0224 */ /* 0x001fe400078e0029 */
[----:B------:R-:W-:Y:S01]  /*12c80*/  @P0 IMAD.MOV.U32 R43, RZ, RZ, R44 ;  /* 0x000000ffff2b0224 */ /* 0x000fe200078e002c */
[----:B-1----:R-:W-:Y:S02]  /*12c90*/  IADD3 R41, P6, PT, R63, R38, RZ ;  /* 0x000000263f297210 */ /* 0x002fe40007fde0ff */
[----:B------:R-:W-:-:S02]  /*12ca0*/  ISETP.GE.AND P4, PT, R146, RZ, PT ;  /* 0x000000ff9200720c */ /* 0x000fc40003f86270 */
[----:B------:R0:W2:Y:S01]  /*12cb0*/  @P0 LDG.E.U8 R93, desc[UR18][R42.64] ;  /* 0x000000122a5d0981 */ /* 0x0000a2000c1e1100 */
[----:B------:R-:W-:Y:S02]  /*12cc0*/  SEL R64, R5, R64, !P3 ;  /* 0x0000004005407207 */ /* 0x000fe40005800000 */
[----:B------:R-:W-:Y:S01]  /*12cd0*/  ISETP.GE.AND P2, PT, R19, RZ, PT ;  /* 0x000000ff1300720c */ /* 0x000fe20003f46270 */
[----:B------:R-:W-:Y:S01]  /*12ce0*/  STL [R1+0x32c], R44 ;  /* 0x00032c2c01007387 */ /* 0x000fe20000100800 */
[----:B0-----:R-:W-:Y:S01]  /*12cf0*/  LEA.HI.X.SX32 R42, R63, R35, 0x1, P6 ;  /* 0x000000233f2a7211 */ /* 0x001fe200030f0eff */
[----:B----4-:R-:W-:Y:S01]  /*12d00*/  IMAD R64, R64, UR4, RZ ;  /* 0x0000000440407c24 */ /* 0x010fe2000f8e02ff */
[----:B------:R-:W-:Y:S01]  /*12d10*/  ISETP.GT.U32.AND P6, PT, R39, R69, PT ;  /* 0x000000452700720c */ /* 0x000fe20003fc4070 */
[----:B------:R-:W5:Y:S01]  /*12d20*/  LDL.LU R18, [R1+0xa34] ;  /* 0x000a340001127983 */ /* 0x000f620000300800 */
[----:B------:R-:W-:Y:S01]  /*12d30*/  @!P5 IMAD.IADD R65, R65, 0x1, -R39 ;  /* 0x000000014141d824 */ /* 0x000fe200078e0a27 */
[----:B------:R-:W-:Y:S01]  /*12d40*/  PRMT R91, RZ, 0x7610, R91 ;  /* 0x00007610ff5b7816 */ /* 0x000fe2000000005b */
[----:B------:R-:W-:Y:S01]  /*12d50*/  @P0 IMAD.MOV.U32 R43, RZ, RZ, R42 ;  /* 0x000000ffff2b0224 */ /* 0x000fe200078e002a */
[----:B------:R-:W-:Y:S04]  /*12d60*/  STL [R1+0x338], R41 ;  /* 0x0003382901007387 */ /* 0x000fe80000100800 */
[----:B------:R-:W-:Y:S01]  /*12d70*/  @!P2 IMAD.MOV R66, RZ, RZ, -R66 ;  /* 0x000000ffff42a224 */ /* 0x000fe200078e0a42 */
[----:B------:R-:W0:Y:S01]  /*12d80*/  LDCU UR4, c[0x0][0x3b0] ;  /* 0x00007600ff0477ac */ /* 0x000e220008000800 */
[----:B------:R1:W-:Y:S01]  /*12d90*/  STL [R1+0x334], R42 ;  /* 0x0003342a01007387 */ /* 0x0003e20000100800 */
[----:B------:R-:W-:Y:S01]  /*12da0*/  @!P4 IMAD.MOV R65, RZ, RZ, -R65 ;  /* 0x000000ffff41c224 */ /* 0x000fe200078e0a41 */
[----:B------:R-:W-:Y:S01]  /*12db0*/  ISETP.GT.U32.AND P4, PT, R39, R68, PT ;  /* 0x000000442700720c */ /* 0x000fe20003f84070 */
[----:B------:R-:W-:Y:S01]  /*12dc0*/  @!P6 IMAD.IADD R69, R69, 0x1, -R39 ;  /* 0x000000014545e824 */ /* 0x000fe200078e0a27 */
[----:B------:R-:W-:Y:S01]  /*12dd0*/  SEL R66, R5, R66, !P3 ;  /* 0x0000004205427207 */ /* 0x000fe20005800000 */
[----:B------:R-:W5:Y:S01]  /*12de0*/  LDL.LU R19, [R1+0xa30] ;  /* 0x000a300001137983 */ /* 0x000f620000300800 */
[----:B-1----:R-:W-:Y:S01]  /*12df0*/  @P0 IMAD.MOV.U32 R42, RZ, RZ, R41 ;  /* 0x000000ffff2a0224 */ /* 0x002fe200078e0029 */
[----:B------:R-:W-:-:S02]  /*12e00*/  IADD3 R41, P5, PT, R64, R38, RZ ;  /* 0x0000002640297210 */ /* 0x000fc40007fbe0ff */
[----:B------:R-:W5:Y:S02]  /*12e10*/  LDL.LU R146, [R1+0xa2c] ;  /* 0x000a2c0001927983 */ /* 0x000f640000300800 */
[----:B------:R-:W-:Y:S02]  /*12e20*/  LEA.HI.X.SX32 R44, R64, R35, 0x1, P5 ;  /* 0x00000023402c7211 */ /* 0x000fe400028f0eff */
[----:B------:R1:W4:Y:S01]  /*12e30*/  @P0 LDG.E.U8 R92, desc[UR18][R42.64] ;  /* 0x000000122a5c0981 */ /* 0x000322000c1e1100 */
[C---:B------:R-:W-:Y:S02]  /*12e40*/  ISETP.GT.U32.AND P5, PT, R39.reuse, R67, PT ;  /* 0x000000432700720c */ /* 0x040fe40003fa4070 */
[----:B------:R-:W-:Y:S02]  /*12e50*/  ISETP.GT.U32.AND P6, PT, R39, R69, PT ;  /* 0x000000452700720c */ /* 0x000fe40003fc4070 */
[----:B------:R-:W-:Y:S01]  /*12e60*/  SEL R65, R5, R65, !P3 ;  /* 0x0000004105417207 */ /* 0x000fe20005800000 */
[----:B------:R0:W-:Y:S04]  /*12e70*/  STL [R1+0x340], R41 ;  /* 0x0003402901007387 */ /* 0x0001e80000100800 */
[----:B------:R-:W-:Y:S01]  /*12e80*/  IMAD R65, R65, UR12, RZ ;  /* 0x0000000c41417c24 */ /* 0x000fe2000f8e02ff */
[----:B------:R-:W-:Y:S01]  /*12e90*/  ISETP.GE.AND P2, PT, R139, RZ, PT ;  /* 0x000000ff8b00720c */ /* 0x000fe20003f46270 */
[----:B-1----:R-:W-:-:S02]  /*12ea0*/  @P0 IMAD.MOV.U32 R42, RZ, RZ, R41 ;  /* 0x000000ffff2a0224 */ /* 0x002fc400078e0029 */
[----:B------:R-:W-:Y:S02]  /*12eb0*/  @P0 IMAD.MOV.U32 R43, RZ, RZ, R44 ;  /* 0x000000ffff2b0224 */ /* 0x000fe400078e002c */
[----:B------:R-:W-:Y:S02]  /*12ec0*/  IMAD R66, R66, UR5, RZ ;  /* 0x0000000542427c24 */ /* 0x000fe4000f8e02ff */
[--C-:B------:R-:W-:Y:S01]  /*12ed0*/  @!P4 IMAD.IADD R68, R68, 0x1, -R39.reuse ;  /* 0x000000014444c824 */ /* 0x100fe200078e0a27 */
[----:B0-----:R-:W-:Y:S01]  /*12ee0*/  IADD3 R41, P4, PT, R65, R38, RZ ;  /* 0x0000002641297210 */ /* 0x001fe20007f9e0ff */
[--C-:B------:R-:W-:Y:S01]  /*12ef0*/  @!P5 IMAD.IADD R67, R67, 0x1, -R39.reuse ;  /* 0x000000014343d824 */ /* 0x100fe200078e0a27 */
[----:B------:R0:W-:Y:S01]  /*12f00*/  STL [R1+0x33c], R44 ;  /* 0x00033c2c01007387 */ /* 0x0001e20000100800 */
[----:B------:R-:W-:Y:S01]  /*12f10*/  @!P6 IMAD.IADD R69, R69, 0x1, -R39 ;  /* 0x000000014545e824 */ /* 0x000fe200078e0a27 */
[----:B------:R-:W-:Y:S01]  /*12f20*/  ISETP.GT.U32.AND P5, PT, R39, R68, PT ;  /* 0x000000442700720c */ /* 0x000fe20003fa4070 */
[----:B------:R-:W1:Y:S01]  /*12f30*/  LDCU UR5, c[0x0][0x3b0] ;  /* 0x00007600ff0577ac */ /* 0x000e620008000800 */
[----:B------:R0:W2:Y:S01]  /*12f40*/  @P0 LDG.E.U8 R91, desc[UR18][R42.64] ;  /* 0x000000122a5b0981 */ /* 0x0000a2000c1e1100 */
[----:B------:R-:W1:Y:S01]  /*12f50*/  LDCU UR12, c[0x0][0x3b0] ;  /* 0x00007600ff0c77ac */ /* 0x000e620008000800 */
[----:B------:R-:W-:-:S02]  /*12f60*/  PRMT R90, RZ, 0x7610, R90 ;  /* 0x00007610ff5a7816 */ /* 0x000fc4000000005a */
[----:B------:R-:W5:Y:S01]  /*12f70*/  LDL.LU R139, [R1+0xa28] ;  /* 0x000a2800018b7983 */ /* 0x000f620000300800 */
[----:B0-----:R-:W-:Y:S02]  /*12f80*/  LEA.HI.X.SX32 R44, R65, R35, 0x1, P4 ;  /* 0x00000023412c7211 */ /* 0x001fe400020f0eff */
[----:B------:R-:W-:Y:S02]  /*12f90*/  ISETP.GT.U32.AND P4, PT, R39, R67, PT ;  /* 0x000000432700720c */ /* 0x000fe40003f84070 */
[----:B------:R-:W-:-:S04]  /*12fa0*/  IADD3 R42, P6, PT, R66, R38, RZ ;  /* 0x00000026422a7210 */ /* 0x000fc80007fde0ff */
[----:B------:R-:W-:Y:S02]  /*12fb0*/  LEA.HI.X.SX32 R43, R66, R35, 0x1, P6 ;  /* 0x00000023422b7211 */ /* 0x000fe400030f0eff */
[----:B------:R-:W-:Y:S01]  /*12fc0*/  ISETP.GT.U32.AND P6, PT, R39, R70, PT ;  /* 0x000000462700720c */ /* 0x000fe20003fc4070 */
[----:B------:R-:W-:Y:S01]  /*12fd0*/  @!P2 IMAD.MOV R69, RZ, RZ, -R69 ;  /* 0x000000ffff45a224 */ /* 0x000fe200078e0a45 */
[----:B------:R-:W-:Y:S01]  /*12fe0*/  ISETP.GE.AND P2, PT, R16, RZ, PT ;  /* 0x000000ff1000720c */ /* 0x000fe20003f46270 */
[--C-:B------:R-:W-:Y:S01]  /*12ff0*/  @!P5 IMAD.IADD R68, R68, 0x1, -R39.reuse ;  /* 0x000000014444d824 */ /* 0x100fe200078e0a27 */
[----:B------:R-:W-:Y:S01]  /*13000*/  ISETP.GE.AND P5, PT, R17, RZ, PT ;  /* 0x000000ff1100720c */ /* 0x000fe20003fa6270 */
[----:B------:R-:W-:Y:S01]  /*13010*/  @!P4 IMAD.IADD R67, R67, 0x1, -R39 ;  /* 0x000000014343c824 */ /* 0x000fe200078e0a27 */
[----:B------:R-:W-:Y:S01]  /*13020*/  ISETP.GT.U32.AND P4, PT, R39, R71, PT ;  /* 0x000000472700720c */ /* 0x000fe20003f84070 */
[----:B------:R0:W-:Y:S01]  /*13030*/  STL [R1+0x368], R42 ;  /* 0x0003682a01007387 */ /* 0x0001e20000100800 */
[----:B------:R-:W-:-:S02]  /*13040*/  SEL R69, R5, R69, !P3 ;  /* 0x0000004505457207 */ /* 0x000fc40005800000 */
[----:B------:R-:W-:Y:S01]  /*13050*/  PRMT R89, RZ, 0x7610, R89 ;  /* 0x00007610ff597816 */ /* 0x000fe20000000059 */
[----:B------:R0:W2:Y:S02]  /*13060*/  @P0 LDG.E.U8 R90, desc[UR18][R42.64] ;  /* 0x000000122a5a0981 */ /* 0x0000a4000c1e1100 */
[----:B------:R-:W-:Y:S02]  /*13070*/  @!P6 IMAD.IADD R70, R70, 0x1, -R39 ;  /* 0x000000014646e824 */ /* 0x000fe400078e0a27 */
[----:B------:R-:W-:-:S03]  /*13080*/  @!P2 IMAD.MOV R68, RZ, RZ, -R68 ;  /* 0x000000ffff44a224 */ /* 0x000fc600078e0a44 */
[----:B------:R-:W-:Y:S01]  /*13090*/  ISETP.GT.U32.AND P6, PT, R39, R70, PT ;  /* 0x000000462700720c */ /* 0x000fe20003fc4070 */
[----:B------:R-:W-:Y:S01]  /*130a0*/  IMAD R69, R69, UR4, RZ ;  /* 0x0000000445457c24 */ /* 0x000fe2000f8e02ff */
[----:B------:R1:W-:Y:S01]  /*130b0*/  STL [R1+0x370], R41 ;  /* 0x0003702901007387 */ /* 0x0003e20000100800 */
[----:B------:R-:W-:Y:S01]  /*130c0*/  @!P5 IMAD.MOV R67, RZ, RZ, -R67 ;  /* 0x000000ffff43d224 */ /* 0x000fe200078e0a43 */
[----:B------:R-:W-:Y:S01]  /*130d0*/  SEL R68, R5, R68, !P3 ;  /* 0x0000004405447207 */ /* 0x000fe20005800000 */
[----:B------:R-:W-:Y:S01]  /*130e0*/  @!P4 IMAD.IADD R71, R71, 0x1, -R39 ;  /* 0x000000014747c824 */ /* 0x000fe200078e0a27 */
[----:B------:R1:W-:Y:S01]  /*130f0*/  STL [R1+0x364], R43 ;  /* 0x0003642b01007387 */ /* 0x0003e20000100800 */
[----:B0-----:R-:W-:Y:S01]  /*13100*/  @P0 IMAD.MOV.U32 R42, RZ, RZ, R41 ;  /* 0x000000ffff2a0224 */ /* 0x001fe200078e0029 */
[----:B------:R-:W-:Y:S01]  /*13110*/  ISETP.GE.AND P2, PT, R14, RZ, PT ;  /* 0x000000ff0e00720c */ /* 0x000fe20003f46270 */
[----:B------:R-:W0:Y:S01]  /*13120*/  LDCU UR4, c[0x0][0x3b0] ;  /* 0x00007600ff0477ac */ /* 0x000e220008000800 */
[----:B------:R-:W-:Y:S01]  /*13130*/  ISETP.GT.U32.AND P4, PT, R39, R72, PT ;  /* 0x000000482700720c */ /* 0x000fe20003f84070 */
[----:B-1----:R-:W-:Y:S01]  /*13140*/  IMAD R68, R68, UR5, RZ ;  /* 0x0000000544447c24 */ /* 0x002fe2000f8e02ff */
[-C--:B------:R-:W-:Y:S01]  /*13150*/  IADD3 R41, P5, PT, R69, R38.reuse, RZ ;  /* 0x0000002645297210 */ /* 0x080fe20007fbe0ff */
[----:B------:R-:W-:Y:S01]  /*13160*/  @P0 IMAD.MOV.U32 R43, RZ, RZ, R44 ;  /* 0x000000ffff2b0224 */ /* 0x000fe200078e002c */
[----:B------:R-:W-:Y:S01]  /*13170*/  SEL R67, R5, R67, !P3 ;  /* 0x0000004305437207 */ /* 0x000fe20005800000 */
[----:B------:R-:W-:Y:S01]  /*13180*/  STL [R1+0x36c], R44 ;  /* 0x00036c2c01007387 */ /* 0x000fe20000100800 */
[----:B------:R-:W-:Y:S01]  /*13190*/  @!P6 IMAD.IADD R70, R70, 0x1, -R39 ;  /* 0x000000014646e824 */ /* 0x000fe200078e0a27 */
[----:B------:R-:W-:Y:S01]  /*131a0*/  PRMT R88, RZ, 0x7610, R88 ;  /* 0x00007610ff587816 */ /* 0x000fe20000000058 */
[----:B------:R-:W1:Y:S01]  /*131b0*/  LDCU UR5, c[0x0][0x3b0] ;  /* 0x00007600ff0577ac */ /* 0x000e620008000800 */
[----:B------:R0:W2:Y:S01]  /*131c0*/  @P0 LDG.E.U8 R89, desc[UR18][R42.64] ;  /* 0x000000122a590981 */ /* 0x0000a2000c1e1100 */
[----:B------:R-:W-:Y:S01]  /*131d0*/  IMAD R67, R67, UR12, RZ ;  /* 0x0000000c43437c24 */ /* 0x000fe2000f8e02ff */
[----:B------:R-:W-:-:S02]  /*131e0*/  IADD3 R45, P6, PT, R68, R38, RZ ;  /* 0x00000026442d7210 */ /* 0x000fc40007fde0ff */
[----:B------:R-:W5:Y:S01]  /*131f0*/  LDL.LU R16, [R1+0xa24] ;  /* 0x000a240001107983 */ /* 0x000f620000300800 */
[----:B------:R-:W-:Y:S01]  /*13200*/  @!P2 IMAD.MOV R70, RZ, RZ, -R70 ;  /* 0x000000ffff46a224 */ /* 0x000fe200078e0a46 */
[----:B------:R-:W-:Y:S01]  /*13210*/  PRMT R87, RZ, 0x7610, R87 ;  /* 0x00007610ff577816 */ /* 0x000fe20000000057 */
[----:B------:R-:W-:Y:S01]  /*13220*/  @!P4 IMAD.IADD R72, R72, 0x1, -R39 ;  /* 0x000000014848c824 */ /* 0x000fe200078e0a27 */
[----:B------:R-:W5:Y:S01]  /*13230*/  LDL.LU R17, [R1+0xa20] ;  /* 0x000a200001117983 */ /* 0x000f620000300800 */
[-C--:B0-----:R-:W-:Y:S01]  /*13240*/  LEA.HI.X.SX32 R42, R69, R35.reuse, 0x1, P5 ;  /* 0x00000023452a7211 */ /* 0x081fe200028f0eff */
[----:B------:R-:W0:Y:S02]  /*13250*/  LDCU UR12, c[0x0][0x3b0] ;  /* 0x00007600ff0c77ac */ /* 0x000e240008000800 */
[----:B------:R-:W5:Y:S01]  /*13260*/  LDL.LU R14, [R1+0xa1c] ;  /* 0x000a1c00010e7983 */ /* 0x000f620000300800 */
[----:B------:R-:W-:Y:S01]  /*13270*/  LEA.HI.X.SX32 R120, R68, R35, 0x1, P6 ;  /* 0x0000002344787211 */ /* 0x000fe200030f0eff */
[----:B------:R-:W-:-:S02]  /*13280*/  @P0 IMAD.MOV.U32 R43, RZ, RZ, R42 ;  /* 0x000000ffff2b0224 */ /* 0x000fc400078e002a */
[----:B------:R-:W-:Y:S01]  /*13290*/  STL [R1+0x378], R41 ;  /* 0x0003782901007387 */ /* 0x000fe20000100800 */
[----:B------:R-:W-:-:S03]  /*132a0*/  ISETP.GT.U32.AND P5, PT, R39, R71, PT ;  /* 0x000000472700720c */ /* 0x000fc60003fa4070 */
[----:B------:R0:W-:Y:S01]  /*132b0*/  STL [R1+0x374], R42 ;  /* 0x0003742a01007387 */ /* 0x0001e20000100800 */
[----:B------:R-:W-:Y:S02]  /*132c0*/  ISETP.GT.U32.AND P2, PT, R39, R73, PT ;  /* 0x000000492700720c */ /* 0x000fe40003f44070 */
[----:B------:R-:W-:Y:S01]  /*132d0*/  ISETP.GE.AND P4, PT, R15, RZ, PT ;  /* 0x000000ff0f00720c */ /* 0x000fe20003f86270 */
[----:B0-----:R-:W-:Y:S01]  /*132e0*/  @P0 IMAD.MOV.U32 R42, RZ, RZ, R41 ;  /* 0x000000ffff2a0224 */ /* 0x001fe200078e0029 */
[----:B------:R-:W-:-:S04]  /*132f0*/  IADD3 R41, P6, PT, R67, R38, RZ ;  /* 0x0000002643297210 */ /* 0x000fc80007fde0ff */
[----:B------:R-:W-:Y:S01]  /*13300*/  LEA.HI.X.SX32 R44, R67, R35, 0x1, P6 ;  /* 0x00000023432c7211 */ /* 0x000fe200030f0eff */
[----:B------:R0:W2:Y:S01]  /*13310*/  @P0 LDG.E.U8 R88, desc[UR18][R42.64] ;  /* 0x000000122a580981 */ /* 0x0000a2000c1e1100 */
[----:B------:R-:W-:Y:S02]  /*13320*/  ISETP.GT.U32.AND P6, PT, R39, R72, PT ;  /* 0x000000482700720c */ /* 0x000fe40003fc4070 */
[----:B------:R-:W-:Y:S01]  /*13330*/  SEL R70, R5, R70, !P3 ;  /* 0x0000004605467207 */ /* 0x000fe20005800000 */
[----:B------:R-:W-:Y:S01]  /*13340*/  @!P5 IMAD.IADD R71, R71, 0x1, -R39 ;  /* 0x000000014747d824 */ /* 0x000fe200078e0a27 */
[----:B------:R-:W-:Y:S01]  /*13350*/  PRMT R69, RZ, 0x7610, R69 ;  /* 0x00007610ff457816 */ /* 0x000fe20000000045 */
[----:B0-----:R-:W-:Y:S02]  /*13360*/  @P0 IMAD.MOV.U32 R42, RZ, RZ, R45 ;  /* 0x000000ffff2a0224 */ /* 0x001fe400078e002d */
[----:B------:R-:W-:Y:S02]  /*13370*/  @P0 IMAD.MOV.U32 R43, RZ, RZ, R120 ;  /* 0x000000ffff2b0224 */ /* 0x000fe400078e0078 */
[----:B------:R-:W-:-:S03]  /*13380*/  @!P2 IMAD.IADD R73, R73, 0x1, -R39 ;  /* 0x000000014949a824 */ /* 0x000fc600078e0a27 */
[----:B------:R0:W2:Y:S01]  /*13390*/  @P0 LDG.E.U8 R87, desc[UR18][R42.64] ;  /* 0x000000122a570981 */ /* 0x0000a2000c1e1100 */
[----:B------:R-:W-:Y:S01]  /*133a0*/  IMAD R70, R70, UR13, RZ ;  /* 0x0000000d46467c24 */ /* 0x000fe2000f8e02ff */
[----:B------:R-:W-:Y:S01]  /*133b0*/  ISETP.GE.AND P5, PT, R138, RZ, PT ;  /* 0x000000ff8a00720c */ /* 0x000fe20003fa6270 */
[----:B------:R-:W-:Y:S02]  /*133c0*/  @!P4 IMAD.MOV R71, RZ, RZ, -R71 ;  /* 0x000000ffff47c224 */ /* 0x000fe400078e0a47 */
[----:B------:R-:W-:Y:S01]  /*133d0*/  @!P6 IMAD.IADD R72, R72, 0x1, -R39 ;  /* 0x000000014848e824 */ /* 0x000fe200078e0a27 */
[C---:B------:R-:W-:Y:S01]  /*133e0*/  ISETP.GT.U32.AND P6, PT, R39.reuse, R73, PT ;  /* 0x000000492700720c */ /* 0x040fe20003fc4070 */
[----:B------:R-:W-:Y:S01]  /*133f0*/  STL [R1+0x380], R45 ;  /* 0x0003802d01007387 */ /* 0x000fe20000100800 */
[----:B0-----:R-:W-:Y:S02]  /*13400*/  @P0 IMAD.MOV.U32 R42, RZ, RZ, R41 ;  /* 0x000000ffff2a0224 */ /* 0x001fe400078e0029 */
[----:B------:R-:W-:Y:S01]  /*13410*/  @P0 IMAD.MOV.U32 R43, RZ, RZ, R44 ;  /* 0x000000ffff2b0224 */ /* 0x000fe200078e002c */
[----:B------:R-:W-:Y:S01]  /*13420*/  ISETP.GT.U32.AND P4, PT, R39, R74, PT ;  /* 0x0000004a2700720c */ /* 0x000fe20003f84070 */
[----:B------:R-:W0:Y:S03]  /*13430*/  LDCU UR13, c[0x0][0x3b0] ;  /* 0x00007600ff0d77ac */ /* 0x000e260008000800 */
[----:B------:R1:W2:Y:S01]  /*13440*/  @P0 LDG.E.U8 R69, desc[UR18][R42.64] ;  /* 0x000000122a450981 */ /* 0x0002a2000c1e1100 */
[----:B------:R-:W-:-:S02]  /*13450*/  SEL R71, R5, R71, !P3 ;  /* 0x0000004705477207 */ /* 0x000fc40005800000 */
[----:B-1----:R-:W-:-:S03]  /*13460*/  IADD3 R42, P2, PT, R70, R38, RZ ;  /* 0x00000026462a7210 */ /* 0x002fc60007f5e0ff */
[----:B------:R-:W-:Y:S01]  /*13470*/  IMAD R71, R71, UR4, RZ ;  /* 0x0000000447477c24 */ /* 0x000fe2000f8e02ff */
[----:B------:R-:W-:Y:S01]  /*13480*/  STL [R1+0x37c], R120 ;  /* 0x00037c7801007387 */ /* 0x000fe20000100800 */
[----:B------:R-:W1:Y:S01]  /*13490*/  LDCU UR4, c[0x0][0x3b0] ;  /* 0x00007600ff0477ac */ /* 0x000e620008000800 */
[----:B------:R-:W-:Y:S02]  /*134a0*/  LEA.HI.X.SX32 R43, R70, R35, 0x1, P2 ;  /* 0x00000023462b7211 */ /* 0x000fe400010f0eff */
[----:B------:R-:W-:Y:S01]  /*134b0*/  ISETP.GE.AND P2, PT, R135, RZ, PT ;  /* 0x000000ff8700720c */ /* 0x000fe20003f46270 */
[----:B------:R0:W-:Y:S01]  /*134c0*/  STL [R1+0x3a8], R41 ;  /* 0x0003a82901007387 */ /* 0x0001e20000100800 */
[----:B------:R-:W-:Y:S02]  /*134d0*/  @!P5 IMAD.MOV R72, RZ, RZ, -R72 ;  /* 0x000000ffff48d224 */ /* 0x000fe400078e0a48 */
[--C-:B------:R-:W-:Y:S01]  /*134e0*/  @!P6 IMAD.IADD R73, R73, 0x1, -R39.reuse ;  /* 0x000000014949e824 */ /* 0x100fe200078e0a27 */
[----:B------:R-:W-:Y:S01]  /*134f0*/  ISETP.GT.U32.AND P6, PT, R39, R76, PT ;  /* 0x0000004c2700720c */ /* 0x000fe20003fc4070 */
[----:B------:R-:W5:Y:S01]  /*13500*/  LDL.LU R15, [R1+0xa18] ;  /* 0x000a1800010f7983 */ /* 0x000f620000300800 */
[----:B------:R-:W-:Y:S01]  /*13510*/  @!P4 IMAD.IADD R74, R74, 0x1, -R39 ;  /* 0x000000014a4ac824 */ /* 0x000fe200078e0a27 */
[----:B0-----:R-:W-:-:S02]  /*13520*/  IADD3 R41, P5, PT, R71, R38, RZ ;  /* 0x0000002647297210 */ /* 0x001fc40007fbe0ff */
[----:B------:R0:W-:Y:S01]  /*13530*/  STL [R1+0x3a4], R44 ;  /* 0x0003a42c01007387 */ /* 0x0001e20000100800 */
[----:B------:R-:W-:Y:S02]  /*13540*/  SEL R72, R5, R72, !P3 ;  /* 0x0000004805487207 */ /* 0x000fe40005800000 */
[----:B------:R-:W-:Y:S01]  /*13550*/  @!P2 IMAD.MOV R73, RZ, RZ, -R73 ;  /* 0x000000ffff49a224 */ /* 0x000fe200078e0a49 */
[----:B------:R-:W-:Y:S01]  /*13560*/  PRMT R68, RZ, 0x7610, R68 ;  /* 0x00007610ff447816 */ /* 0x000fe20000000044 */
[----:B------:R-:W5:Y:S01]  /*13570*/  LDL.LU R138, [R1+0xa14] ;  /* 0x000a1400018a7983 */ /* 0x000f620000300800 */
[----:B------:R-:W-:Y:S02]  /*13580*/  ISETP.GT.U32.AND P4, PT, R39, R74, PT ;  /* 0x0000004a2700720c */ /* 0x000fe40003f84070 */
[----:B0-----:R-:W-:Y:S01]  /*13590*/  LEA.HI.X.SX32 R44, R71, R35, 0x1, P5 ;  /* 0x00000023472c7211 */ /* 0x001fe200028f0eff */
[----:B------:R-:W-:Y:S01]  /*135a0*/  IMAD R72, R72, UR5, RZ ;  /* 0x0000000548487c24 */ /* 0x000fe2000f8e02ff */
[----:B------:R-:W-:Y:S01]  /*135b0*/  ISETP.GT.U32.AND P5, PT, R39, R75, PT ;  /* 0x0000004b2700720c */ /* 0x000fe20003fa4070 */
[----:B------:R0:W-:Y:S01]  /*135c0*/  STL [R1+0x3b0], R42 ;  /* 0x0003b02a01007387 */ /* 0x0001e20000100800 */
[----:B------:R-:W-:Y:S01]  /*135d0*/  PRMT R67, RZ, 0x7610, R67 ;  /* 0x00007610ff437816 */ /* 0x000fe20000000043 */
[--C-:B------:R-:W-:Y:S01]  /*135e0*/  @!P6 IMAD.IADD R76, R76, 0x1, -R39.reuse ;  /* 0x000000014c4ce824 */ /* 0x100fe200078e0a27 */
[----:B------:R-:W-:Y:S01]  /*135f0*/  SEL R73, R5, R73, !P3 ;  /* 0x0000004905497207 */ /* 0x000fe20005800000 */
[----:B------:R-:W5:Y:S04]  /*13600*/  LDL.LU R135, [R1+0xa10] ;  /* 0x000a100001877983 */ /* 0x000f680000300800 */
[----:B------:R0:W2:Y:S01]  /*13610*/  @P0 LDG.E.U8 R68, desc[UR18][R42.64] ;  /* 0x000000122a440981 */ /* 0x0000a2000c1e1100 */
[----:B------:R-:W-:Y:S01]  /*13620*/  ISETP.GE.AND P2, PT, R12, RZ, PT ;  /* 0x000000ff0c00720c */ /* 0x000fe20003f46270 */
[----:B------:R-:W-:Y:S01]  /*13630*/  @!P4 IMAD.IADD R74, R74, 0x1, -R39 ;  /* 0x000000014a4ac824 */ /* 0x000fe200078e0a27 */
[----:B------:R-:W3:Y:S01]  /*13640*/  LDCU UR5, c[0x0][0x3b0] ;  /* 0x00007600ff0577ac */ /* 0x000ee20008000800 */
[----:B------:R1:W-:Y:S04]  /*13650*/  STL [R1+0x3ac], R43 ;  /* 0x0003ac2b01007387 */ /* 0x0003e80000100800 */
[----:B------:R-:W-:Y:S01]  /*13660*/  STL [R1+0x3b8], R41 ;  /* 0x0003b82901007387 */ /* 0x000fe20000100800 */
[----:B0-----:R-:W-:-:S03]  /*13670*/  @P0 IMAD.MOV.U32 R42, RZ, RZ, R41 ;  /* 0x000000ffff2a0224 */ /* 0x001fc600078e0029 */
[----:B------:R0:W-:Y:S01]  /*13680*/  STL [R1+0x3b4], R44 ;  /* 0x0003b42c01007387 */ /* 0x0001e20000100800 */
[----:B-1----:R-:W-:Y:S02]  /*13690*/  @P0 IMAD.MOV.U32 R43, RZ, RZ, R44 ;  /* 0x000000ffff2b0224 */ /* 0x002fe400078e002c */
[----:B------:R-:W-:Y:S01]  /*136a0*/  IMAD R73, R73, UR4, RZ ;  /* 0x0000000449497c24 */ /* 0x000fe2000f8e02ff */
[----:B------:R-:W5:Y:S01]  /*136b0*/  LDL.LU R12, [R1+0xa0c] ;  /* 0x000a0c00010c7983 */ /* 0x000f620000300800 */
[----:B------:R-:W-:-:S03]  /*136c0*/  @!P5 IMAD.IADD R75, R75, 0x1, -R39 ;  /* 0x000000014b4bd824 */ /* 0x000fc600078e0a27 */
[----:B------:R1:W2:Y:S01]  /*136d0*/  @P0 LDG.E.U8 R67, desc[UR18][R42.64] ;  /* 0x000000122a430981 */ /* 0x0002a2000c1e1100 */
[CC--:B0-----:R-:W-:Y:S01]  /*136e0*/  IADD3 R44, P6, PT, R72.reuse, R38.reuse, RZ ;  /* 0x00000026482c7210 */ /* 0x0c1fe20007fde0ff */
[----:B------:R-:W-:Y:S01]  /*136f0*/  @!P2 IMAD.MOV R74, RZ, RZ, -R74 ;  /* 0x000000ffff4aa224 */ /* 0x000fe200078e0a4a */
[----:B------:R-:W-:Y:S01]  /*13700*/  IADD3 R41, P4, PT, R73, R38, RZ ;  /* 0x0000002649297210 */ /* 0x000fe20007f9e0ff */
[----:B------:R-:W0:Y:S01]  /*13710*/  LDCU UR4, c[0x0][0x3b0] ;  /* 0x00007600ff0477ac */ /* 0x000e220008000800 */
[C---:B------:R-:W-:Y:S01]  /*13720*/  ISETP.GT.U32.AND P5, PT, R39.reuse, R76, PT ;  /* 0x0000004c2700720c */ /* 0x040fe20003fa4070 */
[----:B------:R-:W-:Y:S01]  /*13730*/  STL [R1+0x3c0], R44 ;  /* 0x0003c02c01007387 */ /* 0x000fe20000100800 */
[----:B-1----:R-:W-:Y:S02]  /*13740*/  LEA.HI.X.SX32 R42, R72, R35, 0x1, P6 ;  /* 0x00000023482a7211 */ /* 0x002fe400030f0eff */
[----:B------:R-:W-:-:S03]  /*13750*/  ISETP.GT.U32.AND P6, PT, R39, R75, PT ;  /* 0x0000004b2700720c */ /* 0x000fc60003fc4070 */
[----:B------:R1:W-:Y:S01]  /*13760*/  STL [R1+0x3bc], R42 ;  /* 0x0003bc2a01007387 */ /* 0x0003e20000100800 */
[----:B------:R-:W-:Y:S02]  /*13770*/  @P0 IMAD.MOV.U32 R43, RZ, RZ, R42 ;  /* 0x000000ffff2b0224 */ /* 0x000fe400078e002a */
[----:B-1----:R-:W-:Y:S01]  /*13780*/  @P0 IMAD.MOV.U32 R42, RZ, RZ, R44 ;  /* 0x000000ffff2a0224 */ /* 0x002fe200078e002c */
[----:B------:R-:W-:Y:S02]  /*13790*/  LEA.HI.X.SX32 R44, R73, R35, 0x1, P4 ;  /* 0x00000023492c7211 */ /* 0x000fe400020f0eff */
[----:B------:R-:W-:Y:S02]  /*137a0*/  ISETP.GE.AND P4, PT, R13, RZ, PT ;  /* 0x000000ff0d00720c */ /* 0x000fe40003f86270 */
[----:B------:R-:W-:Y:S01]  /*137b0*/  ISETP.GT.U32.AND P2, PT, R39, R79, PT ;  /* 0x0000004f2700720c */ /* 0x000fe20003f44070 */
[--C-:B------:R-:W-:Y:S02]  /*137c0*/  @!P5 IMAD.IADD R76, R76, 0x1, -R39.reuse ;  /* 0x000000014c4cd824 */ /* 0x100fe400078e0a27 */
[----:B------:R-:W-:Y:S01]  /*137d0*/  @!P6 IMAD.IADD R75, R75, 0x1, -R39 ;  /* 0x000000014b4be824 */ /* 0x000fe200078e0a27 */
[----:B------:R-:W-:-:S02]  /*137e0*/  ISETP.GE.AND P6, PT, R10, RZ, PT ;  /* 0x000000ff0a00720c */ /* 0x000fc40003fc6270 */
[----:B------:R-:W-:Y:S02]  /*137f0*/  ISETP.GT.U32.AND P5, PT, R39, R78, PT ;  /* 0x0000004e2700720c */ /* 0x000fe40003fa4070 */
[----:B------:R-:W-:-:S03]  /*13800*/  SEL R74, R5, R74, !P3 ;  /* 0x0000004a054a7207 */ /* 0x000fc60005800000 */
[----:B------:R-:W-:Y:S01]  /*13810*/  @!P4 IMAD.MOV R76, RZ, RZ, -R76 ;  /* 0x000000ffff4cc224 */ /* 0x000fe200078e0a4c */
[----:B------:R-:W-:Y:S01]  /*13820*/  PRMT R66, RZ, 0x7610, R66 ;  /* 0x00007610ff427816 */ /* 0x000fe20000000042 */
[----:B------:R-:W-:Y:S01]  /*13830*/  IMAD R74, R74, UR12, RZ ;  /* 0x0000000c4a4a7c24 */ /* 0x000fe2000f8e02ff */
[----:B------:R1:W-:Y:S01]  /*13840*/  STL [R1+0x3e8], R41 ;  /* 0x0003e82901007387 */ /* 0x0003e20000100800 */
[----:B------:R-:W-:Y:S01]  /*13850*/  @!P2 IMAD.IADD R79, R79, 0x1, -R39 ;  /* 0x000000014f4fa824 */ /* 0x000fe200078e0a27 */
[----:B------:R-:W-:Y:S01]  /*13860*/  SEL R76, R5, R76, !P3 ;  /* 0x0000004c054c7207 */ /* 0x000fe20005800000 */
[----:B------:R-:W-:Y:S01]  /*13870*/  @!P6 IMAD.MOV R75, RZ, RZ, -R75 ;  /* 0x000000ffff4be224 */ /* 0x000fe200078e0a4b */
[----:B------:R0:W2:Y:S01]  /*13880*/  @P0 LDG.E.U8 R66, desc[UR18][R42.64] ;  /* 0x000000122a420981 */ /* 0x0000a2000c1e1100 */
[----:B------:R-:W-:Y:S01]  /*13890*/  @!P5 IMAD.IADD R78, R78, 0x1, -R39 ;  /* 0x000000014e4ed824 */ /* 0x000fe200078e0a27 */
[----:B------:R-:W-:Y:S01]  /*138a0*/  PRMT R65, RZ, 0x7610, R65 ;  /* 0x00007610ff417816 */ /* 0x000fe20000000041 */
[----:B---3--:R-:W-:Y:S01]  /*138b0*/  IMAD R76, R76, UR5, RZ ;  /* 0x000000054c4c7c24 */ /* 0x008fe2000f8e02ff */
[----:B------:R-:W-:Y:S01]  /*138c0*/  ISETP.GT.U32.AND P2, PT, R39, R79, PT ;  /* 0x0000004f2700720c */ /* 0x000fe20003f44070 */
[----:B------:R-:W5:Y:S01]  /*138d0*/  LDL.LU R13, [R1+0xa08] ;  /* 0x000a0800010d7983 */ /* 0x000f620000300800 */
[----:B------:R-:W-:Y:S01]  /*138e0*/  PRMT R64, RZ, 0x7610, R64 ;  /* 0x00007610ff407816 */ /* 0x000fe20000000040 */
[----:B------:R-:W3:Y:S01]  /*138f0*/  LDCU UR5, c[0x0][0x3b0] ;  /* 0x00007600ff0577ac */ /* 0x000ee20008000800 */
[----:B0-----:R-:W-:Y:S01]  /*13900*/  @P0 IMAD.MOV.U32 R42, RZ, RZ, R41 ;  /* 0x000000ffff2a0224 */ /* 0x001fe200078e0029 */
[-C--:B-1----:R-:W-:Y:S01]  /*13910*/  IADD3 R41, P4, PT, R74, R38.reuse, RZ ;  /* 0x000000264a297210 */ /* 0x082fe20007f9e0ff */
[----:B------:R0:W-:Y:S01]  /*13920*/  STL [R1+0x3e4], R44 ;  /* 0x0003e42c01007387 */ /* 0x0001e20000100800 */
[----:B------:R-:W-:Y:S01]  /*13930*/  @P0 IMAD.MOV.U32 R43, RZ, RZ, R44 ;  /* 0x000000ffff2b0224 */ /* 0x000fe200078e002c */
[----:B------:R-:W-:Y:S01]  /*13940*/  IADD3 R45, P5, PT, R76, R38, RZ ;  /* 0x000000264c2d7210 */ /* 0x000fe20007fbe0ff */
[----:B------:R-:W1:Y:S01]  /*13950*/  LDCU UR12, c[0x0][0x3b0] ;  /* 0x00007600ff0c77ac */ /* 0x000e620008000800 */
[----:B------:R-:W-:Y:S01]  /*13960*/  SEL R75, R5, R75, !P3 ;  /* 0x0000004b054b7207 */ /* 0x000fe20005800000 */
[----:B------:R-:W5:Y:S01]  /*13970*/  LDL.LU R10, [R1+0xa04] ;  /* 0x000a0400010a7983 */ /* 0x000f620000300800 */
[----:B------:R-:W-:-:S02]  /*13980*/  ISETP.GT.U32.AND P6, PT, R39, R78, PT ;  /* 0x0000004e2700720c */ /* 0x000fc40003fc4070 */
[----:B0-----:R-:W-:Y:S01]  /*13990*/  LEA.HI.X.SX32 R44, R74, R35, 0x1, P4 ;  /* 0x000000234a2c7211 */ /* 0x001fe200020f0eff */
[----:B------:R0:W2:Y:S01]  /*139a0*/  @P0 LDG.E.U8 R65, desc[UR18][R42.64] ;  /* 0x000000122a410981 */ /* 0x0000a2000c1e1100 */
[----:B------:R-:W-:Y:S02]  /*139b0*/  ISETP.GT.U32.AND P4, PT, R39, R77, PT ;  /* 0x0000004d2700720c */ /* 0x000fe40003f84070 */
[----:B------:R-:W-:Y:S01]  /*139c0*/  LEA.HI.X.SX32 R70, R76, R35, 0x1, P5 ;  /* 0x000000234c467211 */ /* 0x000fe200028f0eff */
[----:B------:R-:W-:Y:S01]  /*139d0*/  IMAD R75, R75, UR4, RZ ;  /* 0x000000044b4b7c24 */ /* 0x000fe2000f8e02ff */
[----:B------:R-:W-:Y:S01]  /*139e0*/  ISETP.GE.AND P5, PT, R11, RZ, PT ;  /* 0x000000ff0b00720c */ /* 0x000fe20003fa6270 */
[----:B------:R1:W-:Y:S01]  /*139f0*/  STL [R1+0x3f0], R41 ;  /* 0x0003f02901007387 */ /* 0x0003e20000100800 */
[----:B------:R-:W-:Y:S01]  /*13a00*/  @!P2 IMAD.IADD R79, R79, 0x1, -R39 ;  /* 0x000000014f4fa824 */ /* 0x000fe200078e0a27 */
[----:B------:R-:W-:Y:S02]  /*13a10*/  PRMT R63, RZ, 0x7610, R63 ;  /* 0x00007610ff3f7816 */ /* 0x000fe4000000003f */
[----:B------:R-:W-:-:S02]  /*13a20*/  @!P6 IMAD.IADD R78, R78, 0x1, -R39 ;  /* 0x000000014e4ee824 */ /* 0x000fc400078e0a27 */
[----:B0-----:R-:W-:Y:S01]  /*13a30*/  @P0 IMAD.MOV.U32 R42, RZ, RZ, R41 ;  /* 0x000000ffff2a0224 */ /* 0x001fe200078e0029 */
[----:B------:R0:W-:Y:S01]  /*13a40*/  STL [R1+0x3ec], R44 ;  /* 0x0003ec2c01007387 */ /* 0x0001e20000100800 */
[----:B------:R-:W-:Y:S01]  /*13a50*/  @P0 IMAD.MOV.U32 R43, RZ, RZ, R44 ;  /* 0x000000ffff2b0224 */ /* 0x000fe200078e002c */
[----:B------:R-:W-:Y:S01]  /*13a60*/  PRMT R62, RZ, 0x7610, R62 ;  /* 0x00007610ff3e7816 */ /* 0x000fe2000000003e */
[----:B------:R-:W-:Y:S01]  /*13a70*/  @!P4 IMAD.IADD R77, R77, 0x1, -R39 ;  /* 0x000000014d4dc824 */ /* 0x000fe200078e0a27 */
[C---:B-1----:R-:W-:Y:S01]  /*13a80*/  IADD3 R41, P2, PT, R75.reuse, R38, RZ ;  /* 0x000000264b297210 */ /* 0x042fe20007f5e0ff */
[----:B------:R-:W1:Y:S01]  /*13a90*/  LDCU UR4, c[0x0][0x3b0] ;  /* 0x00007600ff0477ac */ /* 0x000e620008000800 */
[----:B------:R-:W-:Y:S01]  /*13aa0*/  ISETP.GE.AND P6, PT, R8, RZ, PT ;  /* 0x000000ff0800720c */ /* 0x000fe20003fc6270 */
[----:B------:R-:W-:Y:S01]  /*13ab0*/  @!P5 IMAD.MOV R79, RZ, RZ, -R79 ;  /* 0x000000ffff4fd224 */ /* 0x000fe200078e0a4f */
[----:B------:R3:W2:Y:S01]  /*13ac0*/  @P0 LDG.E.U8 R64, desc[UR18][R42.64] ;  /* 0x000000122a400981 */ /* 0x0006a2000c1e1100 */
[----:B0-----:R-:W-:-:S02]  /*13ad0*/  LEA.HI.X.SX32 R44, R75, R35, 0x1, P2 ;  /* 0x000000234b2c7211 */ /* 0x001fc400010f0eff */
[C---:B------:R-:W-:Y:S02]  /*13ae0*/  ISETP.GT.U32.AND P2, PT, R39.reuse, R80, PT ;  /* 0x000000502700720c */ /* 0x040fe40003f44070 */
[----:B------:R-:W-:Y:S02]  /*13af0*/  ISETP.GT.U32.AND P4, PT, R39, R77, PT ;  /* 0x0000004d2700720c */ /* 0x000fe40003f84070 */
[----:B------:R-:W-:Y:S01]  /*13b00*/  SEL R79, R5, R79, !P3 ;  /* 0x0000004f054f7207 */ /* 0x000fe20005800000 */
[----:B---3--:R-:W-:Y:S02]  /*13b10*/  @P0 IMAD.MOV.U32 R42, RZ, RZ, R45 ;  /* 0x000000ffff2a0224 */ /* 0x008fe400078e002d */
[----:B------:R-:W-:Y:S02]  /*13b20*/  @P0 IMAD.MOV.U32 R43, RZ, RZ, R70 ;  /* 0x000000ffff2b0224 */ /* 0x000fe400078e0046 */
[----:B------:R-:W-:-:S03]  /*13b30*/  IMAD R79, R79, UR13, RZ ;  /* 0x0000000d4f4f7c24 */ /* 0x000fc6000f8e02ff */
[----:B------:R0:W3:Y:S01]  /*13b40*/  @P0 LDG.E.U8 R63, desc[UR18][R42.64] ;  /* 0x000000122a3f0981 */ /* 0x0000e2000c1e1100 */
[----:B------:R-:W-:Y:S01]  /*13b50*/  @!P6 IMAD.MOV R78, RZ, RZ, -R78 ;  /* 0x000000ffff4ee224 */ /* 0x000fe200078e0a4e */
[----:B------:R-:W-:Y:S01]  /*13b60*/  ISETP.GE.AND P5, PT, R9, RZ, PT ;  /* 0x000000ff0900720c */ /* 0x000fe20003fa6270 */
[--C-:B------:R-:W-:Y:S01]  /*13b70*/  @!P2 IMAD.IADD R80, R80, 0x1, -R39.reuse ;  /* 0x000000015050a824 */ /* 0x100fe200078e0a27 */
[----:B------:R-:W-:Y:S01]  /*13b80*/  ISETP.GT.U32.AND P6, PT, R39, R81, PT ;  /* 0x000000512700720c */ /* 0x000fe20003fc4070 */
[----:B------:R-:W-:Y:S02]  /*13b90*/  @!P4 IMAD.IADD R77, R77, 0x1, -R39 ;  /* 0x000000014d4dc824 */ /* 0x000fe400078e0a27 */
[----:B0-----:R-:W-:Y:S02]  /*13ba0*/  @P0 IMAD.MOV.U32 R42, RZ, RZ, R41 ;  /* 0x000000ffff2a0224 */ /* 0x001fe400078e0029 */
[----:B------:R-:W-:Y:S01]  /*13bb0*/  @P0 IMAD.MOV.U32 R43, RZ, RZ, R44 ;  /* 0x000000ffff2b0224 */ /* 0x000fe200078e002c */
[----:B------:R-:W-:-:S02]  /*13bc0*/  SEL R78, R5, R78, !P3 ;  /* 0x0000004e054e7207 */ /* 0x000fc40005800000 */
[----:B------:R-:W-:Y:S02]  /*13bd0*/  ISETP.GT.U32.AND P2, PT, R39, R80, PT ;  /* 0x000000502700720c */ /* 0x000fe40003f44070 */
[----:B------:R0:W2:Y:S01]  /*13be0*/  @P0 LDG.E.U8 R62, desc[UR18][R42.64] ;  /* 0x000000122a3e0981 */ /* 0x0000a2000c1e1100 */
[----:B------:R-:W-:Y:S01]  /*13bf0*/  IMAD R78, R78, UR5, RZ ;  /* 0x000000054e4e7c24 */ /* 0x000fe2000f8e02ff */
[----:B------:R-:W1:Y:S02]  /*13c00*/  LDCU UR5, c[0x0][0x3b0] ;  /* 0x00007600ff0577ac */ /* 0x000e640008000800 */
[----:B------:R-:W-:Y:S01]  /*13c10*/  STL [R1+0x3f8], R45 ;  /* 0x0003f82d01007387 */ /* 0x000fe20000100800 */
[----:B------:R-:W-:-:S03]  /*13c20*/  @!P5 IMAD.MOV R77, RZ, RZ, -R77 ;  /* 0x000000ffff4dd224 */ /* 0x000fc600078e0a4d */
[----:B------:R-:W5:Y:S01]  /*13c30*/  LDL.LU R11, [R1+0xa00] ;  /* 0x000a0000010b7983 */ /* 0x000f620000300800 */
[----:B0-----:R-:W-:-:S04]  /*13c40*/  IADD3 R42, P4, PT, R79, R38, RZ ;  /* 0x000000264f2a7210 */ /* 0x001fc80007f9e0ff */
[----:B------:R-:W-:Y:S02]  /*13c50*/  LEA.HI.X.SX32 R43, R79, R35, 0x1, P4 ;  /* 0x000000234f2b7211 */ /* 0x000fe400020f0eff */
[----:B------:R-:W-:Y:S01]  /*13c60*/  ISETP.GE.AND P4, PT, R132, RZ, PT ;  /* 0x000000ff8400720c */ /* 0x000fe20003f86270 */
[----:B------:R-:W-:Y:S01]  /*13c70*/  STL [R1+0x3f4], R70 ;  /* 0x0003f44601007387 */ /* 0x000fe20000100800 */
[----:B------:R-:W-:-:S03]  /*13c80*/  @!P6 IMAD.IADD R81, R81, 0x1, -R39 ;  /* 0x000000015151e824 */ /* 0x000fc600078e0a27 */
[----:B------:R-:W5:Y:S04]  /*13c90*/  LDL.LU R8, [R1+0x9fc] ;  /* 0x0009fc0001087983 */ /* 0x000f680000300800 */
[----:B------:R0:W-:Y:S01]  /*13ca0*/  STL [R1+0x400], R41 ;  /* 0x0004002901007387 */ /* 0x0001e20000100800 */
[----:B------:R-:W-:Y:S01]  /*13cb0*/  @!P2 IMAD.IADD R80, R80, 0x1, -R39 ;  /* 0x000000015050a824 */ /* 0x000fe200078e0a27 */
[----:B------:R-:W-:Y:S02]  /*13cc0*/  ISETP.GT.U32.AND P6, PT, R39, R81, PT ;  /* 0x000000512700720c */ /* 0x000fe40003fc4070 */
[----:B------:R1:W-:Y:S01]  /*13cd0*/  STL [R1+0x3fc], R44 ;  /* 0x0003fc2c01007387 */ /* 0x0003e20000100800 */
[C---:B0-----:R-:W-:Y:S01]  /*13ce0*/  IADD3 R41, P5, PT, R78.reuse, R38, RZ ;  /* 0x000000264e297210 */ /* 0x041fe20007fbe0ff */
[----:B------:R-:W-:Y:S01]  /*13cf0*/  @!P4 IMAD.MOV R80, RZ, RZ, -R80 ;  /* 0x000000ffff50c224 */ /* 0x000fe200078e0a50 */
[----:B------:R-:W-:Y:S01]  /*13d00*/  PRMT R61, RZ, 0x7610, R61 ;  /* 0x00007610ff3d7816 */ /* 0x000fe2000000003d */
[----:B------:R-:W5:Y:S01]  /*13d10*/  LDL.LU R9, [R1+0x9f8] ;  /* 0x0009f80001097983 */ /* 0x000f620000300800 */
[----:B-1----:R-:W-:-:S02]  /*13d20*/  LEA.HI.X.SX32 R44, R78, R35, 0x1, P5 ;  /* 0x000000234e2c7211 */ /* 0x002fc400028f0eff */
[----:B------:R-:W-:Y:S01]  /*13d30*/  ISETP.GT.U32.AND P5, PT, R39, R82, PT ;  /* 0x000000522700720c */ /* 0x000fe20003fa4070 */
[----:B------:R0:W-:Y:S01]  /*13d40*/  STL [R1+0x428], R42 ;  /* 0x0004282a01007387 */ /* 0x0001e20000100800 */
[----:B------:R-:W-:Y:S02]  /*13d50*/  ISETP.GE.AND P2, PT, R130, RZ, PT ;  /* 0x000000ff8200720c */ /* 0x000fe40003f46270 */
[----:B------:R-:W-:Y:S01]  /*13d60*/  SEL R77, R5, R77, !P3 ;  /* 0x0000004d054d7207 */ /* 0x000fe20005800000 */
[----:B------:R-:W5:Y:S01]  /*13d70*/  LDL.LU R132, [R1+0x9f4] ;  /* 0x0009f40001847983 */ /* 0x000f620000300800 */
[----:B------:R-:W-:Y:S02]  /*13d80*/  ISETP.GT.U32.AND P4, PT, R39, R84, PT ;  /* 0x000000542700720c */ /* 0x000fe40003f84070 */
[----:B------:R-:W-:Y:S01]  /*13d90*/  PRMT R60, RZ, 0x7610, R60 ;  /* 0x00007610ff3c7816 */ /* 0x000fe2000000003c */
[----:B------:R-:W-:Y:S01]  /*13da0*/  STL [R1+0x430], R41 ;  /* 0x0004302901007387 */ /* 0x000fe20000100800 */
[----:B------:R-:W-:Y:S01]  /*13db0*/  SEL R80, R5, R80, !P3 ;  /* 0x0000005005507207 */ /* 0x000fe20005800000 */
[----:B------:R-:W-:Y:S01]  /*13dc0*/  IMAD R77, R77, UR4, RZ ;  /* 0x000000044d4d7c24 */ /* 0x000fe2000f8e02ff */
[----:B------:R-:W1:Y:S01]  /*13dd0*/  LDCU UR4, c[0x0][0x3b0] ;  /* 0x00007600ff0477ac */ /* 0x000e620008000800 */
[----:B------:R0:W-:Y:S04]  /*13de0*/  STL [R1+0x424], R43 ;  /* 0x0004242b01007387 */ /* 0x0001e80000100800 */
[----:B------:R0:W2:Y:S01]  /*13df0*/  @P0 LDG.E.U8 R61, desc[UR18][R42.64] ;  /* 0x000000122a3d0981 */ /* 0x0000a2000c1e1100 */
[----:B------:R-:W-:-:S02]  /*13e00*/  @!P6 IMAD.IADD R81, R81, 0x1, -R39 ;  /* 0x000000015151e824 */ /* 0x000fc400078e0a27 */
[----:B------:R-:W-:Y:S02]  /*13e10*/  IMAD R80, R80, UR5, RZ ;  /* 0x0000000550507c24 */ /* 0x000fe4000f8e02ff */
[--C-:B------:R-:W-:Y:S02]  /*13e20*/  @!P5 IMAD.IADD R82, R82, 0x1, -R39.reuse ;  /* 0x000000015252d824 */ /* 0x100fe400078e0a27 */
[----:B------:R-:W-:Y:S01]  /*13e30*/  @!P4 IMAD.IADD R84, R84, 0x1, -R39 ;  /* 0x000000015454c824 */ /* 0x000fe200078e0a27 */
[----:B------:R1:W-:Y:S01]  /*13e40*/  STL [R1+0x42c], R44 ;  /* 0x00042c2c01007387 */ /* 0x0003e20000100800 */
[----:B0-----:R-:W-:Y:S02]  /*13e50*/  @P0 IMAD.MOV.U32 R42, RZ, RZ, R41 ;  /* 0x000000ffff2a0224 */ /* 0x001fe400078e0029 */
[----:B------:R-:W-:Y:S02]  /*13e60*/  @P0 IMAD.MOV.U32 R43, RZ, RZ, R44 ;  /* 0x000000ffff2b0224 */ /* 0x000fe400078e002c */
[----:B------:R-:W-:Y:S01]  /*13e70*/  @!P2 IMAD.MOV R81, RZ, RZ, -R81 ;  /* 0x000000ffff51a224 */ /* 0x000fe200078e0a51 */
[----:B------:R-:W-:Y:S01]  /*13e80*/  ISETP.GT.U32.AND P6, PT, R39, R82, PT ;  /* 0x000000522700720c */ /* 0x000fe20003fc4070 */
[----:B------:R-:W5:Y:S01]  /*13e90*/  LDL.LU R130, [R1+0x9f0] ;  /* 0x0009f00001827983 */ /* 0x000f620000300800 */
[----:B------:R-:W-:Y:S01]  /*13ea0*/  PRMT R59, RZ, 0x7610, R59 ;  /* 0x00007610ff3b7816 */ /* 0x000fe2000000003b */
[----:B------:R-:W0:Y:S02]  /*13eb0*/  LDCU UR5, c[0x0][0x3b0] ;  /* 0x00007600ff0577ac */ /* 0x000e240008000800 */
[----:B------:R1:W2:Y:S01]  /*13ec0*/  @P0 LDG.E.U8 R60, desc[UR18][R42.64] ;  /* 0x000000122a3c0981 */ /* 0x0002a2000c1e1100 */
[----:B------:R-:W-:-:S02]  /*13ed0*/  IADD3 R41, P2, PT, R80, R38, RZ ;  /* 0x0000002650297210 */ /* 0x000fc40007f5e0ff */
[----:B-1----:R-:W-:-:S04]  /*13ee0*/  IADD3 R42, P5, PT, R77, R38, RZ ;  /* 0x000000264d2a7210 */ /* 0x002fc80007fbe0ff */
[----:B------:R-:W-:Y:S02]  /*13ef0*/  LEA.HI.X.SX32 R43, R77, R35, 0x1, P5 ;  /* 0x000000234d2b7211 */ /* 0x000fe400028f0eff */
[----:B------:R-:W-:Y:S02]  /*13f00*/  ISETP.GT.U32.AND P5, PT, R39, R83, PT ;  /* 0x000000532700720c */ /* 0x000fe40003fa4070 */
[----:B------:R-:W-:Y:S02]  /*13f10*/  LEA.HI.X.SX32 R44, R80, R35, 0x1, P2 ;  /* 0x00000023502c7211 */ /* 0x000fe400010f0eff */
[----:B------:R-:W-:Y:S02]  /*13f20*/  ISETP.GE.AND P4, PT, R6, RZ, PT ;  /* 0x000000ff0600720c */ /* 0x000fe40003f86270 */
[----:B------:R-:W-:Y:S01]  /*13f30*/  SEL R81, R5, R81, !P3 ;  /* 0x0000005105517207 */ /* 0x000fe20005800000 */
[----:B------:R1:W-:Y:S01]  /*13f40*/  STL [R1+0x438], R42 ;  /* 0x0004382a01007387 */ /* 0x0003e20000100800 */
[----:B------:R-:W-:Y:S01]  /*13f50*/  ISETP.GT.U32.AND P2, PT, R39, R84, PT ;  /* 0x000000542700720c */ /* 0x000fe20003f44070 */
[----:B------:R-:W-:-:S02]  /*13f60*/  @!P6 IMAD.IADD R82, R82, 0x1, -R39 ;  /* 0x000000015252e824 */ /* 0x000fc400078e0a27 */
[----:B------:R-:W-:Y:S01]  /*13f70*/  IMAD R81, R81, UR4, RZ ;  /* 0x0000000451517c24 */ /* 0x000fe2000f8e02ff */
[----:B------:R0:W-:Y:S01]  /*13f80*/  STL [R1+0x434], R43 ;  /* 0x0004342b01007387 */ /* 0x0001e20000100800 */
[--C-:B------:R-:W-:Y:S01]  /*13f90*/  @!P5 IMAD.IADD R83, R83, 0x1, -R39.reuse ;  /* 0x000000015353d824 */ /* 0x100fe200078e0a27 */
[----:B------:R-:W-:Y:S01]  /*13fa0*/  PRMT R58, RZ, 0x7610, R58 ;  /* 0x00007610ff3a7816 */ /* 0x000fe2000000003a */
[----:B------:R-:W4:Y:S01]  /*13fb0*/  LDCU UR4, c[0x0][0x3b0] ;  /* 0x00007600ff0477ac */ /* 0x000f220008000800 */
[----:B------:R1:W2:Y:S01]  /*13fc0*/  @P0 LDG.E.U8 R59, desc[UR18][R42.64] ;  /* 0x000000122a3b0981 */ /* 0x0002a2000c1e1100 */
[C---:B------:R-:W-:Y:S01]  /*13fd0*/  ISETP.GT.U32.AND P6, PT, R39.reuse, R85, PT ;  /* 0x000000552700720c */ /* 0x040fe20003fc4070 */
[----:B------:R-:W-:Y:S02]  /*13fe0*/  @!P4 IMAD.MOV R82, RZ, RZ, -R82 ;  /* 0x000000ffff52c224 */ /* 0x000fe400078e0a52 */
[----:B------:R0:W-:Y:S01]  /*13ff0*/  STL [R1+0x440], R41 ;  /* 0x0004402901007387 */ /* 0x0001e20000100800 */
[----:B------:R-:W-:Y:S01]  /*14000*/  @!P2 IMAD.IADD R84, R84, 0x1, -R39 ;  /* 0x000000015454a824 */ /* 0x000fe200078e0a27 */
[----:B------:R-:W-:Y:S01]  /*14010*/  ISETP.GT.U32.AND P5, PT, R39, R83, PT ;  /* 0x000000532700720c */ /* 0x000fe20003fa4070 */
[----:B-1----:R-:W-:-:S02]  /*14020*/  @P0 IMAD.MOV.U32 R42, RZ, RZ, R41 ;  /* 0x000000ffff2a0224 */ /* 0x002fc400078e0029 */
[----:B0-----:R-:W-:Y:S01]  /*14030*/  @P0 IMAD.MOV.U32 R43, RZ, RZ, R44 ;  /* 0x000000ffff2b0224 */ /* 0x001fe200078e002c */
[----:B------:R-:W-:-:S04]  /*14040*/  ISETP.GE.AND P4, PT, R7, RZ, PT ;  /* 0x000000ff0700720c */ /* 0x000fc80003f86270 */
[--C-:B------:R-:W-:Y:S01]  /*14050*/  @!P6 IMAD.IADD R85, R85, 0x1, -R39.reuse ;  /* 0x000000015555e824 */ /* 0x100fe200078e0a27 */
[----:B------:R-:W-:Y:S01]  /*14060*/  IADD3 R41, P2, PT, R81, R38, RZ ;  /* 0x0000002651297210 */ /* 0x000fe20007f5e0ff */
[----:B------:R-:W5:Y:S04]  /*14070*/  LDL.LU R6, [R1+0x9ec] ;  /* 0x0009ec0001067983 */ /* 0x000f680000300800 */
[----:B------:R0:W2:Y:S01]  /*14080*/  @P0 LDG.E.U8 R58, desc[UR18][R42.64] ;  /* 0x000000122a3a0981 */ /* 0x0000a2000c1e1100 */
[----:B------:R-:W-:Y:S02]  /*14090*/  SEL R82, R5, R82, !P3 ;  /* 0x0000005205527207 */ /* 0x000fe40005800000 */
[----:B0-----:R-:W-:Y:S02]  /*140a0*/  LEA.HI.X.SX32 R42, R81, R35, 0x1, P2 ;  /* 0x00000023512a7211 */ /* 0x001fe400010f0eff */
[----:B------:R-:W-:Y:S01]  /*140b0*/  ISETP.GE.AND P2, PT, R126, RZ, PT ;  /* 0x000000ff7e00720c */ /* 0x000fe20003f46270 */
[----:B------:R-:W-:Y:S01]  /*140c0*/  STL [R1+0x43c], R44 ;  /* 0x00043c2c01007387 */ /* 0x000fe20000100800 */
[----:B------:R-:W-:Y:S01]  /*140d0*/  @!P5 IMAD.IADD R83, R83, 0x1, -R39 ;  /* 0x000000015353d824 */ /* 0x000fe200078e0a27 */
[----:B------:R-:W-:Y:S01]  /*140e0*/  ISETP.GT.U32.AND P6, PT, R39, R85, PT ;  /* 0x000000552700720c */ /* 0x000fe20003fc4070 */
[----:B------:R-:W-:Y:S01]  /*140f0*/  IMAD R82, R82, UR5, RZ ;  /* 0x0000000552527c24 */ /* 0x000fe2000f8e02ff */
[----:B------:R-:W5:Y:S01]  /*14100*/  LDL.LU R7, [R1+0x9e8] ;  /* 0x0009e80001077983 */ /* 0x000f620000300800 */
[----:B------:R-:W-:Y:S01]  /*14110*/  @!P4 IMAD.MOV R84, RZ, RZ, -R84 ;  /* 0x000000ffff54c224 */ /* 0x000fe200078e0a54 */
[----:B------:R-:W-:Y:S01]  /*14120*/  PRMT R57, RZ, 0x7610, R57 ;  /* 0x00007610ff397816 */ /* 0x000fe20000000039 */
[----:B------:R-:W-:Y:S01]  /*14130*/  @P0 IMAD.MOV.U32 R43, RZ, RZ, R42 ;  /* 0x000000ffff2b0224 */ /* 0x000fe200078e002a */
[----:B------:R-:W-:Y:S01]  /*14140*/  STL [R1+0x468], R41 ;  /* 0x0004682901007387 */ /* 0x000fe20000100800 */
[----:B------:R-:W-:Y:S01]  /*14150*/  ISETP.GE.AND P5, PT, R125, RZ, PT ;  /* 0x000000ff7d00720c */ /* 0x000fe20003fa6270 */
[----:B------:R-:W0:Y:S02]  /*14160*/  LDCU UR5, c[0x0][0x3b0] ;  /* 0x00007600ff0577ac */ /* 0x000e240008000800 */
[----:B------:R-:W5:Y:S01]  /*14170*/  LDL.LU R126, [R1+0x9e4] ;  /* 0x0009e400017e7983 */ /* 0x000f620000300800 */
[----:B------:R-:W-:-:S03]  /*14180*/  @!P2 IMAD.MOV R83, RZ, RZ, -R83 ;  /* 0x000000ffff53a224 */ /* 0x000fc600078e0a53 */
[----:B------:R1:W-:Y:S01]  /*14190*/  STL [R1+0x464], R42 ;  /* 0x0004642a01007387 */ /* 0x0003e20000100800 */
[----:B------:R-:W-:Y:S02]  /*141a0*/  SEL R84, R5, R84, !P3 ;  /* 0x0000005405547207 */ /* 0x000fe40005800000 */
[----:B------:R-:W-:Y:S01]  /*141b0*/  ISETP.GT.U32.AND P4, PT, R39, R86, PT ;  /* 0x000000562700720c */ /* 0x000fe20003f84070 */
[----:B------:R-:W5:Y:S01]  /*141c0*/  LDL.LU R125, [R1+0x9e0] ;  /* 0x0009e000017d7983 */ /* 0x000f620000300800 */
[----:B-1----:R-:W-:Y:S01]  /*141d0*/  @P0 IMAD.MOV.U32 R42, RZ, RZ, R41 ;  /* 0x000000ffff2a0224 */ /* 0x002fe200078e0029 */
[----:B------:R-:W-:Y:S01]  /*141e0*/  IADD3 R41, P2, PT, R82, R38, RZ ;  /* 0x0000002652297210 */ /* 0x000fe20007f5e0ff */
[----:B----4-:R-:W-:Y:S01]  /*141f0*/  IMAD R84, R84, UR4, RZ ;  /* 0x0000000454547c24 */ /* 0x010fe2000f8e02ff */
[----:B------:R-:W-:Y:S01]  /*14200*/  SEL R83, R5, R83, !P3 ;  /* 0x0000005305537207 */ /* 0x000fe20005800000 */
[----:B------:R-:W-:Y:S01]  /*14210*/  @!P6 IMAD.IADD R85, R85, 0x1, -R39 ;  /* 0x000000015555e824 */ /* 0x000fe200078e0a27 */
[----:B------:R1:W4:Y:S01]  /*14220*/  @P0 LDG.E.U8 R57, desc[UR18][R42.64] ;  /* 0x000000122a390981 */ /* 0x000322000c1e1100 */
[----:B------:R-:W-:-:S05]  /*14230*/  PRMT R56, RZ, 0x7610, R56 ;  /* 0x00007610ff387816 */ /* 0x000fca0000000038 */
[----:B------:R-:W-:Y:S01]  /*14240*/  @!P4 IMAD.IADD R86, R86, 0x1, -R39 ;  /* 0x000000015656c824 */ /* 0x000fe200078e0a27 */
[----:B------:R-:W-:Y:S01]  /*14250*/  PRMT R55, RZ, 0x7610, R55 ;  /* 0x00007610ff377816 */ /* 0x000fe20000000037 */
[----:B------:R-:W-:Y:S01]  /*14260*/  STL [R1+0x470], R41 ;  /* 0x0004702901007387 */ /* 0x000fe20000100800 */
[----:B------:R-:W-:Y:S01]  /*14270*/  PRMT R54, RZ, 0x7610, R54 ;  /* 0x00007610ff367816 */ /* 0x000fe20000000036 */
[----:B------:R-:W0:Y:S01]  /*14280*/  LDCU UR4, c[0x0][0x3b0] ;  /* 0x00007600ff0477ac */ /* 0x000e220008000800 */
[----:B-1----:R-:W-:Y:S01]  /*14290*/  LEA.HI.X.SX32 R42, R82, R35, 0x1, P2 ;  /* 0x00000023522a7211 */ /* 0x002fe200010f0eff */
[----:B------:R-:W-:-:S04]  /*142a0*/  IMAD R83, R83, UR12, RZ ;  /* 0x0000000c53537c24 */ /* 0x000fc8000f8e02ff */
[----:B------:R1:W-:Y:S01]  /*142b0*/  STL [R1+0x46c], R42 ;  /* 0x00046c2a01007387 */ /* 0x0003e20000100800 */
[----:B------:R-:W-:Y:S02]  /*142c0*/  @P0 IMAD.MOV.U32 R43, RZ, RZ, R42 ;  /* 0x000000ffff2b0224 */ /* 0x000fe400078e002a */
[----:B------:R-:W-:Y:S02]  /*142d0*/  @!P5 IMAD.MOV R85, RZ, RZ, -R85 ;  /* 0x000000ffff55d224 */ /* 0x000fe400078e0a55 */
[----:B-1----:R-:W-:Y:S01]  /*142e0*/  @P0 IMAD.MOV.U32 R42, RZ, RZ, R41 ;  /* 0x000000ffff2a0224 */ /* 0x002fe200078e0029 */
[CC--:B------:R-:W-:Y:S02]  /*142f0*/  IADD3 R41, P2, PT, R84.reuse, R38.reuse, RZ ;  /* 0x0000002654297210 */ /* 0x0c0fe40007f5e0ff */
[----:B------:R-:W-:Y:S02]  /*14300*/  IADD3 R44, P4, PT, R83, R38, RZ ;  /* 0x00000026532c7210 */ /* 0x000fe40007f9e0ff */
[----:B------:R-:W-:Y:S01]  /*14310*/  LEA.HI.X.SX32 R70, R84, R35, 0x1, P2 ;  /* 0x0000002354467211 */ /* 0x000fe200010f0eff */
[----:B------:R1:W2:Y:S01]  /*14320*/  @P0 LDG.E.U8 R56, desc[UR18][R42.64] ;  /* 0x000000122a380981 */ /* 0x0002a2000c1e1100 */
[----:B------:R-:W-:-:S02]  /*14330*/  SEL R85, R5, R85, !P3 ;  /* 0x0000005505557207 */ /* 0x000fc40005800000 */
[----:B------:R-:W-:Y:S02]  /*14340*/  ISETP.GT.U32.AND P2, PT, R39, R86, PT ;  /* 0x000000562700720c */ /* 0x000fe40003f44070 */
[----:B------:R-:W-:Y:S01]  /*14350*/  LEA.HI.X.SX32 R45, R83, R35, 0x1, P4 ;  /* 0x00000023532d7211 */ /* 0x000fe200020f0eff */
[----:B0-----:R-:W-:Y:S02]  /*14360*/  IMAD R85, R85, UR5, RZ ;  /* 0x0000000555557c24 */ /* 0x001fe4000f8e02ff */
[----:B-1----:R-:W-:Y:S02]  /*14370*/  @P0 IMAD.MOV.U32 R42, RZ, RZ, R41 ;  /* 0x000000ffff2a0224 */ /* 0x002fe400078e0029 */
[----:B------:R-:W-:Y:S01]  /*14380*/  @P0 IMAD.MOV.U32 R43, RZ, RZ, R70 ;  /* 0x000000ffff2b0224 */ /* 0x000fe200078e0046 */
[----:B------:R-:W-:Y:S01]  /*14390*/  ISETP.GE.AND P4, PT, R4, RZ, PT ;  /* 0x000000ff0400720c */ /* 0x000fe20003f86270 */
[----:B------:R0:W-:Y:S01]  /*143a0*/  STL [R1+0x478], R41 ;  /* 0x0004782901007387 */ /* 0x0001e20000100800 */
[----:B------:R-:W-:-:S03]  /*143b0*/  PRMT R53, RZ, 0x7610, R53 ;  /* 0x00007610ff357816 */ /* 0x000fc60000000035 */
[----:B------:R-:W-:Y:S01]  /*143c0*/  @!P2 IMAD.IADD R86, R86, 0x1, -R39 ;  /* 0x000000015656a824 */ /* 0x000fe200078e0a27 */
[----:B------:R-:W-:Y:S01]  /*143d0*/  PRMT R52, RZ, 0x7610, R52 ;  /* 0x00007610ff347816 */ /* 0x000fe20000000034 */
[----:B------:R1:W2:Y:S01]  /*143e0*/  @P0 LDG.E.U8 R55, desc[UR18][R42.64] ;  /* 0x000000122a370981 */ /* 0x0002a2000c1e1100 */
[----:B------:R-:W-:Y:S02]  /*143f0*/  PRMT R51, RZ, 0x7610, R51 ;  /* 0x00007610ff337816 */ /* 0x000fe40000000033 */
[----:B------:R-:W-:Y:S02]  /*14400*/  PRMT R50, RZ, 0x7610, R50 ;  /* 0x00007610ff327816 */ /* 0x000fe40000000032 */
[----:B------:R-:W-:Y:S02]  /*14410*/  PRMT R49, RZ, 0x7610, R49 ;  /* 0x00007610ff317816 */ /* 0x000fe40000000031 */
[----:B------:R-:W-:Y:S01]  /*14420*/  PRMT R48, RZ, 0x7610, R48 ;  /* 0x00007610ff307816 */ /* 0x000fe20000000030 */
[C---:B------:R-:W-:Y:S01]  /*14430*/  VIADD R75, R0.reuse, 0x7d ;  /* 0x0000007d004b7836 */ /* 0x040fe20000000000 */
[----:B------:R-:W-:Y:S01]  /*14440*/  PRMT R47, RZ, 0x7610, R47 ;  /* 0x00007610ff2f7816 */ /* 0x000fe2000000002f */
[----:B-1----:R-:W-:Y:S01]  /*14450*/  @P0 IMAD.MOV.U32 R42, RZ, RZ, R44 ;  /* 0x000000ffff2a0224 */ /* 0x002fe200078e002c */
[----:B------:R-:W-:Y:S01]  /*14460*/  PRMT R46, RZ, 0x7610, R46 ;  /* 0x00007610ff2e7816 */ /* 0x000fe2000000002e */
[----:B------:R-:W-:Y:S01]  /*14470*/  @P0 IMAD.MOV.U32 R43, RZ, RZ, R45 ;  /* 0x000000ffff2b0224 */ /* 0x000fe200078e002d */
[----:B0-----:R-:W-:Y:S01]  /*14480*/  IADD3 R41, P5, PT, R85, R38, RZ ;  /* 0x0000002655297210 */ /* 0x001fe20007fbe0ff */
[----:B------:R0:W-:Y:S01]  /*14490*/  STL [R1+0x480], R44 ;  /* 0x0004802c01007387 */ /* 0x0001e20000100800 */
[C---:B------:R-:W-:Y:S01]  /*144a0*/  VIADD R73, R0.reuse, 0x7f ;  /* 0x0000007f00497836 */ /* 0x040fe20000000000 */
[----:B------:R-:W1:Y:S02]  /*144b0*/  LDCU UR5, c[0x0][0x3b0] ;  /* 0x00007600ff0577ac */ /* 0x000e640008000800 */
[----:B------:R0:W2:Y:S04]  /*144c0*/  @P0 LDG.E.U8 R54, desc[UR18][R42.64] ;  /* 0x000000122a360981 */ /* 0x0000a8000c1e1100 */
[----:B------:R-:W-:Y:S01]  /*144d0*/  STL [R1+0x474], R70 ;  /* 0x0004744601007387 */ /* 0x000fe20000100800 */
[----:B0-----:R-:W-:-:S03]  /*144e0*/  VIADD R44, R0, 0x6e ;  /* 0x0000006e002c7836 */ /* 0x001fc60000000000 */
[----:B------:R-:W-:Y:S01]  /*144f0*/  STL [R1+0x47c], R45 ;  /* 0x00047c2d01007387 */ /* 0x000fe20000100800 */
[----:B------:R-:W-:-:S03]  /*14500*/  LEA.HI.X.SX32 R42, R85, R35, 0x1, P5 ;  /* 0x00000023552a7211 */ /* 0x000fc600028f0eff */
[----:B------:R-:W5:Y:S01]  /*14510*/  LDL.LU R4, [R1+0x9dc] ;  /* 0x0009dc0001047983 */ /* 0x000f620000300800 */
[----:B------:R-:W-:Y:S02]  /*14520*/  @!P4 IMAD.MOV R86, RZ, RZ, -R86 ;  /* 0x000000ffff56c224 */ /* 0x000fe400078e0a56 */
[----:B------:R-:W-:Y:S01]  /*14530*/  @P0 IMAD.MOV.U32 R43, RZ, RZ, R42 ;  /* 0x000000ffff2b0224 */ /* 0x000fe200078e002a */
[----:B------:R-:W-:Y:S04]  /*14540*/  STL [R1+0x4a8], R41 ;  /* 0x0004a82901007387 */ /* 0x000fe80000100800 */
[----:B------:R0:W-:Y:S01]  /*14550*/  STL [R1+0x4a4], R42 ;  /* 0x0004a42a01007387 */ /* 0x0001e20000100800 */
[----:B------:R-:W-:Y:S01]  /*14560*/  SEL R86, R5, R86, !P3 ;  /* 0x0000005605567207 */ /* 0x000fe20005800000 */
[----:B0-----:R-:W-:Y:S01]  /*14570*/  @P0 IMAD.MOV.U32 R42, RZ, RZ, R41 ;  /* 0x000000ffff2a0224 */ /* 0x001fe200078e0029 */
[----:B------:R-:W-:-:S04]  /*14580*/  IABS R41, R44 ;  /* 0x0000002c00297213 */ /* 0x000fc80000000000 */
[----:B------:R0:W2:Y:S01]  /*14590*/  @P0 LDG.E.U8 R53, desc[UR18][R42.64] ;  /* 0x000000122a350981 */ /* 0x0000a2000c1e1100 */
[----:B------:R-:W-:Y:S01]  /*145a0*/  IMAD R86, R86, UR4, RZ ;  /* 0x0000000456567c24 */ /* 0x000fe2000f8e02ff */
[----:B------:R-:W-:Y:S01]  /*145b0*/  ISETP.GE.AND P4, PT, R44, RZ, PT ;  /* 0x000000ff2c00720c */ /* 0x000fe20003f86270 */
[----:B------:R-:W1:Y:S01]  /*145c0*/  LDCU UR4, c[0x0][0x3b0] ;  /* 0x00007600ff0477ac */ /* 0x000e620008000800 */
[----:B0-----:R-:W-:-:S04]  /*145d0*/  IMAD.HI.U32 R42, R40, R41, RZ ;  /* 0x00000029282a7227 */ /* 0x001fc800078e00ff */
[----:B------:R-:W-:Y:S01]  /*145e0*/  IMAD.MOV R42, RZ, RZ, -R42 ;  /* 0x000000ffff2a7224 */ /* 0x000fe200078e0a2a */
[----:B------:R-:W-:-:S03]  /*145f0*/  IADD3 R45, P2, PT, R86, R38, RZ ;  /* 0x00000026562d7210 */ /* 0x000fc60007f5e0ff */
[----:B------:R-:W-:Y:S01]  /*14600*/  IMAD R41, R39, R42, R41 ;  /* 0x0000002a27297224 */ /* 0x000fe200078e0229 */
[----:B------:R-:W-:-:S04]  /*14610*/  LEA.HI.X.SX32 R70, R86, R35, 0x1, P2 ;  /* 0x0000002356467211 */ /* 0x000fc800010f0eff */
[----:B------:R-:W-:Y:S01]  /*14620*/  ISETP.GT.U32.AND P2, PT, R39, R41, PT ;  /* 0x000000292700720c */ /* 0x000fe20003f44070 */
[----:B------:R-:W-:Y:S01]  /*14630*/  STL [R1+0x800], R44 ;  /* 0x0008002c01007387 */ /* 0x000fe20000100800 */
[----:B------:R-:W-:Y:S02]  /*14640*/  @P0 IMAD.MOV.U32 R42, RZ, RZ, R45 ;  /* 0x000000ffff2a0224 */ /* 0x000fe400078e002d */
[----:B------:R-:W-:Y:S01]  /*14650*/  @P0 IMAD.MOV.U32 R43, RZ, RZ, R70 ;  /* 0x000000ffff2b0224 */ /* 0x000fe200078e0046 */
[----:B------:R-:W-:Y:S04]  /*14660*/  STL [R1+0x4b0], R45 ;  /* 0x0004b02d01007387 */ /* 0x000fe80000100800 */
[----:B------:R0:W-:Y:S04]  /*14670*/  STL [R1+0x4ac], R70 ;  /* 0x0004ac4601007387 */ /* 0x0001e80000100800 */
[----:B------:R-:W-:Y:S01]  /*14680*/  @!P2 IMAD.IADD R41, R41, 0x1, -R39 ;  /* 0x000000012929a824 */ /* 0x000fe200078e0a27 */
[----:B------:R1:W2:Y:S01]  /*14690*/  @P0 LDG.E.U8 R52, desc[UR18][R42.64] ;  /* 0x000000122a340981 */ /* 0x0002a2000c1e1100 */
[----:B0-----:R-:W-:-:S03]  /*146a0*/  VIADD R70, R0, 0x6f ;  /* 0x0000006f00467836 */ /* 0x001fc60000000000 */
[----:B------:R-:W-:Y:S02]  /*146b0*/  ISETP.GT.U32.AND P2, PT, R39, R41, PT ;  /* 0x000000292700720c */ /* 0x000fe40003f44070 */
[----:B-1----:R-:W-:-:S05]  /*146c0*/  IABS R42, R70 ;  /* 0x00000046002a7213 */ /* 0x002fca0000000000 */
[----:B------:R-:W-:-:S04]  /*146d0*/  IMAD.HI.U32 R43, R40, R42, RZ ;  /* 0x0000002a282b7227 */ /* 0x000fc800078e00ff */
[----:B------:R-:W-:-:S04]  /*146e0*/  IMAD.MOV R43, RZ, RZ, -R43 ;  /* 0x000000ffff2b7224 */ /* 0x000fc800078e0a2b */
[----:B------:R-:W-:Y:S02]  /*146f0*/  IMAD R42, R39, R43, R42 ;  /* 0x0000002b272a7224 */ /* 0x000fe400078e022a */
[----:B------:R-:W-:-:S03]  /*14700*/  @!P2 IMAD.IADD R41, R41, 0x1, -R39 ;  /* 0x000000012929a824 */ /* 0x000fc600078e0a27 */
[----:B------:R-:W-:Y:S01]  /*14710*/  ISETP.GT.U32.AND P2, PT, R39, R42, PT ;  /* 0x0000002a2700720c */ /* 0x000fe20003f44070 */
[----:B------:R-:W-:-:S05]  /*14720*/  @!P4 IMAD.MOV R41, RZ, RZ, -R41 ;  /* 0x000000ffff29c224 */ /* 0x000fca00078e0a29 */
[----:B------:R-:W-:-:S05]  /*14730*/  SEL R41, R5, R41, !P3 ;  /* 0x0000002905297207 */ /* 0x000fca0005800000 */
[----:B------:R-:W-:Y:S01]  /*14740*/  IMAD R41, R41, UR4, RZ ;  /* 0x0000000429297c24 */ /* 0x000fe2000f8e02ff */
[----:B------:R-:W0:Y:S01]  /*14750*/  LDCU UR4, c[0x0][0x3b0] ;  /* 0x00007600ff0477ac */ /* 0x000e220008000800 */
[----:B------:R-:W-:-:S03]  /*14760*/  @!P2 IMAD.IADD R42, R42, 0x1, -R39 ;  /* 0x000000012a2aa824 */ /* 0x000fc600078e0a27 */
[----:B------:R-:W-:Y:S02]  /*14770*/  IADD3 R44, P4, PT, R41, R38, RZ ;  /* 0x00000026292c7210 */ /* 0x000fe40007f9e0ff */
[----:B------:R-:W-:Y:S02]  /*14780*/  ISETP.GT.U32.AND P2, PT, R39, R42, PT ;  /* 0x0000002a2700720c */ /* 0x000fe40003f44070 */
[----:B------:R-:W-:Y:S02]  /*14790*/  LEA.HI.X.SX32 R45, R41, R35, 0x1, P4 ;  /* 0x00000023292d7211 */ /* 0x000fe400020f0eff */
[----:B------:R-:W-:Y:S01]  /*147a0*/  ISETP.GE.AND P4, PT, R70, RZ, PT ;  /* 0x000000ff4600720c */ /* 0x000fe20003f86270 */
[----:B------:R-:W-:Y:S04]  /*147b0*/  STL [R1+0x7fc], R70 ;  /* 0x0007fc4601007387 */ /* 0x000fe80000100800 */
[----:B------:R1:W-:Y:S04]  /*147c0*/  STL [R1+0x4b8], R44 ;  /* 0x0004b82c01007387 */ /* 0x0003e80000100800 */
[----:B------:R1:W2:Y:S01]  /*147d0*/  @P0 LDG.E.U8 R51, desc[UR18][R44.64] ;  /* 0x000000122c330981 */ /* 0x0002a2000c1e1100 */
[----:B------:R-:W-:-:S04]  /*147e0*/  @!P2 IMAD.IADD R42, R42, 0x1, -R39 ;  /* 0x000000012a2aa824 */ /* 0x000fc800078e0a27 */
[----:B------:R-:W-:Y:S02]  /*147f0*/  @!P4 IMAD.MOV R42, RZ, RZ, -R42 ;  /* 0x000000ffff2ac224 */ /* 0x000fe400078e0a2a */
[----:B-1----:R-:W-:-:S03]  /*14800*/  VIADD R44, R0, 0x74 ;  /* 0x00000074002c7836 */ /* 0x002fc60000000000 */
[----:B------:R-:W-:Y:S02]  /*14810*/  SEL R43, R5, R42, !P3 ;  /* 0x0000002a052b7207 */ /* 0x000fe40005800000 */
[----:B------:R-:W-:-:S03]  /*14820*/  IABS R41, R44 ;  /* 0x0000002c00297213 */ /* 0x000fc60000000000 */
[----:B0-----:R-:W-:Y:S01]  /*14830*/  IMAD R43, R43, UR4, RZ ;  /* 0x000000042b2b7c24 */ /* 0x001fe2000f8e02ff */
[----:B------:R0:W-:Y:S01]  /*14840*/  STL [R1+0x4b4], R45 ;  /* 0x0004b42d01007387 */ /* 0x0001e20000100800 */
[----:B------:R-:W-:Y:S01]  /*14850*/  ISETP.GE.AND P4, PT, R44, RZ, PT ;  /* 0x000000ff2c00720c */ /* 0x000fe20003f86270 */
[----:B------:R-:W1:Y:S01]  /*14860*/  LDCU UR4, c[0x0][0x3b0] ;  /* 0x00007600ff0477ac */ /* 0x000e620008000800 */
[----:B------:R-:W-:-:S04]  /*14870*/  IMAD.HI.U32 R42, R40, R41, RZ ;  /* 0x00000029282a7227 */ /* 0x000fc800078e00ff */
[----:B------:R-:W-:Y:S01]  /*14880*/  IMAD.MOV R42, RZ, RZ, -R42 ;  /* 0x000000ffff2a7224 */ /* 0x000fe200078e0a2a */
[----:B0-----:R-:W-:-:S03]  /*14890*/  IADD3 R45, P2, PT, R43, R38, RZ ;  /* 0x000000262b2d7210 */ /* 0x001fc60007f5e0ff */
        /* <DEDUP_REMOVED lines=48> */
[----:B------:R0:W-:Y:S04]  /*14ba0*/  STL [R1+0x4f0], R45 ;  /* 0x0004f02d01007387 */ /* 0x0001e80000100800 */
[----:B------:R1:W2:Y:S01]  /*14bb0*/  @P0 LDG.E.U8 R48, desc[UR18][R42.64] ;  /* 0x000000122a300981 */ /* 0x0002a2000c1e1100 */
[----:B0-----:R-:W-:-:S03]  /*14bc0*/  VIADD R45, R0, 0x7c ;  /* 0x0000007c002d7836 */ /* 0x001fc60000000000 */
[----:B------:R-:W-:Y:S02]  /*14bd0*/  @!P2 IMAD.IADD R41, R41, 0x1, -R39 ;  /* 0x000000012929a824 */ /* 0x000fe400078e0a27 */
[----:B-1----:R-:W-:-:S03]  /*14be0*/  IABS R42, R45 ;  /* 0x0000002d002a7213 */ /* 0x002fc60000000000 */
[----:B------:R-:W-:Y:S02]  /*14bf0*/  ISETP.GT.U32.AND P2, PT, R39, R41, PT ;  /* 0x000000292700720c */ /* 0x000fe40003f44070 */
[----:B------:R-:W-:-:S04]  /*14c00*/  IMAD.HI.U32 R43, R40, R42, RZ ;  /* 0x0000002a282b7227 */ /* 0x000fc800078e00ff */
[----:B------:R-:W-:-:S04]  /*14c10*/  IMAD.MOV R43, RZ, RZ, -R43 ;  /* 0x000000ffff2b7224 */ /* 0x000fc800078e0a2b */
[----:B------:R-:W-:-:S03]  /*14c20*/  IMAD R42, R39, R43, R42 ;  /* 0x0000002b272a7224 */ /* 0x000fc600078e022a */
[----:B------:R-:W-:Y:S02]  /*14c30*/  @!P2 IMAD.IADD R41, R41, 0x1, -R39 ;  /* 0x000000012929a824 */ /* 0x000fe400078e0a27 */
[----:B------:R-:W-:Y:S02]  /*14c40*/  ISETP.GT.U32.AND P2, PT, R39, R42, PT ;  /* 0x0000002a2700720c */ /* 0x000fe40003f44070 */
[----:B------:R-:W-:Y:S01]  /*14c50*/  @!P4 IMAD.MOV R41, RZ, RZ, -R41 ;  /* 0x000000ffff29c224 */ /* 0x000fe200078e0a29 */
[----:B------:R-:W-:-:S10]  /*14c60*/  ISETP.GE.AND P4, PT, R45, RZ, PT ;  /* 0x000000ff2d00720c */ /* 0x000fd40003f86270 */
[----:B------:R-:W-:Y:S01]  /*14c70*/  @!P2 IMAD.IADD R42, R42, 0x1, -R39 ;  /* 0x000000012a2aa824 */ /* 0x000fe200078e0a27 */
[----:B------:R-:W-:-:S04]  /*14c80*/  SEL R41, R5, R41, !P3 ;  /* 0x0000002905297207 */ /* 0x000fc80005800000 */
[----:B------:R-:W-:Y:S01]  /*14c90*/  ISETP.GT.U32.AND P2, PT, R39, R42, PT ;  /* 0x0000002a2700720c */ /* 0x000fe20003f44070 */
[----:B------:R-:W-:Y:S01]  /*14ca0*/  IMAD R41, R41, UR4, RZ ;  /* 0x0000000429297c24 */ /* 0x000fe2000f8e02ff */
[----:B------:R-:W0:Y:S04]  /*14cb0*/  LDCU UR4, c[0x0][0x3b0] ;  /* 0x00007600ff0477ac */ /* 0x000e280008000800 */
[C---:B------:R-:W-:Y:S01]  /*14cc0*/  IADD3 R44, P5, PT, R41.reuse, R38, RZ ;  /* 0x00000026292c7210 */ /* 0x040fe20007fbe0ff */
[----:B------:R-:W-:Y:S06]  /*14cd0*/  STL [R1+0x4ec], R70 ;  /* 0x0004ec4601007387 */ /* 0x000fec0000100800 */
[----:B------:R-:W-:Y:S01]  /*14ce0*/  @!P2 IMAD.IADD R42, R42, 0x1, -R39 ;  /* 0x000000012a2aa824 */ /* 0x000fe200078e0a27 */
[----:B------:R-:W-:-:S03]  /*14cf0*/  LEA.HI.X.SX32 R41, R41, R35, 0x1, P5 ;  /* 0x0000002329297211 */ /* 0x000fc600028f0eff */
[----:B------:R-:W-:Y:S01]  /*14d00*/  @!P4 IMAD.MOV R42, RZ, RZ, -R42 ;  /* 0x000000ffff2ac224 */ /* 0x000fe200078e0a2a */
[----:B------:R1:W-:Y:S04]  /*14d10*/  STL [R1+0x7ec], R45 ;  /* 0x0007ec2d01007387 */ /* 0x0003e80000100800 */
[----:B------:R-:W-:Y:S01]  /*14d20*/  STL [R1+0x4f8], R44 ;  /* 0x0004f82c01007387 */ /* 0x000fe20000100800 */
[----:B------:R-:W-:-:S03]  /*14d30*/  SEL R42, R5, R42, !P3 ;  /* 0x0000002a052a7207 */ /* 0x000fc60005800000 */
[----:B------:R3:W-:Y:S01]  /*14d40*/  STL [R1+0x4f4], R41 ;  /* 0x0004f42901007387 */ /* 0x0007e20000100800 */
[----:B-1----:R-:W-:Y:S02]  /*14d50*/  @P0 IMAD.MOV.U32 R45, RZ, RZ, R41 ;  /* 0x000000ffff2d0224 */ /* 0x002fe400078e0029 */
[----:B0-----:R-:W-:Y:S01]  /*14d60*/  IMAD R43, R42, UR4, RZ ;  /* 0x000000042a2b7c24 */ /* 0x001fe2000f8e02ff */
[----:B------:R-:W-:Y:S01]  /*14d70*/  STL [R1+0x7e8], R75 ;  /* 0x0007e84b01007387 */ /* 0x000fe20000100800 */
[----:B------:R-:W-:Y:S01]  /*14d80*/  VIADD R72, R0, 0x77 ;  /* 0x0000007700487836 */ /* 0x000fe20000000000 */
[----:B------:R-:W-:Y:S01]  /*14d90*/  ISETP.GE.AND P4, PT, R75, RZ, PT ;  /* 0x000000ff4b00720c */ /* 0x000fe20003f86270 */
[----:B------:R-:W0:Y:S01]  /*14da0*/  LDCU UR4, c[0x0][0x3b0] ;  /* 0x00007600ff0477ac */ /* 0x000e220008000800 */
[----:B------:R1:W4:Y:S01]  /*14db0*/  @P0 LDG.E.U8 R47, desc[UR18][R44.64] ;  /* 0x000000122c2f0981 */ /* 0x000322000c1e1100 */
[----:B---3--:R-:W-:-:S05]  /*14dc0*/  IABS R41, R75 ;  /* 0x0000004b00297213 */ /* 0x008fca0000000000 */
[----:B------:R-:W-:-:S04]  /*14dd0*/  IMAD.HI.U32 R42, R40, R41, RZ ;  /* 0x00000029282a7227 */ /* 0x000fc800078e00ff */
[----:B-1----:R-:W-:Y:S01]  /*14de0*/  IMAD.MOV R44, RZ, RZ, -R42 ;  /* 0x000000ffff2c7224 */ /* 0x002fe200078e0a2a */
[----:B------:R-:W-:-:S03]  /*14df0*/  IADD3 R70, P2, PT, R43, R38, RZ ;  /* 0x000000262b467210 */ /* 0x000fc60007f5e0ff */
[----:B------:R-:W-:Y:S01]  /*14e00*/  IMAD R41, R39, R44, R41 ;  /* 0x0000002c27297224 */ /* 0x000fe200078e0229 */
[----:B------:R-:W-:-:S04]  /*14e10*/  LEA.HI.X.SX32 R71, R43, R35, 0x1, P2 ;  /* 0x000000232b477211 */ /* 0x000fc800010f0eff */
[----:B------:R-:W-:Y:S01]  /*14e20*/  ISETP.GT.U32.AND P2, PT, R39, R41, PT ;  /* 0x000000292700720c */ /* 0x000fe20003f44070 */
[----:B------:R-:W-:Y:S01]  /*14e30*/  STL [R1+0x520], R70 ;  /* 0x0005204601007387 */ /* 0x000fe20000100800 */
[----:B------:R-:W-:Y:S02]  /*14e40*/  @P0 IMAD.MOV.U32 R42, RZ, RZ, R70 ;  /* 0x000000ffff2a0224 */ /* 0x000fe400078e0046 */
[----:B------:R-:W-:Y:S01]  /*14e50*/  @P0 IMAD.MOV.U32 R43, RZ, RZ, R71 ;  /* 0x000000ffff2b0224 */ /* 0x000fe200078e0047 */
[----:B------:R1:W-:Y:S04]  /*14e60*/  STL [R1+0x51c], R71 ;  /* 0x00051c4701007387 */ /* 0x0003e80000100800 */
[----:B------:R3:W4:Y:S01]  /*14e70*/  @P0 LDG.E.U8 R46, desc[UR18][R42.64] ;  /* 0x000000122a2e0981 */ /* 0x000722000c1e1100 */
[----:B-1----:R-:W-:-:S03]  /*14e80*/  VIADD R71, R0, 0xd ;  /* 0x0000000d00477836 */ /* 0x002fc60000000000 */
[----:B------:R-:W-:Y:S02]  /*14e90*/  @!P2 IMAD.IADD R41, R41, 0x1, -R39 ;  /* 0x000000012929a824 */ /* 0x000fe400078e0a27 */
[----:B---3--:R-:W-:-:S03]  /*14ea0*/  IABS R42, R71 ;  /* 0x00000047002a7213 */ /* 0x008fc60000000000 */
[----:B------:R-:W-:Y:S02]  /*14eb0*/  ISETP.GT.U32.AND P2, PT, R39, R41, PT ;  /* 0x000000292700720c */ /* 0x000fe40003f44070 */
[----:B------:R-:W-:Y:S01]  /*14ec0*/  IMAD.HI.U32 R70, R40, R42, RZ ;  /* 0x0000002a28467227 */ /* 0x000fe200078e00ff */
[----:B------:R-:W-:-:S03]  /*14ed0*/  IABS R43, R73 ;  /* 0x00000049002b7213 */ /* 0x000fc60000000000 */
[----:B------:R-:W-:Y:S02]  /*14ee0*/  IMAD.MOV R70, RZ, RZ, -R70 ;  /* 0x000000ffff467224 */ /* 0x000fe400078e0a46 */
[----:B------:R-:W-:-:S04]  /*14ef0*/  IMAD.HI.U32 R45, R40, R43, RZ ;  /* 0x0000002b282d7227 */ /* 0x000fc800078e00ff */
[----:B------:R-:W-:Y:S02]  /*14f00*/  IMAD R42, R39, R70, R42 ;  /* 0x00000046272a7224 */ /* 0x000fe400078e022a */
[----:B------:R-:W-:Y:S01]  /*14f10*/  @!P2 IMAD.IADD R41, R41, 0x1, -R39 ;  /* 0x000000012929a824 */ /* 0x000fe200078e0a27 */
[----:B------:R-:W-:Y:S01]  /*14f20*/  IABS R44, R72 ;  /* 0x00000048002c7213 */ /* 0x000fe20000000000 */
[----:B------:R-:W-:Y:S01]  /*14f30*/  IMAD.MOV R45, RZ, RZ, -R45 ;  /* 0x000000ffff2d7224 */ /* 0x000fe200078e0a2d */
[----:B------:R-:W-:-:S03]  /*14f40*/  ISETP.GT.U32.AND P2, PT, R39, R42, PT ;  /* 0x0000002a2700720c */ /* 0x000fc60003f44070 */
[----:B------:R-:W-:Y:S02]  /*14f50*/  IMAD R43, R39, R45, R43 ;  /* 0x0000002d272b7224 */ /* 0x000fe400078e022b */
[----:B------:R-:W-:-:S04]  /*14f60*/  IMAD.HI.U32 R45, R40, R44, RZ ;  /* 0x0000002c282d7227 */ /* 0x000fc800078e00ff */
[----:B------:R-:W-:Y:S02]  /*14f70*/  IMAD.MOV R45, RZ, RZ, -R45 ;  /* 0x000000ffff2d7224 */ /* 0x000fe400078e0a2d */
[----:B------:R-:W-:Y:S02]  /*14f80*/  VIADD R74, R0, 0x7e ;  /* 0x0000007e004a7836 */ /* 0x000fe40000000000 */
[----:B------:R-:W-:Y:S02]  /*14f90*/  @!P4 IMAD.MOV R41, RZ, RZ, -R41 ;  /* 0x000000ffff29c224 */ /* 0x000fe400078e0a29 */
[----:B------:R-:W-:Y:S02]  /*14fa0*/  @!P2 IMAD.IADD R42, R42, 0x1, -R39 ;  /* 0x000000012a2aa824 */ /* 0x000fe400078e0a27 */
[----:B------:R-:W-:Y:S01]  /*14fb0*/  IMAD R44, R39, R45, R44 ;  /* 0x0000002d272c7224 */ /* 0x000fe200078e022c */
[----:B------:R-:W-:Y:S02]  /*14fc0*/  IABS R45, R74 ;  /* 0x0000004a002d7213 */ /* 0x000fe40000000000 */
[----:B------:R-:W-:-:S02]  /*14fd0*/  SEL R41, R5, R41, !P3 ;  /* 0x0000002905297207 */ /* 0x000fc40005800000 */
[----:B------:R-:W-:Y:S01]  /*14fe0*/  ISETP.GT.U32.AND P4, PT, R39, R42, PT ;  /* 0x0000002a2700720c */ /* 0x000fe20003f84070 */
[----:B------:R-:W-:Y:S01]  /*14ff0*/  IMAD.HI.U32 R40, R40, R45, RZ ;  /* 0x0000002d28287227 */ /* 0x000fe200078e00ff */
[----:B------:R-:W-:-:S03]  /*15000*/  ISETP.GE.AND P2, PT, R71, RZ, PT ;  /* 0x000000ff4700720c */ /* 0x000fc60003f46270 */
[----:B0-----:R-:W-:Y:S01]  /*15010*/  IMAD R41, R41, UR4, RZ ;  /* 0x0000000429297c24 */ /* 0x001fe2000f8e02ff */
[----:B------:R-:W-:Y:S01]  /*15020*/  STL [R1+0x7e4], R73 ;  /* 0x0007e44901007387 */ /* 0x000fe20000100800 */
[----:B------:R-:W-:Y:S01]  /*15030*/  IMAD.MOV R40, RZ, RZ, -R40 ;  /* 0x000000ffff287224 */ /* 0x000fe200078e0a28 */
[----:B------:R-:W-:Y:S01]  /*15040*/  ISETP.GT.U32.AND P6, PT, R39, R43, PT ;  /* 0x0000002b2700720c */ /* 0x000fe20003fc4070 */
[----:B------:R-:W0:Y:S01]  /*15050*/  LDCU UR4, c[0x0][0x3b0] ;  /* 0x00007600ff0477ac */ /* 0x000e220008000800 */
[----:B------:R-:W-:Y:S01]  /*15060*/  IADD3 R70, P5, PT, R41, R38, RZ ;  /* 0x0000002629467210 */ /* 0x000fe20007fbe0ff */
[----:B------:R-:W-:Y:S01]  /*15070*/  IMAD R40, R39, R40, R45 ;  /* 0x0000002827287224 */ /* 0x000fe200078e022d */
[----:B------:R1:W-:Y:S01]  /*15080*/  STL [R1+0x7dc], R71 ;  /* 0x0007dc4701007387 */ /* 0x0003e20000100800 */
[----:B------:R-:W-:-:S04]  /*15090*/  @!P4 IMAD.IADD R42, R42, 0x1, -R39 ;  /* 0x000000012a2ac824 */ /* 0x000fc800078e0a27 */
[----:B------:R-:W-:Y:S01]  /*150a0*/  @!P2 IMAD.MOV R42, RZ, RZ, -R42 ;  /* 0x000000ffff2aa224 */ /* 0x000fe200078e0a2a */
[----:B-1----:R-:W-:Y:S02]  /*150b0*/  LEA.HI.X.SX32 R71, R41, R35, 0x1, P5 ;  /* 0x0000002329477211 */ /* 0x002fe400028f0eff */
[C---:B------:R-:W-:Y:S02]  /*150c0*/  ISETP.GT.U32.AND P5, PT, R39.reuse, R40, PT ;  /* 0x000000282700720c */ /* 0x040fe40003fa4070 */
[----:B------:R-:W-:Y:S02]  /*150d0*/  ISETP.GT.U32.AND P4, PT, R39, R44, PT ;  /* 0x0000002c2700720c */ /* 0x000fe40003f84070 */
[----:B------:R-:W-:Y:S01]  /*150e0*/  SEL R42, R5, R42, !P3 ;  /* 0x0000002a052a7207 */ /* 0x000fe20005800000 */
[----:B------:R-:W-:-:S04]  /*150f0*/  @!P6 IMAD.IADD R43, R43, 0x1, -R39 ;  /* 0x000000012b2be824 */ /* 0x000fc800078e0a27 */
[----:B------:R-:W-:-:S04]  /*15100*/  IMAD R42, R42, UR11, RZ ;  /* 0x0000000b2a2a7c24 */ /* 0x000fc8000f8e02ff */
[--C-:B------:R-:W-:Y:S01]  /*15110*/  @!P5 IMAD.IADD R40, R40, 0x1, -R39.reuse ;  /* 0x000000012828d824 */ /* 0x100fe200078e0a27 */
[----:B------:R-:W-:Y:S01]  /*15120*/  IADD3 R75, P2, PT, R42, R38, RZ ;  /* 0x000000262a4b7210 */ /* 0x000fe20007f5e0ff */
[----:B------:R-:W-:-:S03]  /*15130*/  @!P4 IMAD.IADD R44, R44, 0x1, -R39 ;  /* 0x000000012c2cc824 */ /* 0x000fc600078e0a27 */
[C---:B------:R-:W-:Y:S02]  /*15140*/  ISETP.GT.U32.AND P5, PT, R39.reuse, R40, PT ;  /* 0x000000282700720c */ /* 0x040fe40003fa4070 */
[C---:B------:R-:W-:Y:S02]  /*15150*/  ISETP.GT.U32.AND P4, PT, R39.reuse, R43, PT ;  /* 0x0000002b2700720c */ /* 0x040fe40003f84070 */
[----:B------:R-:W-:Y:S02]  /*15160*/  LEA.HI.X.SX32 R76, R42, R35, 0x1, P2 ;  /* 0x000000232a4c7211 */ /* 0x000fe400010f0eff */
[----:B------:R-:W-:Y:S02]  /*15170*/  ISETP.GE.AND P2, PT, R74, RZ, PT ;  /* 0x000000ff4a00720c */ /* 0x000fe40003f46270 */
[----:B------:R-:W-:-:S05]  /*15180*/  ISETP.GT.U32.AND P6, PT, R39, R44, PT ;  /* 0x0000002c2700720c */ /* 0x000fca0003fc4070 */
[--C-:B------:R-:W-:Y:S02]  /*15190*/  @!P5 IMAD.IADD R40, R40, 0x1, -R39.reuse ;  /* 0x000000012828d824 */ /* 0x100fe400078e0a27 */
[----:B------:R-:W-:Y:S01]  /*151a0*/  @!P4 IMAD.IADD R43, R43, 0x1, -R39 ;  /* 0x000000012b2bc824 */ /* 0x000fe200078e0a27 */
[----:B------:R-:W-:-:S03]  /*151b0*/  ISETP.GE.AND P4, PT, R72, RZ, PT ;  /* 0x000000ff4800720c */ /* 0x000fc60003f86270 */
[----:B------:R-:W-:Y:S01]  /*151c0*/  @!P2 IMAD.MOV R40, RZ, RZ, -R40 ;  /* 0x000000ffff28a224 */ /* 0x000fe200078e0a28 */
[----:B------:R-:W-:-:S04]  /*151d0*/  ISETP.GE.AND P5, PT, R73, RZ, PT ;  /* 0x000000ff4900720c */ /* 0x000fc80003fa6270 */
[----:B------:R-:W-:Y:S01]  /*151e0*/  SEL R40, R5, R40, !P3 ;  /* 0x0000002805287207 */ /* 0x000fe20005800000 */
[----:B------:R-:W-:Y:S01]  /*151f0*/  @!P6 IMAD.IADD R44, R44, 0x1, -R39 ;  /* 0x000000012c2ce824 */ /* 0x000fe200078e0a27 */
[----:B------:R-:W-:-:S03]  /*15200*/  PRMT R45, RZ, 0x7610, R45 ;  /* 0x00007610ff2d7816 */ /* 0x000fc6000000002d */
[----:B------:R-:W-:Y:S01]  /*15210*/  IMAD R39, R40, UR5, RZ ;  /* 0x0000000528277c24 */ /* 0x000fe2000f8e02ff */
[----:B------:R-:W1:Y:S01]  /*15220*/  LDCU UR5, c[0x0][0x3b0] ;  /* 0x00007600ff0577ac */ /* 0x000e620008000800 */
[----:B------:R-:W-:Y:S01]  /*15230*/  STL [R1+0x7e0], R72 ;  /* 0x0007e04801007387 */ /* 0x000fe20000100800 */
[----:B------:R-:W-:Y:S01]  /*15240*/  @!P4 IMAD.MOV R44, RZ, RZ, -R44 ;  /* 0x000000ffff2cc224 */ /* 0x000fe200078e0a2c */
[----:B------:R-:W-:Y:S02]  /*15250*/  PRMT R41, RZ, 0x7610, R41 ;  /* 0x00007610ff297816 */ /* 0x000fe40000000029 */
[----:B------:R-:W-:Y:S04]  /*15260*/  STL [R1+0x7d8], R74 ;  /* 0x0007d84a01007387 */ /* 0x000fe80000100800 */
[----:B------:R3:W-:Y:S01]  /*15270*/  STL [R1+0x248], R70 ;  /* 0x0002484601007387 */ /* 0x0007e20000100800 */
[----:B------:R-:W-:-:S03]  /*15280*/  SEL R44, R5, R44, !P3 ;  /* 0x0000002c052c7207 */ /* 0x000fc60005800000 */
[----:B------:R1:W-:Y:S01]  /*15290*/  STL [R1+0x244], R71 ;  /* 0x0002444701007387 */ /* 0x0003e20000100800 */
[----:B------:R-:W-:-:S03]  /*152a0*/  @!P5 IMAD.MOV R43, RZ, RZ, -R43 ;  /* 0x000000ffff2bd224 */ /* 0x000fc600078e0a2b */
[----:B------:R3:W4:Y:S01]  /*152b0*/  @P0 LDG.E.U8 R45, desc[UR18][R70.64] ;  /* 0x00000012462d0981 */ /* 0x000722000c1e1100 */
[----:B------:R-:W-:Y:S01]  /*152c0*/  IADD3 R42, P2, PT, R39, R38, RZ ;  /* 0x00000026272a7210 */ /* 0x000fe20007f5e0ff */
[----:B0-----:R-:W-:Y:S01]  /*152d0*/  IMAD R44, R44, UR4, RZ ;  /* 0x000000042c2c7c24 */ /* 0x001fe2000f8e02ff */
[----:B------:R-:W-:Y:S01]  /*152e0*/  SEL R40, R5, R43, !P3 ;  /* 0x0000002b05287207 */ /* 0x000fe20005800000 */
[----:B---3--:R-:W-:Y:S02]  /*152f0*/  @P0 IMAD.MOV.U32 R70, RZ, RZ, R75 ;  /* 0x000000ffff460224 */ /* 0x008fe400078e004b */
[----:B-1----:R-:W-:Y:S01]  /*15300*/  @P0 IMAD.MOV.U32 R71, RZ, RZ, R76 ;  /* 0x000000ffff470224 */ /* 0x002fe200078e004c */
[----:B------:R-:W-:Y:S04]  /*15310*/  STL [R1+0x190], R75 ;  /* 0x0001904b01007387 */ /* 0x000fe80000100800 */
[----:B------:R0:W3:Y:S04]  /*15320*/  @P0 LDG.E.U8 R41, desc[UR18][R70.64] ;  /* 0x0000001246290981 */ /* 0x0000e8000c1e1100 */
[----:B------:R-:W-:Y:S04]  /*15330*/  STL [R1+0x18c], R76 ;  /* 0x00018c4c01007387 */ /* 0x000fe80000100800 */
[----:B------:R-:W5:Y:S01]  /*15340*/  LDL.LU R5, [R1+0x9d8] ;  /* 0x0009d80001057983 */ /* 0x000f620000300800 */
[----:B0-----:R-:W-:-:S03]  /*15350*/  LEA.HI.X.SX32 R70, R39, R35, 0x1, P2 ;  /* 0x0000002327467211 */ /* 0x001fc600010f0eff */
[----:B------:R-:W-:Y:S01]  /*15360*/  STL [R1+0x23c], R42 ;  /* 0x00023c2a01007387 */ /* 0x000fe20000100800 */
[C---:B------:R-:W-:Y:S01]  /*15370*/  IADD3 R71, P2, PT, R44.reuse, R38, RZ ;  /* 0x000000262c477210 */ /* 0x040fe20007f5e0ff */
[----:B------:R-:W-:Y:S02]  /*15380*/  @P0 IMAD.MOV.U32 R43, RZ, RZ, R70 ;  /* 0x000000ffff2b0224 */ /* 0x000fe400078e0046 */
[----:B------:R0:W-:Y:S01]  /*15390*/  STL [R1+0x238], R70 ;  /* 0x0002384601007387 */ /* 0x0001e20000100800 */
[----:B------:R-:W-:Y:S02]  /*153a0*/  PRMT R39, RZ, 0x7610, R39 ;  /* 0x00007610ff277816 */ /* 0x000fe40000000027 */
[----:B------:R-:W-:-:S04]  /*153b0*/  LEA.HI.X.SX32 R72, R44, R35, 0x1, P2 ;  /* 0x000000232c487211 */ /* 0x000fc800010f0eff */
[----:B------:R1:W3:Y:S01]  /*153c0*/  @P0 LDG.E.U8 R39, desc[UR18][R42.64] ;  /* 0x000000122a270981 */ /* 0x0002e2000c1e1100 */
[----:B0-----:R-:W-:Y:S01]  /*153d0*/  IMAD R70, R40, UR5, RZ ;  /* 0x0000000528467c24 */ /* 0x001fe2000f8e02ff */
[----:B------:R-:W-:-:S04]  /*153e0*/  PRMT R40, RZ, 0x7610, R40 ;  /* 0x00007610ff287816 */ /* 0x000fc80000000028 */
[C---:B------:R-:W-:Y:S01]  /*153f0*/  IADD3 R38, P2, PT, R70.reuse, R38, RZ ;  /* 0x0000002646267210 */ /* 0x040fe20007f5e0ff */
[----:B-1----:R-:W-:Y:S02]  /*15400*/  @P0 IMAD.MOV.U32 R42, RZ, RZ, R71 ;  /* 0x000000ffff2a0224 */ /* 0x002fe400078e0047 */
[----:B------:R-:W-:Y:S01]  /*15410*/  @P0 IMAD.MOV.U32 R43, RZ, RZ, R72 ;  /* 0x000000ffff2b0224 */ /* 0x000fe200078e0048 */
[----:B------:R-:W-:Y:S02]  /*15420*/  LEA.HI.X.SX32 R44, R70, R35, 0x1, P2 ;  /* 0x00000023462c7211 */ /* 0x000fe400010f0eff */
[----:B------:R-:W-:Y:S02]  /*15430*/  PRMT R35, RZ, 0x7610, R35 ;  /* 0x00007610ff237816 */ /* 0x000fe40000000023 */
[----:B------:R0:W3:Y:S02]  /*15440*/  @P0 LDG.E.U8 R40, desc[UR18][R42.64] ;  /* 0x000000122a280981 */ /* 0x0000e4000c1e1100 */
[----:B0-----:R-:W-:-:S02]  /*15450*/  @P0 IMAD.MOV.U32 R42, RZ, RZ, R38 ;  /* 0x000000ffff2a0224 */ /* 0x001fc400078e0026 */
[----:B------:R-:W-:-:S05]  /*15460*/  @P0 IMAD.MOV.U32 R43, RZ, RZ, R44 ;  /* 0x000000ffff2b0224 */ /* 0x000fca00078e002c */
[----:B------:R-:W3:Y:S04]  /*15470*/  @P0 LDG.E.U8 R35, desc[UR18][R42.64] ;  /* 0x000000122a230981 */ /* 0x000ee8000c1e1100 */
[----:B--2---:R0:W-:Y:S04]  /*15480*/  STS.U8 [R31+UR9+0x5e00], R94 ;  /* 0x005e005e1f007988 */ /* 0x0041e80008000009 */
[----:B------:R0:W-:Y:S04]  /*15490*/  STS.U8 [R31+UR9+0x6200], R90 ;  /* 0x0062005a1f007988 */ /* 0x0001e80008000009 */
[----:B------:R0:W-:Y:S04]  /*154a0*/  STS.U8 [R31+UR9+0x6600], R69 ;  /* 0x006600451f007988 */ /* 0x0001e80008000009 */
[----:B------:R0:W-:Y:S04]  /*154b0*/  STS.U8 [R31+UR9+0x6a00], R65 ;  /* 0x006a00411f007988 */ /* 0x0001e80008000009 */
[----:B------:R0:W-:Y:S04]  /*154c0*/  STS.U8 [R31+UR9+0x6e00], R61 ;  /* 0x006e003d1f007988 */ /* 0x0001e80008000009 */
[----:B----4-:R0:W-:Y:S04]  /*154d0*/  STS.U8 [R31+UR9+0x7200], R57 ;  /* 0x007200391f007988 */ /* 0x0101e80008000009 */
[----:B------:R0:W-:Y:S04]  /*154e0*/  STS.U8 [R31+UR9+0x7600], R53 ;  /* 0x007600351f007988 */ /* 0x0001e80008000009 */
[----:B------:R0:W-:Y:S01]  /*154f0*/  STS.U8 [R31+UR9+0x7a00], R49 ;  /* 0x007a00311f007988 */ /* 0x0001e20008000009 */
[----:B------:R-:W-:-:S03]  /*15500*/  VIADD R162, R162, 0x7f ;  /* 0x0000007fa2a27836 */ /* 0x000fc60000000000 */
[----:B------:R0:W-:Y:S01]  /*15510*/  STL [R1+0x234], R71 ;  /* 0x0002344701007387 */ /* 0x0001e20000100800 */
[----:B------:R-:W-:-:S03]  /*15520*/  ISETP.NE.U32.AND P0, PT, RZ, UR7, PT ;  /* 0x00000007ff007c0c */ /* 0x000fc6000bf05070 */
[----:B------:R0:W-:Y:S04]  /*15530*/  STL [R1+0x228], R72 ;  /* 0x0002284801007387 */ /* 0x0001e80000100800 */
[----:B------:R0:W-:Y:S04]  /*15540*/  STL [R1+0x230], R38 ;  /* 0x0002302601007387 */ /* 0x0001e80000100800 */
[----:B------:R0:W-:Y:S01]  /*15550*/  STL [R1+0x22c], R44 ;  /* 0x00022c2c01007387 */ /* 0x0001e20000100800 */
[C---:B------:R-:W-:Y:S02]  /*15560*/  ISETP.LT.OR P2, PT, R162.reuse, 0x80, P0 ;  /* 0x00000080a200780c */ /* 0x040fe40000741670 */
[----:B------:R-:W-:Y:S01]  /*15570*/  ISETP.GE.AND P3, PT, R162, 0x100, PT ;  /* 0x00000100a200780c */ /* 0x000fe20003f66270 */
[----:B------:R0:W-:Y:S04]  /*15580*/  STS.U8 [R31+UR9+0x7e00], R46 ;  /* 0x007e002e1f007988 */ /* 0x0001e80008000009 */
        /* <DEDUP_REMOVED lines=15> */
[----:B---3--:R0:W-:Y:S04]  /*15680*/  STS.U8 [R32+UR9+0x4680], R41 ;  /* 0x0046802920007988 */ /* 0x0081e80008000009 */
        /* <DEDUP_REMOVED lines=31> */
[----:B------:R0:W-:Y:S01]  /*15880*/  STS.U8 [R34+UR9+0x7f80], R35 ;  /* 0x007f802322007988 */ /* 0x0001e20008000009 */
[----:B------:R1:W-:Y:S06]  /*15890*/  MEMBAR.ALL.CTA ;  /* 0x0000000000007992 */ /* 0x0003ec0000008000 */
[----:B-1----:R-:W1:Y:S02]  /*158a0*/  FENCE.VIEW.ASYNC.S ;  /* 0x00000000000073c6 */ /* 0x002e640000000000 */
[----:B-1----:R-:W-:Y:S06]  /*158b0*/  BAR.SYNC.DEFER_BLOCKING 0x0 ;  /* 0x0000000000007b1d */ /* 0x002fec0000010000 */
[----:B------:R-:W-:Y:S05]  /*158c0*/  @P2 BRA `(.L_x_6) ;  /* 0x0000000000842947 */ /* 0x000fea0003800000 */
[----:B------:R-:W-:Y:S02]  /*158d0*/  UIADD3 UR4, UPT, UPT, UR9, 0x4000, URZ ;  /* 0x0000400009047890 */ /* 0x000fe4000fffe0ff */
[----:B------:R-:W-:Y:S02]  /*158e0*/  USHF.R.U32.HI UR12, URZ, 0x4, UR9 ;  /* 0x00000004ff0c7899 */ /* 0x000fe40008011609 */
[----:B------:R-:W-:Y:S02]  /*158f0*/  USHF.R.U32.HI UR4, URZ, 0x4, UR4 ;  /* 0x00000004ff047899 */ /* 0x000fe40008011604 */
[----:B------:R-:W-:Y:S02]  /*15900*/  USGXT.U32 UR12, UR12, 0xe ;  /* 0x0000000e0c0c789a */ /* 0x000fe40008000000 */
[----:B------:R-:W-:Y:S02]  /*15910*/  USGXT.U32 UR14, UR4, 0xe ;  /* 0x0000000e040e789a */ /* 0x000fe40008000000 */
[----:B------:R-:W-:-:S02]  /*15920*/  UIADD3 UR26, UP1, UPT, UR12, 0x100, URZ ;  /* 0x000001000c1a7890 */ /* 0x000fc4000ff3e0ff */
[----:B------:R-:W-:Y:S01]  /*15930*/  UIADD3 UR28, UP2, UPT, UR14, 0x2, URZ ;  /* 0x000000020e1c7890 */ /* 0x000fe2000ff5e0ff */
[----:B------:R-:W-:Y:S01]  /*15940*/  UMOV UR4, URZ ;  /* 0x000000ff00047c82 */ /* 0x000fe20008000000 */
[----:B------:R-:W-:Y:S01]  /*15950*/  UMOV UR30, 0x0 ;  /* 0x00000000001e7882 */ /* 0x000fe20000000000 */
[----:B------:R-:W-:Y:S02]  /*15960*/  UIADD3.X UR27, UPT, UPT, UR4, 0x40004040, URZ, UP1, !UPT ;  /* 0x40004040041b7890 */ /* 0x000fe40008ffe4ff */
[----:B------:R-:W-:Y:S02]  /*15970*/  UIADD3.X UR29, UPT, UPT, UR4, 0x40004040, URZ, UP2, !UPT ;  /* 0x40004040041d7890 */ /* 0x000fe400097fe4ff */
[----:B------:R-:W-:Y:S02]  /*15980*/  UIADD3.64 UR16, UPT, UPT, UR26, 0x100, URZ ;  /* 0x000001001a107897 */ /* 0x000fe4000fffe0ff */
[----:B------:R-:W-:Y:S02]  /*15990*/  UIADD3.64 UR20, UPT, UPT, UR28, 0x2, URZ ;  /* 0x000000021c147897 */ /* 0x000fe4000fffe0ff */
[----:B------:R-:W-:-:S02]  /*159a0*/  UIADD3.64 UR22, UPT, UPT, UR26, 0x200, URZ ;  /* 0x000002001a167897 */ /* 0x000fc4000fffe0ff */
[----:B------:R-:W-:Y:S01]  /*159b0*/  UIADD3.64 UR24, UPT, UPT, UR28, 0x4, URZ ;  /* 0x000000041c187897 */ /* 0x000fe2000fffe0ff */
[----:B------:R-:W-:Y:S01]  /*159c0*/  UMOV UR31, 0x8208010 ;  /* 0x08208010001f7882 */ /* 0x000fe20000000000 */
[----:B------:R-:W-:Y:S01]  /*159d0*/  UMOV UR13, 0x40004040 ;  /* 0x40004040000d7882 */ /* 0x000fe20000000000 */
[----:B------:R-:W-:Y:S01]  /*159e0*/  UMOV UR15, 0x40004040 ;  /* 0x40004040000f7882 */ /* 0x000fe20000000000 */
[----:B------:R-:W-:Y:S01]  /*159f0*/  UMOV UR32, 0x0 ;  /* 0x0000000000207882 */ /* 0x000fe20000000000 */
[----:B------:R-:W-:Y:S01]  /*15a00*/  UMOV UR33, 0x8208010 ;  /* 0x0820801000217882 */ /* 0x000fe20000000000 */
[----:B------:R-:W-:Y:S01]  /*15a10*/  UMOV UR34, 0x0 ;  /* 0x0000000000227882 */ /* 0x000fe20000000000 */
[----:B------:R-:W-:Y:S01]  /*15a20*/  UMOV UR35, 0x8208010 ;  /* 0x0820801000237882 */ /* 0x000fe20000000000 */
[----:B------:R-:W-:Y:S01]  /*15a30*/  UMOV UR4, UR6 ;  /* 0x0000000600047c82 */ /* 0x000fe20008000000 */
[----:B------:R-:W-:Y:S01]  /*15a40*/  UMOV UR5, URZ ;  /* 0x000000ff00057c82 */ /* 0x000fe20008000000 */
[----:B------:R1:W-:Y:S01]  /*15a50*/  UTCQMMA gdesc[UR12], gdesc[UR14], tmem[UR8], tmem[UR30], idesc[UR31], !UPT ;  /* 0x00ff1e0e0c0075ea */ /* 0x0003e2000f800308 */
[----:B------:R-:W-:Y:S01]  /*15a60*/  UMOV UR36, 0x0 ;  /* 0x0000000000247882 */ /* 0x000fe20000000000 */
[----:B------:R-:W-:Y:S01]  /*15a70*/  UMOV UR37, 0x8208010 ;  /* 0x0820801000257882 */ /* 0x000fe20000000000 */
[----:B------:R1:W-:Y:S01]  /*15a80*/  UTCQMMA gdesc[UR26], gdesc[UR28], tmem[UR8], tmem[UR32], idesc[UR33], UPT ;  /* 0x00ff201c1a0075ea */ /* 0x0003e2000b800308 */
[----:B------:R-:W-:Y:S01]  /*15a90*/  UMOV UR4, UR4 ;  /* 0x0000000400047c82 */ /* 0x000fe20008000000 */
[----:B------:R1:W-:Y:S01]  /*15aa0*/  UTCQMMA gdesc[UR16], gdesc[UR20], tmem[UR8], tmem[UR34], idesc[UR35], UPT ;  /* 0x00ff2214100075ea */ /* 0x0003e2000b800308 */
[----:B------:R1:W-:Y:S01]  /*15ab0*/  UTCQMMA gdesc[UR22], gdesc[UR24], tmem[UR8], tmem[UR36], idesc[UR37], UPT ;  /* 0x00ff2418160075ea */ /* 0x0003e2000b800308 */
[----:B------:R1:W-:Y:S01]  /*15ac0*/  UTCBAR [UR4], URZ ;  /* 0x000000ff040073e9 */ /* 0x0003e200080000ff */
[----:B------:R-:W-:Y:S01]  /*15ad0*/  NOP ;  /* 0x0000000000007918 */ /* 0x000fe20000000000 */
.L_x_6:
[----:B-1----:R-:W-:Y:S01]  /*15ae0*/  UMOV UR4, URZ ;  /* 0x000000ff00047c82 */ /* 0x002fe20008000000 */
[----:B------:R-:W-:Y:S05]  /*15af0*/  @!P3 BRA `(.L_x_7) ;  /* 0x000000b800b0b947 */ /* 0x000fea0003800000 */
[----:B0-----:R-:W-:Y:S01]  /*15b00*/  SHF.R.S32.HI R38, RZ, 0x1f, R162 ;  /* 0x0000001fff267819 */ /* 0x001fe200000114a2 */
[----:B------:R-:W-:Y:S01]  /*15b10*/  IMAD.SHL.U32 R35, R36, 0x80, RZ ;  /* 0x0000008024237824 */ /* 0x000fe200078e00ff */
[----:B------:R-:W-:Y:S01]  /*15b20*/  UIADD3 UR4, UPT, UPT, UR9, 0x8000, URZ ;  /* 0x0000800009047890 */ /* 0x000fe2000fffe0ff */
[----:B------:R-:W-:Y:S01]  /*15b30*/  IMAD.MOV.U32 R39, RZ, RZ, RZ ;  /* 0x000000ffff277224 */ /* 0x000fe200078e00ff */
[----:B------:R-:W-:Y:S01]  /*15b40*/  LEA.HI R36, R38, R162, RZ, 0x7 ;  /* 0x000000a226247211 */ /* 0x000fe200078f38ff */
[----:B------:R-:W-:Y:S02]  /*15b50*/  UIADD3 UR5, UPT, UPT, UR9, 0xc000, URZ ;  /* 0x0000c00009057890 */ /* 0x000fe4000fffe0ff */
[----:B------:R-:W-:Y:S01]  /*15b60*/  USHF.R.U32.HI UR4, URZ, 0x4, UR4 ;  /* 0x00000004ff047899 */ /* 0x000fe20008011604 */
[----:B------:R-:W-:Y:S01]  /*15b70*/  SHF.R.S32.HI R36, RZ, 0x7, R36 ;  /* 0x00000007ff247819 */ /* 0x000fe20000011424 */
[----:B------:R-:W-:Y:S02]  /*15b80*/  USHF.R.U32.HI UR5, URZ, 0x4, UR5 ;  /* 0x00000004ff057899 */ /* 0x000fe40008011605 */
[----:B------:R-:W-:Y:S01]  /*15b90*/  USGXT.U32 UR12, UR4, 0xe ;  /* 0x0000000e040c789a */ /* 0x000fe20008000000 */
[----:B------:R-:W-:Y:S01]  /*15ba0*/  VIMNMX R38, PT, PT, R36, 0x2, !PT ;  /* 0x0000000224267848 */ /* 0x000fe20007fe0100 */
[----:B-----5:R-:W-:Y:S01]  /*15bb0*/  IMAD.SHL.U32 R36, R37, 0x80, RZ ;  /* 0x0000008025247824 */ /* 0x020fe200078e00ff */
[----:B------:R-:W-:-:S02]  /*15bc0*/  USGXT.U32 UR14, UR5, 0xe ;  /* 0x0000000e050e789a */ /* 0x000fc40008000000 */
[----:B------:R-:W-:Y:S01]  /*15bd0*/  UIADD3 UR30, UP1, UPT, UR12, 0x100, URZ ;  /* 0x000001000c1e7890 */ /* 0x000fe2000ff3e0ff */
[----:B------:R-:W-:Y:S01]  /*15be0*/  VIADD R37, R38, 0xfffffffe ;  /* 0xfffffffe26257836 */ /* 0x000fe20000000000 */
[----:B------:R-:W-:Y:S01]  /*15bf0*/  UIADD3 UR28, UP2, UPT, UR14, 0x2, URZ ;  /* 0x000000020e1c7890 */ /* 0x000fe2000ff5e0ff */
[----:B------:R-:W-:Y:S01]  /*15c00*/  SHF.R.S32.HI R38, RZ, 0x1f, R36 ;  /* 0x0000001fff267819 */ /* 0x000fe20000011424 */
[----:B------:R-:W-:Y:S01]  /*15c10*/  UMOV UR4, URZ ;  /* 0x000000ff00047c82 */ /* 0x000fe20008000000 */
[----:B------:R-:W-:Y:S01]  /*15c20*/  UMOV UR5, URZ ;  /* 0x000000ff00057c82 */ /* 0x000fe20008000000 */
[----:B------:R0:W-:Y:S01]  /*15c30*/  STL [R1+0x7d4], R37 ;  /* 0x0007d42501007387 */ /* 0x0001e20000100800 */
[----:B------:R-:W-:Y:S02]  /*15c40*/  UIADD3.X UR31, UPT, UPT, UR4, 0x40004040, URZ, UP1, !UPT ;  /* 0x40004040041f7890 */ /* 0x000fe40008ffe4ff */
[----:B------:R-:W-:Y:S01]  /*15c50*/  UIADD3.X UR29, UPT, UPT, UR5, 0x40004040, URZ, UP2, !UPT ;  /* 0x40004040051d7890 */ /* 0x000fe200097fe4ff */
[----:B------:R1:W-:Y:S01]  /*15c60*/  STL [R1+0x7c8], RZ ;  /* 0x0007c8ff01007387 */ /* 0x0003e20000100800 */
[----:B------:R-:W-:Y:S01]  /*15c70*/  UMOV UR11, 0x1 ;  /* 0x00000001000b7882 */ /* 0x000fe20000000000 */
[----:B------:R-:W-:-:S02]  /*15c80*/  UIADD3.64 UR20, UPT, UPT, UR30, 0x100, URZ ;  /* 0x000001001e147897 */ /* 0x000fc4000fffe0ff */
[----:B------:R-:W-:Y:S01]  /*15c90*/  UIADD3.64 UR22, UPT, UPT, UR28, 0x2, URZ ;  /* 0x000000021c167897 */ /* 0x000fe2000fffe0ff */
[----:B0-----:R-:W-:Y:S01]  /*15ca0*/  SHF.R.S32.HI R37, RZ, 0x1f, R35 ;  /* 0x0000001fff257819 */ /* 0x001fe20000011423 */
[----:B------:R-:W-:Y:S02]  /*15cb0*/  UIADD3.64 UR24, UPT, UPT, UR30, 0x200, URZ ;  /* 0x000002001e187897 */ /* 0x000fe4000fffe0ff */
[----:B-1----:R-:W-:-:S12]  /*15cc0*/  UIADD3.64 UR26, UPT, UPT, UR28, 0x4, URZ ;  /* 0x000000041c1a7897 */ /* 0x002fd8000fffe0ff */
.L_x_10:
[----:B-1----:R-:W2:Y:S01]  /*15cd0*/  LDL R40, [R1+0x7c8] ;  /* 0x0007c80001287983 */ /* 0x002ea20000100800 */
[----:B------:R-:W-:Y:S01]  /*15ce0*/  IMAD.U32 R39, R39, -0x80000000, RZ ;  /* 0x8000000027277824 */ /* 0x000fe200078e00ff */
[----:B------:R-:W0:Y:S01]  /*15cf0*/  LDC R65, c[0x0][0x3a0] ;  /* 0x0000e800ff417b82 */ /* 0x000e220000000800 */
[C---:B-----5:R-:W-:Y:S02]  /*15d00*/  IADD3 R10, P5, PT, R35.reuse, R10, RZ ;  /* 0x0000000a230a7210 */ /* 0x060fe40007fbe0ff */
[----:B------:R-:W-:Y:S01]  /*15d10*/  IADD3 R8, P4, PT, R35, R8, RZ ;  /* 0x0000000823087210 */ /* 0x000fe20007f9e0ff */
[----:B------:R-:W1:Y:S01]  /*15d20*/  SYNCS.PHASECHK.TRANS64.TRYWAIT P6, [UR6], R39 ;  /* 0x00000027ff0075a7 */ /* 0x000e6200080c1106 */
[----:B--2---:R-:W-:-:S04]  /*15d30*/  VIADD R40, R40, 0x1 ;  /* 0x0000000128287836 */ /* 0x004fc80000000000 */
[----:B0-----:R-:W-:Y:S01]  /*15d40*/  IMAD R65, R40, -0x80, R65 ;  /* 0xffffff8028417824 */ /* 0x001fe200078e0241 */
[----:B------:R0:W-:Y:S04]  /*15d50*/  STL [R1+0x7cc], R40 ;  /* 0x0007cc2801007387 */ /* 0x0001e80000100800 */
[C---:B------:R-:W-:Y:S02]  /*15d60*/  ISETP.GT.AND P2, PT, R65.reuse, 0x1, PT ;  /* 0x000000014100780c */ /* 0x040fe40003f44270 */
[----:B------:R-:W-:Y:S01]  /*15d70*/  ISETP.GT.AND P3, PT, R65, 0x2, PT ;  /* 0x000000024100780c */ /* 0x000fe20003f64270 */
[----:B-1----:R-:W-:-:S12]  /*15d80*/  @!P6 BRA `(.L_x_8) ;  /* 0x000001000070e947 */ /* 0x002fd80003800000 */
.L_x_16:
[----:B------:R-:W-:Y:S01]  /*15d90*/  PRMT R91, RZ, 0x7610, R91 ;  /* 0x00007610ff5b7816 */ /* 0x000fe2000000005b */
[----:B------:R-:W-:Y:S01]  /*15da0*/  IMAD.X R11, R37, 0x1, R11, P5 ;  /* 0x00000001250b7824 */ /* 0x000fe200028e060b */
[----:B------:R-:W-:Y:S01]  /*15db0*/  ISETP.GT.AND P5, PT, R65, 0x4, PT ;  /* 0x000000044100780c */ /* 0x000fe20003fa4270 */
[----:B------:R-:W-:Y:S01]  /*15dc0*/  IMAD.X R9, R37, 0x1, R9, P4 ;  /* 0x0000000125097824 */ /* 0x000fe200020e0609 */
[C---:B------:R-:W-:Y:S01]  /*15dd0*/  IADD3 R18, P6, PT, R35.reuse, R18, RZ ;  /* 0x0000001223127210 */ /* 0x040fe20007fde0ff */
[----:B------:R-:W-:Y:S01]  /*15de0*/  STL [R1+0xa4c], R71 ;  /* 0x000a4c4701007387 */ /* 0x000fe20000100800 */
[----:B------:R-:W-:Y:S02]  /*15df0*/  PRMT R49, RZ, 0x7610, R49 ;  /* 0x00007610ff317816 */ /* 0x000fe40000000031 */
[----:B0-----:R-:W-:Y:S01]  /*15e00*/  PRMT R40, RZ, 0x7610, R40 ;  /* 0x00007610ff287816 */ /* 0x001fe20000000028 */
[----:B------:R-:W2:Y:S01]  /*15e10*/  @P3 LDG.E.U8 R91, desc[UR18][R10.64] ;  /* 0x000000120a5b3981 */ /* 0x000ea2000c1e1100 */
[----:B------:R-:W-:Y:S01]  /*15e20*/  IADD3 R22, P3, PT, R35, R22, RZ ;  /* 0x0000001623167210 */ /* 0x000fe20007f7e0ff */
[C---:B------:R-:W-:Y:S01]  /*15e30*/  IMAD.X R19, R37.reuse, 0x1, R19, P6 ;  /* 0x0000000125137824 */ /* 0x040fe200030e0613 */
[----:B------:R-:W-:Y:S01]  /*15e40*/  PRMT R29, RZ, 0x7610, R29 ;  /* 0x00007610ff1d7816 */ /* 0x000fe2000000001d */
[----:B------:R-:W3:Y:S01]  /*15e50*/  @P2 LDG.E.U8 R49, desc[UR18][R8.64] ;  /* 0x0000001208312981 */ /* 0x000ee2000c1e1100 */
[----:B------:R-:W-:Y:S01]  /*15e60*/  PRMT R30, RZ, 0x7610, R30 ;  /* 0x00007610ff1e7816 */ /* 0x000fe2000000001e */
[----:B------:R-:W-:Y:S01]  /*15e70*/  IMAD.X R23, R37, 0x1, R23, P3 ;  /* 0x0000000125177824 */ /* 0x000fe200018e0617 */
[----:B------:R-:W-:Y:S01]  /*15e80*/  ISETP.GT.AND P3, PT, R65, 0x6, PT ;  /* 0x000000064100780c */ /* 0x000fe20003f64270 */
[----:B------:R0:W4:Y:S01]  /*15e90*/  @P5 LDG.E.U8 R40, desc[UR18][R18.64] ;  /* 0x0000001212285981 */ /* 0x000122000c1e1100 */
[----:B------:R-:W-:-:S02]  /*15ea0*/  IADD3 R14, P2, PT, R35, R14, RZ ;  /* 0x0000000e230e7210 */ /* 0x000fc40007f5e0ff */
[----:B------:R-:W-:Y:S01]  /*15eb0*/  IADD3 R24, P5, PT, R35, R24, RZ ;  /* 0x0000001823187210 */ /* 0x000fe20007fbe0ff */
[----:B------:R-:W-:Y:S01]  /*15ec0*/  STL [R1+0xa48], R70 ;  /* 0x000a484601007387 */ /* 0x000fe20000100800 */
[----:B------:R-:W-:Y:S01]  /*15ed0*/  ISETP.GT.AND P4, PT, R65, 0x3, PT ;  /* 0x000000034100780c */ /* 0x000fe20003f84270 */
[----:B------:R-:W-:Y:S01]  /*15ee0*/  IMAD.X R15, R37, 0x1, R15, P2 ;  /* 0x00000001250f7824 */ /* 0x000fe200010e060f */
[----:B------:R-:W-:Y:S01]  /*15ef0*/  ISETP.GT.AND P2, PT, R65, 0x5, PT ;  /* 0x000000054100780c */ /* 0x000fe20003f44270 */
[----:B------:R-:W-:Y:S01]  /*15f00*/  IMAD.X R25, R37, 0x1, R25, P5 ;  /* 0x0000000125197824 */ /* 0x000fe200028e0619 */
[----:B------:R-:W-:Y:S01]  /*15f10*/  PRMT R94, RZ, 0x7610, R94 ;  /* 0x00007610ff5e7816 */ /* 0x000fe2000000005e */
[----:B------:R-:W-:Y:S04]  /*15f20*/  STL [R1+0xa44], R69 ;  /* 0x000a444501007387 */ /* 0x000fe80000100800 */
[----:B------:R-:W2:Y:S04]  /*15f30*/  @P3 LDG.E.U8 R29, desc[UR18][R24.64] ;  /* 0x00000012181d3981 */ /* 0x000ea8000c1e1100 */
[----:B------:R-:W-:Y:S04]  /*15f40*/  STL [R1+0xa40], R68 ;  /* 0x000a404401007387 */ /* 0x000fe80000100800 */
[----:B------:R-:W3:Y:S04]  /*15f50*/  @P2 LDG.E.U8 R30, desc[UR18][R22.64] ;  /* 0x00000012161e2981 */ /* 0x000ee8000c1e1100 */
[----:B------:R-:W-:Y:S04]  /*15f60*/  STL [R1+0xa3c], R67 ;  /* 0x000a3c4301007387 */ /* 0x000fe80000100800 */
[----:B------:R-:W-:Y:S04]  /*15f70*/  STL [R1+0xa38], R66 ;  /* 0x000a384201007387 */ /* 0x000fe80000100800 */
[----:B------:R-:W-:Y:S04]  /*15f80*/  STL [R1+0x9d8], R0 ;  /* 0x0009d80001007387 */ /* 0x000fe80000100800 */
[----:B------:R-:W-:Y:S04]  /*15f90*/  STL [R1+0x9e0], R8 ;  /* 0x0009e00801007387 */ /* 0x000fe80000100800 */
[----:B------:R-:W4:Y:S01]  /*15fa0*/  @P4 LDG.E.U8 R94, desc[UR18][R14.64] ;  /* 0x000000120e5e4981 */ /* 0x000f22000c1e1100 */
[----:B------:R-:W-:-:S03]  /*15fb0*/  ISETP.GT.AND P4, PT, R65, 0x7, PT ;  /* 0x000000074100780c */ /* 0x000fc60003f84270 */
[----:B------:R-:W-:Y:S01]  /*15fc0*/  STL [R1+0x9dc], R9 ;  /* 0x0009dc0901007387 */ /* 0x000fe20000100800 */
[----:B------:R-:W-:-:S03]  /*15fd0*/  IADD3 R26, P6, PT, R35, R26, RZ ;  /* 0x0000001a231a7210 */ /* 0x000fc60007fde0ff */
[----:B------:R-:W-:Y:S04]  /*15fe0*/  STL [R1+0x9e8], R10 ;  /* 0x0009e80a01007387 */ /* 0x000fe80000100800 */
[----:B------:R-:W-:Y:S04]  /*15ff0*/  STL [R1+0x9e4], R11 ;  /* 0x0009e40b01007387 */ /* 0x000fe80000100800 */
[----:B------:R-:W-:Y:S04]  /*16000*/  STL [R1+0x9f0], R14 ;  /* 0x0009f00e01007387 */ /* 0x000fe80000100800 */
[----:B------:R-:W-:Y:S01]  /*16010*/  STL [R1+0x9ec], R15 ;  /* 0x0009ec0f01007387 */ /* 0x000fe20000100800 */
[----:B------:R-:W-:-:S03]  /*16020*/  IMAD.X R27, R37, 0x1, R27, P6 ;  /* 0x00000001251b7824 */ /* 0x000fc600030e061b */
[----:B------:R-:W-:Y:S04]  /*16030*/  STL [R1+0x9f8], R18 ;  /* 0x0009f81201007387 */ /* 0x000fe80000100800 */
[----:B------:R0:W-:Y:S02]  /*16040*/  STL [R1+0x9f4], R19 ;  /* 0x0009f41301007387 */ /* 0x0001e40000100800 */
[----:B0-----:R-:W-:-:S06]  /*16050*/  PRMT R19, RZ, 0x7610, R19 ;  /* 0x00007610ff137816 */ /* 0x001fcc0000000013 */
[----:B------:R-:W4:Y:S04]  /*16060*/  @P4 LDG.E.U8 R19, desc[UR18][R26.64] ;  /* 0x000000121a134981 */ /* 0x000f28000c1e1100 */
[----:B------:R-:W-:Y:S04]  /*16070*/  STL [R1+0xa00], R22 ;  /* 0x000a001601007387 */ /* 0x000fe80000100800 */
[----:B------:R-:W-:Y:S04]  /*16080*/  STL [R1+0x9fc], R23 ;  /* 0x0009fc1701007387 */ /* 0x000fe80000100800 */
[----:B------:R-:W4:Y:S04]  /*16090*/  LDL.LU R66, [R1+0x10] ;  /* 0x0000100001427983 */ /* 0x000f280000300800 */
[----:B------:R-:W4:Y:S01]  /*160a0*/  LDL.LU R69, [R1+0x14] ;  /* 0x0000140001457983 */ /* 0x000f220000300800 */
[----:B------:R-:W-:-:S02]  /*160b0*/  ISETP.GT.AND P2, PT, R65, 0x8, PT ;  /* 0x000000084100780c */ /* 0x000fc40003f44270 */
[----:B------:R-:W-:Y:S01]  /*160c0*/  IADD3 R4, P5, PT, R35, R4, RZ ;  /* 0x0000000423047210 */ /* 0x000fe20007fbe0ff */
[----:B--2---:R0:W-:Y:S04]  /*160d0*/  STL [R1+0x88], R29 ;  /* 0x0000881d01007387 */ /* 0x0041e80000100800 */
[----:B0-----:R-:W2:Y:S04]  /*160e0*/  LDL.LU R29, [R1+0x18] ;  /* 0x00001800011d7983 */ /* 0x001ea80000300800 */
[----:B------:R-:W2:Y:S04]  /*160f0*/  LDL.LU R70, [R1+0x94] ;  /* 0x0000940001467983 */ /* 0x000ea80000300800 */
[----:B---3--:R0:W-:Y:S04]  /*16100*/  STL [R1+0x8c], R30 ;  /* 0x00008c1e01007387 */ /* 0x0081e80000100800 */
[----:B0-----:R-:W3:Y:S01]  /*16110*/  LDL.LU R30, [R1+0x9c] ;  /* 0x00009c00011e7983 */ /* 0x001ee20000300800 */
[----:B------:R-:W-:Y:S01]  /*16120*/  ISETP.GT.AND P3, PT, R65, 0x9, PT ;  /* 0x000000094100780c */ /* 0x000fe20003f64270 */
[----:B------:R-:W-:Y:S01]  /*16130*/  IMAD.X R5, R37, 0x1, R5, P5 ;  /* 0x0000000125057824 */ /* 0x000fe200028e0605 */
[----:B------:R-:W-:-:S02]  /*16140*/  PRMT R64, RZ, 0x7610, R64 ;  /* 0x00007610ff407816 */ /* 0x000fc40000000040 */
[----:B------:R-:W-:Y:S02]  /*16150*/  ISETP.GT.AND P4, PT, R65, 0xa, PT ;  /* 0x0000000a4100780c */ /* 0x000fe40003f84270 */
[C---:B------:R-:W-:Y:S02]  /*16160*/  IADD3 R6, P5, PT, R35.reuse, R6, RZ ;  /* 0x0000000623067210 */ /* 0x040fe40007fbe0ff */
[----:B------:R-:W-:Y:S01]  /*16170*/  IADD3 R12, P6, PT, R35, R12, RZ ;  /* 0x0000000c230c7210 */ /* 0x000fe20007fde0ff */
[----:B------:R-:W3:Y:S01]  /*16180*/  @P2 LDG.E.U8 R64, desc[UR18][R4.64] ;  /* 0x0000001204402981 */ /* 0x000ee2000c1e1100 */
[----:B------:R-:W-:Y:S01]  /*16190*/  PRMT R48, RZ, 0x7610, R48 ;  /* 0x00007610ff307816 */ /* 0x000fe20000000030 */
[----:B------:R-:W-:Y:S01]  /*161a0*/  IMAD.X R7, R37, 0x1, R7, P5 ;  /* 0x0000000125077824 */ /* 0x000fe200028e0607 */
[----:B------:R-:W-:Y:S01]  /*161b0*/  ISETP.GT.AND P2, PT, R65, 0xb, PT ;  /* 0x0000000b4100780c */ /* 0x000fe20003f44270 */
[----:B------:R-:W-:Y:S01]  /*161c0*/  STL [R1+0xa08], R24 ;  /* 0x000a081801007387 */ /* 0x000fe20000100800 */
[----:B------:R-:W-:Y:S01]  /*161d0*/  PRMT R92, RZ, 0x7610, R92 ;  /* 0x00007610ff5c7816 */ /* 0x000fe2000000005c */
[----:B------:R-:W-:-:S02]  /*161e0*/  IMAD.X R13, R37, 0x1, R13, P6 ;  /* 0x00000001250d7824 */ /* 0x000fc400030e060d */
[----:B------:R-:W-:Y:S01]  /*161f0*/  STL [R1+0xa04], R25 ;  /* 0x000a041901007387 */ /* 0x000fe20000100800 */
[----:B------:R-:W-:-:S03]  /*16200*/  IADD3 R16, P5, PT, R35, R16, RZ ;  /* 0x0000001023107210 */ /* 0x000fc60007fbe0ff */
[----:B----4-:R-:W-:Y:S01]  /*16210*/  STL [R1+0x90], R40 ;  /* 0x0000902801007387 */ /* 0x010fe20000100800 */
[----:B------:R-:W-:Y:S01]  /*16220*/  PRMT R93, RZ, 0x7610, R93 ;  /* 0x00007610ff5d7816 */ /* 0x000fe2000000005d */
[----:B------:R-:W-:Y:S02]  /*16230*/  IMAD.X R17, R37, 0x1, R17, P5 ;  /* 0x0000000125117824 */ /* 0x000fe400028e0611 */
[----:B------:R-:W4:Y:S01]  /*16240*/  @P3 LDG.E.U8 R48, desc[UR18][R6.64] ;  /* 0x0000001206303981 */ /* 0x000f22000c1e1100 */
[----:B------:R-:W-:-:S03]  /*16250*/  ISETP.GT.AND P3, PT, R65, 0xc, PT ;  /* 0x0000000c4100780c */ /* 0x000fc60003f64270 */
[----:B------:R-:W4:Y:S01]  /*16260*/  @P4 LDG.E.U8 R92, desc[UR18][R12.64] ;  /* 0x000000120c5c4981 */ /* 0x000f22000c1e1100 */
[----:B------:R-:W-:Y:S02]  /*16270*/  ISETP.GT.AND P4, PT, R65, 0xd, PT ;  /* 0x0000000d4100780c */ /* 0x000fe40003f84270 */
[C---:B------:R-:W-:Y:S01]  /*16280*/  IADD3 R20, P5, PT, R35.reuse, R20, RZ ;  /* 0x0000001423147210 */ /* 0x040fe20007fbe0ff */
[----:B------:R0:W4:Y:S04]  /*16290*/  @P2 LDG.E.U8 R93, desc[UR18][R16.64] ;  /* 0x00000012105d2981 */ /* 0x000128000c1e1100 */
[----:B------:R-:W-:Y:S04]  /*162a0*/  STL [R1+0xa14], R19 ;  /* 0x000a141301007387 */ /* 0x000fe80000100800 */
[----:B------:R-:W-:Y:S04]  /*162b0*/  STL [R1+0xa10], R26 ;  /* 0x000a101a01007387 */ /* 0x000fe80000100800 */
[----:B------:R-:W-:Y:S04]  /*162c0*/  STL [R1+0xa0c], R27 ;  /* 0x000a0c1b01007387 */ /* 0x000fe80000100800 */
[----:B------:R-:W-:Y:S04]  /*162d0*/  STL [R1+0xa1c], R4 ;  /* 0x000a1c0401007387 */ /* 0x000fe80000100800 */
[----:B------:R-:W-:Y:S04]  /*162e0*/  STL [R1+0xa18], R5 ;  /* 0x000a180501007387 */ /* 0x000fe80000100800 */
[----:B------:R-:W-:Y:S04]  /*162f0*/  STL [R1+0xa24], R6 ;  /* 0x000a240601007387 */ /* 0x000fe80000100800 */
[----:B------:R-:W-:Y:S01]  /*16300*/  STL [R1+0xa20], R7 ;  /* 0x000a200701007387 */ /* 0x000fe20000100800 */
[----:B------:R-:W-:-:S03]  /*16310*/  IADD3 R111, P6, PT, R35, R111, RZ ;  /* 0x0000006f236f7210 */ /* 0x000fc60007fde0ff */
[----:B------:R-:W-:Y:S04]  /*16320*/  STL [R1+0xa2c], R12 ;  /* 0x000a2c0c01007387 */ /* 0x000fe80000100800 */
[----:B------:R-:W-:Y:S01]  /*16330*/  STL [R1+0xa28], R13 ;  /* 0x000a280d01007387 */ /* 0x000fe20000100800 */
[----:B------:R-:W-:-:S03]  /*16340*/  IMAD.X R21, R37, 0x1, R21, P5 ;  /* 0x0000000125157824 */ /* 0x000fc600028e0615 */
[----:B------:R-:W-:Y:S01]  /*16350*/  STL [R1+0xa34], R16 ;  /* 0x000a341001007387 */ /* 0x000fe20000100800 */
[----:B------:R-:W-:-:S03]  /*16360*/  ISETP.GT.AND P2, PT, R65, 0xe, PT ;  /* 0x0000000e4100780c */ /* 0x000fc60003f44270 */
[----:B------:R0:W-:Y:S01]  /*16370*/  STL [R1+0xa30], R17 ;  /* 0x000a301101007387 */ /* 0x0001e20000100800 */
[----:B------:R-:W-:Y:S01]  /*16380*/  IMAD.X R110, R37, 0x1, R110, P6 ;  /* 0x00000001256e7824 */ /* 0x000fe200030e066e */
[----:B------:R-:W-:Y:S02]  /*16390*/  IADD3 R118, P5, PT, R35, R118, RZ ;  /* 0x0000007623767210 */ /* 0x000fe40007fbe0ff */
[----:B0-----:R-:W-:Y:S01]  /*163a0*/  PRMT R17, RZ, 0x7610, R17 ;  /* 0x00007610ff117816 */ /* 0x001fe20000000011 */
[----:B------:R-:W-:Y:S01]  /*163b0*/  @P4 IMAD.MOV.U32 R40, RZ, RZ, R111 ;  /* 0x000000ffff284224 */ /* 0x000fe200078e006f */
[----:B------:R-:W-:Y:S01]  /*163c0*/  PRMT R6, RZ, 0x7610, R6 ;  /* 0x00007610ff067816 */ /* 0x000fe20000000006 */
[----:B------:R-:W-:-:S03]  /*163d0*/  @P4 IMAD.MOV.U32 R41, RZ, RZ, R110 ;  /* 0x000000ffff294224 */ /* 0x000fc600078e006e */
[----:B------:R-:W4:Y:S01]  /*163e0*/  @P3 LDG.E.U8 R17, desc[UR18][R20.64] ;  /* 0x0000001214113981 */ /* 0x000f22000c1e1100 */
[----:B------:R-:W-:Y:S01]  /*163f0*/  ISETP.GT.AND P3, PT, R65, 0xf, PT ;  /* 0x0000000f4100780c */ /* 0x000fe20003f64270 */
[----:B------:R-:W-:Y:S01]  /*16400*/  IMAD.X R112, R37, 0x1, R112, P5 ;  /* 0x0000000125707824 */ /* 0x000fe200028e0670 */
[----:B------:R-:W-:Y:S01]  /*16410*/  IADD3 R123, P5, PT, R35, R123, RZ ;  /* 0x0000007b237b7210 */ /* 0x000fe20007fbe0ff */
[----:B------:R0:W4:Y:S01]  /*16420*/  @P4 LDG.E.U8 R6, desc[UR18][R40.64] ;  /* 0x0000001228064981 */ /* 0x000122000c1e1100 */
[----:B------:R-:W-:Y:S02]  /*16430*/  PRMT R27, RZ, 0x7610, R27 ;  /* 0x00007610ff1b7816 */ /* 0x000fe4000000001b */
[----:B------:R-:W-:Y:S01]  /*16440*/  ISETP.GT.AND P4, PT, R65, 0x10, PT ;  /* 0x000000104100780c */ /* 0x000fe20003f84270 */
[----:B------:R-:W-:Y:S01]  /*16450*/  IMAD.X R119, R37, 0x1, R119, P5 ;  /* 0x0000000125777824 */ /* 0x000fe200028e0677 */
[----:B------:R-:W-:Y:S01]  /*16460*/  IADD3 R126, P6, PT, R35, R126, RZ ;  /* 0x0000007e237e7210 */ /* 0x000fe20007fde0ff */
[----:B0-----:R-:W-:-:S02]  /*16470*/  @P2 IMAD.MOV.U32 R40, RZ, RZ, R118 ;  /* 0x000000ffff282224 */ /* 0x001fc400078e0076 */
[----:B------:R-:W-:Y:S01]  /*16480*/  @P2 IMAD.MOV.U32 R41, RZ, RZ, R112 ;  /* 0x000000ffff292224 */ /* 0x000fe200078e0070 */
[----:B------:R-:W-:-:S04]  /*16490*/  PRMT R14, RZ, 0x7610, R14 ;  /* 0x00007610ff0e7816 */ /* 0x000fc8000000000e */
[----:B------:R0:W4:Y:S01]  /*164a0*/  @P2 LDG.E.U8 R27, desc[UR18][R40.64] ;  /* 0x00000012281b2981 */ /* 0x000122000c1e1100 */
[----:B------:R-:W-:Y:S01]  /*164b0*/  ISETP.GT.AND P2, PT, R65, 0x11, PT ;  /* 0x000000114100780c */ /* 0x000fe20003f44270 */
[----:B------:R-:W-:Y:S01]  /*164c0*/  IMAD.X R125, R37, 0x1, R125, P6 ;  /* 0x00000001257d7824 */ /* 0x000fe200030e067d */
[----:B------:R-:W-:Y:S01]  /*164d0*/  IADD3 R132, P5, PT, R35, R132, RZ ;  /* 0x0000008423847210 */ /* 0x000fe20007fbe0ff */
[----:B0-----:R-:W-:Y:S02]  /*164e0*/  @P3 IMAD.MOV.U32 R40, RZ, RZ, R123 ;  /* 0x000000ffff283224 */ /* 0x001fe400078e007b */
[----:B------:R-:W-:Y:S01]  /*164f0*/  @P3 IMAD.MOV.U32 R41, RZ, RZ, R119 ;  /* 0x000000ffff293224 */ /* 0x000fe200078e0077 */
[----:B------:R-:W-:-:S04]  /*16500*/  PRMT R63, RZ, 0x7610, R63 ;  /* 0x00007610ff3f7816 */ /* 0x000fc8000000003f */
[----:B------:R0:W4:Y:S01]  /*16510*/  @P3 LDG.E.U8 R14, desc[UR18][R40.64] ;  /* 0x00000012280e3981 */ /* 0x000122000c1e1100 */
[----:B------:R-:W-:Y:S01]  /*16520*/  ISETP.GT.AND P3, PT, R65, 0x12, PT ;  /* 0x000000124100780c */ /* 0x000fe20003f64270 */
[----:B------:R-:W-:Y:S01]  /*16530*/  IMAD.X R130, R37, 0x1, R130, P5 ;  /* 0x0000000125827824 */ /* 0x000fe200028e0682 */
[----:B------:R-:W-:Y:S02]  /*16540*/  IADD3 R138, P5, PT, R35, R138, RZ ;  /* 0x0000008a238a7210 */ /* 0x000fe40007fbe0ff */
[----:B------:R-:W-:Y:S01]  /*16550*/  PRMT R47, RZ, 0x7610, R47 ;  /* 0x00007610ff2f7816 */ /* 0x000fe2000000002f */
[----:B0-----:R-:W-:Y:S02]  /*16560*/  @P4 IMAD.MOV.U32 R40, RZ, RZ, R126 ;  /* 0x000000ffff284224 */ /* 0x001fe400078e007e */
[----:B------:R-:W-:Y:S02]  /*16570*/  @P4 IMAD.MOV.U32 R41, RZ, RZ, R125 ;  /* 0x000000ffff294224 */ /* 0x000fe400078e007d */
[----:B------:R-:W-:-:S03]  /*16580*/  IMAD.X R135, R37, 0x1, R135, P5 ;  /* 0x0000000125877824 */ /* 0x000fc600028e0687 */
[----:B------:R0:W4:Y:S01]  /*16590*/  @P4 LDG.E.U8 R63, desc[UR18][R40.64] ;  /* 0x00000012283f4981 */ /* 0x000122000c1e1100 */
[----:B------:R-:W-:Y:S02]  /*165a0*/  ISETP.GT.AND P4, PT, R65, 0x13, PT ;  /* 0x000000134100780c */ /* 0x000fe40003f84270 */
[----:B------:R-:W-:Y:S02]  /*165b0*/  IADD3 R146, P6, PT, R35, R146, RZ ;  /* 0x0000009223927210 */ /* 0x000fe40007fde0ff */
[----:B------:R-:W-:Y:S01]  /*165c0*/  PRMT R108, RZ, 0x7610, R108 ;  /* 0x00007610ff6c7816 */ /* 0x000fe2000000006c */
[----:B0-----:R-:W-:Y:S02]  /*165d0*/  @P2 IMAD.MOV.U32 R40, RZ, RZ, R132 ;  /* 0x000000ffff282224 */ /* 0x001fe400078e0084 */
[----:B------:R-:W-:-:S05]  /*165e0*/  @P2 IMAD.MOV.U32 R41, RZ, RZ, R130 ;  /* 0x000000ffff292224 */ /* 0x000fca00078e0082 */
        /* <DEDUP_REMOVED lines=17> */
[C---:B------:R-:W-:Y:S02]  /*16700*/  IADD3 R164, P6, PT, R35.reuse, R164, RZ ;  /* 0x000000a423a47210 */ /* 0x040fe40007fde0ff */
[----:B------:R-:W-:Y:S01]  /*16710*/  PRMT R7, RZ, 0x7610, R7 ;  /* 0x00007610ff077816 */ /* 0x000fe20000000007 */
[----:B0-----:R-:W-:Y:S02]  /*16720*/  @P2 IMAD.MOV.U32 R40, RZ, RZ, R156 ;  /* 0x000000ffff282224 */ /* 0x001fe400078e009c */
[----:B------:R-:W-:Y:S01]  /*16730*/  @P2 IMAD.MOV.U32 R41, RZ, RZ, R150 ;  /* 0x000000ffff292224 */ /* 0x000fe200078e0096 */
[----:B------:R-:W-:-:S04]  /*16740*/  IADD3 R66, P5, PT, R35, R66, RZ ;  /* 0x0000004223427210 */ /* 0x000fc80007fbe0ff */
[----:B------:R0:W4:Y:S01]  /*16750*/  @P2 LDG.E.U8 R12, desc[UR18][R40.64] ;  /* 0x00000012280c2981 */ /* 0x000122000c1e1100 */
[----:B------:R-:W-:Y:S01]  /*16760*/  ISETP.GT.AND P2, PT, R65, 0x17, PT ;  /* 0x000000174100780c */ /* 0x000fe20003f44270 */
[C---:B------:R-:W-:Y:S01]  /*16770*/  IMAD.X R163, R37.reuse, 0x1, R163, P6 ;  /* 0x0000000125a37824 */ /* 0x040fe200030e06a3 */
[----:B------:R-:W-:Y:S01]  /*16780*/  PRMT R24, RZ, 0x7610, R24 ;  /* 0x00007610ff187816 */ /* 0x000fe20000000018 */
[----:B0-----:R-:W-:Y:S02]  /*16790*/  @P3 IMAD.MOV.U32 R40, RZ, RZ, R158 ;  /* 0x000000ffff283224 */ /* 0x001fe400078e009e */
[----:B------:R-:W-:Y:S02]  /*167a0*/  @P3 IMAD.MOV.U32 R41, RZ, RZ, R157 ;  /* 0x000000ffff293224 */ /* 0x000fe400078e009d */
[----:B------:R-:W-:-:S03]  /*167b0*/  IMAD.X R165, R37, 0x1, R165, P5 ;  /* 0x0000000125a57824 */ /* 0x000fc600028e06a5 */
[----:B------:R0:W4:Y:S01]  /*167c0*/  @P3 LDG.E.U8 R7, desc[UR18][R40.64] ;  /* 0x0000001228073981 */ /* 0x000122000c1e1100 */
[----:B------:R-:W-:Y:S02]  /*167d0*/  ISETP.GT.AND P3, PT, R65, 0x18, PT ;  /* 0x000000184100780c */ /* 0x000fe40003f64270 */
[----:B------:R-:W-:Y:S01]  /*167e0*/  PRMT R15, RZ, 0x7610, R15 ;  /* 0x00007610ff0f7816 */ /* 0x000fe2000000000f */
[----:B0-----:R-:W-:Y:S02]  /*167f0*/  @P4 IMAD.MOV.U32 R40, RZ, RZ, R164 ;  /* 0x000000ffff284224 */ /* 0x001fe400078e00a4 */
[----:B------:R-:W-:Y:S01]  /*16800*/  @P4 IMAD.MOV.U32 R41, RZ, RZ, R163 ;  /* 0x000000ffff294224 */ /* 0x000fe200078e00a3 */
[----:B------:R0:W-:Y:S04]  /*16810*/  STL [R1+0x10], R66 ;  /* 0x0000104201007387 */ /* 0x0001e80000100800 */
[----:B------:R1:W4:Y:S01]  /*16820*/  @P4 LDG.E.U8 R24, desc[UR18][R40.64] ;  /* 0x0000001228184981 */ /* 0x000322000c1e1100 */
[----:B------:R-:W-:-:S03]  /*16830*/  PRMT R62, RZ, 0x7610, R62 ;  /* 0x00007610ff3e7816 */ /* 0x000fc6000000003e */
[----:B------:R-:W4:Y:S01]  /*16840*/  LDL.LU R68, [R1+0x98] ;  /* 0x0000980001447983 */ /* 0x000f220000300800 */
[----:B-1----:R-:W-:Y:S02]  /*16850*/  @P2 IMAD.MOV.U32 R40, RZ, RZ, R66 ;  /* 0x000000ffff282224 */ /* 0x002fe400078e0042 */
[----:B------:R-:W-:Y:S01]  /*16860*/  @P2 IMAD.MOV.U32 R41, RZ, RZ, R165 ;  /* 0x000000ffff292224 */ /* 0x000fe200078e00a5 */
[----:B0-----:R-:W4:Y:S04]  /*16870*/  LDL.LU R66, [R1+0xa4] ;  /* 0x0000a40001427983 */ /* 0x001f280000300800 */
[----:B------:R0:W4:Y:S01]  /*16880*/  @P2 LDG.E.U8 R15, desc[UR18][R40.64] ;  /* 0x00000012280f2981 */ /* 0x000122000c1e1100 */
[----:B--2---:R-:W-:-:S05]  /*16890*/  IADD3 R29, P5, PT, R35, R29, RZ ;  /* 0x0000001d231d7210 */ /* 0x004fca0007fbe0ff */
[----:B------:R-:W-:Y:S01]  /*168a0*/  IMAD.X R69, R37, 0x1, R69, P5 ;  /* 0x0000000125457824 */ /* 0x000fe200028e0645 */
[C---:B------:R-:W-:Y:S01]  /*168b0*/  IADD3 R70, P6, PT, R35.reuse, R70, RZ ;  /* 0x0000004623467210 */ /* 0x040fe20007fde0ff */
[----:B------:R-:W-:Y:S01]  /*168c0*/  STL [R1+0x18], R29 ;  /* 0x0000181d01007387 */ /* 0x000fe20000100800 */
[----:B0-----:R-:W-:Y:S02]  /*168d0*/  @P3 IMAD.MOV.U32 R40, RZ, RZ, R29 ;  /* 0x000000ffff283224 */ /* 0x001fe400078e001d */
[----:B------:R-:W-:Y:S01]  /*168e0*/  @P3 IMAD.MOV.U32 R41, RZ, RZ, R69 ;  /* 0x000000ffff293224 */ /* 0x000fe200078e0045 */
[----:B------:R0:W-:Y:S04]  /*168f0*/  STL [R1+0x14], R69 ;  /* 0x0000144501007387 */ /* 0x0001e80000100800 */
[----:B------:R1:W2:Y:S01]  /*16900*/  @P3 LDG.E.U8 R62, desc[UR18][R40.64] ;  /* 0x00000012283e3981 */ /* 0x0002a2000c1e1100 */
[----:B---3--:R-:W-:-:S03]  /*16910*/  IADD3 R30, P5, PT, R35, R30, RZ ;  /* 0x0000001e231e7210 */ /* 0x008fc60007fbe0ff */
[----:B0-----:R-:W3:Y:S04]  /*16920*/  LDL.LU R69, [R1+0xa0] ;  /* 0x0000a00001457983 */ /* 0x001ee80000300800 */
[----:B------:R-:W-:Y:S04]  /*16930*/  STL [R1+0x94], R70 ;  /* 0x0000944601007387 */ /* 0x000fe80000100800 */
[----:B------:R-:W2:Y:S04]  /*16940*/  LDL.LU R71, [R1+0xac] ;  /* 0x0000ac0001477983 */ /* 0x000ea80000300800 */
[----:B------:R-:W-:Y:S04]  /*16950*/  STL [R1+0x9c], R30 ;  /* 0x00009c1e01007387 */ /* 0x000fe80000100800 */
[----:B------:R-:W2:Y:S04]  /*16960*/  LDL.LU R29, [R1+0xb4] ;  /* 0x0000b400011d7983 */ /* 0x000ea80000300800 */
[----:B------:R-:W2:Y:S01]  /*16970*/  LDL.LU R41, [R1+0x2c] ;  /* 0x00002c0001297983 */ /* 0x000ea20000300800 */
[----:B------:R-:W-:-:S02]  /*16980*/  ISETP.GT.AND P4, PT, R65, 0x19, PT ;  /* 0x000000194100780c */ /* 0x000fc40003f84270 */
[C---:B------:R-:W-:Y:S02]  /*16990*/  ISETP.GT.AND P2, PT, R65.reuse, 0x1a, PT ;  /* 0x0000001a4100780c */ /* 0x040fe40003f44270 */
[----:B------:R-:W-:Y:S02]  /*169a0*/  PRMT R46, RZ, 0x7610, R46 ;  /* 0x00007610ff2e7816 */ /* 0x000fe4000000002e */
[----:B------:R-:W-:Y:S02]  /*169b0*/  ISETP.GT.AND P3, PT, R65, 0x1b, PT ;  /* 0x0000001b4100780c */ /* 0x000fe40003f64270 */
[----:B------:R-:W-:-:S05]  /*169c0*/  PRMT R107, RZ, 0x7610, R107 ;  /* 0x00007610ff6b7816 */ /* 0x000fca000000006b */
[----:B-1----:R-:W-:Y:S01]  /*169d0*/  @P4 IMAD.MOV.U32 R40, RZ, RZ, R70 ;  /* 0x000000ffff284224 */ /* 0x002fe200078e0046 */
[----:B------:R-:W-:Y:S01]  /*169e0*/  PRMT R145, RZ, 0x7610, R145 ;  /* 0x00007610ff917816 */ /* 0x000fe20000000091 */
[----:B----4-:R-:W-:Y:S01]  /*169f0*/  IMAD.X R68, R37, 0x1, R68, P5 ;  /* 0x0000000125447824 */ /* 0x010fe200028e0644 */
[----:B------:R-:W-:-:S05]  /*16a00*/  IADD3 R66, P5, PT, R35, R66, RZ ;  /* 0x0000004223427210 */ /* 0x000fca0007fbe0ff */
[C---:B---3--:R-:W-:Y:S02]  /*16a10*/  IMAD.X R69, R37.reuse, 0x1, R69, P5 ;  /* 0x0000000125457824 */ /* 0x048fe400028e0645 */
[----:B--2---:R-:W-:Y:S01]  /*16a20*/  IMAD.X R41, R37, 0x1, R41, P6 ;  /* 0x0000000125297824 */ /* 0x004fe200030e0629 */
[----:B------:R-:W-:-:S04]  /*16a30*/  IADD3 R71, P6, PT, R35, R71, RZ ;  /* 0x0000004723477210 */ /* 0x000fc80007fde0ff */
[----:B------:R0:W-:Y:S04]  /*16a40*/  STL [R1+0x2c], R41 ;  /* 0x00002c2901007387 */ /* 0x0001e80000100800 */
[----:B------:R1:W2:Y:S01]  /*16a50*/  @P4 LDG.E.U8 R46, desc[UR18][R40.64] ;  /* 0x00000012282e4981 */ /* 0x0002a2000c1e1100 */
[----:B------:R-:W-:-:S03]  /*16a60*/  IADD3 R29, P5, PT, R35, R29, RZ ;  /* 0x0000001d231d7210 */ /* 0x000fc60007fbe0ff */
[----:B------:R3:W-:Y:S01]  /*16a70*/  STL [R1+0x98], R68 ;  /* 0x0000984401007387 */ /* 0x0007e20000100800 */
[----:B-1----:R-:W-:Y:S02]  /*16a80*/  @P2 IMAD.MOV.U32 R40, RZ, RZ, R30 ;  /* 0x000000ffff282224 */ /* 0x002fe400078e001e */
[----:B0-----:R-:W-:Y:S02]  /*16a90*/  @P2 IMAD.MOV.U32 R41, RZ, RZ, R68 ;  /* 0x000000ffff292224 */ /* 0x001fe400078e0044 */
[----:B---3--:R-:W3:Y:S04]  /*16aa0*/  LDL.LU R68, [R1+0xb0] ;  /* 0x0000b00001447983 */ /* 0x008ee80000300800 */
[----:B------:R-:W4:Y:S04]  /*16ab0*/  LDL.LU R30, [R1+0xbc] ;  /* 0x0000bc00011e7983 */ /* 0x000f280000300800 */
[----:B------:R-:W-:Y:S04]  /*16ac0*/  STL [R1+0xa4], R66 ;  /* 0x0000a44201007387 */ /* 0x000fe80000100800 */
[----:B------:R0:W2:Y:S04]  /*16ad0*/  @P2 LDG.E.U8 R107, desc[UR18][R40.64] ;  /* 0x00000012286b2981 */ /* 0x0000a8000c1e1100 */
[----:B------:R1:W-:Y:S01]  /*16ae0*/  STL [R1+0xa0], R69 ;  /* 0x0000a04501007387 */ /* 0x0003e20000100800 */
[----:B0-----:R-:W-:-:S02]  /*16af0*/  @P3 IMAD.MOV.U32 R40, RZ, RZ, R66 ;  /* 0x000000ffff283224 */ /* 0x001fc400078e0042 */
[----:B------:R-:W-:Y:S02]  /*16b00*/  @P3 IMAD.MOV.U32 R41, RZ, RZ, R69 ;  /* 0x000000ffff293224 */ /* 0x000fe400078e0045 */
[----:B-1----:R-:W2:Y:S04]  /*16b10*/  LDL.LU R69, [R1+0xb8] ;  /* 0x0000b80001457983 */ /* 0x002ea80000300800 */
[----:B------:R-:W-:Y:S04]  /*16b20*/  STL [R1+0xac], R71 ;  /* 0x0000ac4701007387 */ /* 0x000fe80000100800 */
[----:B------:R-:W2:Y:S04]  /*16b30*/  LDL.LU R70, [R1+0xc4] ;  /* 0x0000c40001467983 */ /* 0x000ea80000300800 */
[----:B------:R-:W-:Y:S04]  /*16b40*/  STL [R1+0xb4], R29 ;  /* 0x0000b41d01007387 */ /* 0x000fe80000100800 */
[----:B------:R-:W2:Y:S04]  /*16b50*/  LDL.LU R66, [R1+0xcc] ;  /* 0x0000cc0001427983 */ /* 0x000ea80000300800 */
[----:B------:R0:W2:Y:S04]  /*16b60*/  @P3 LDG.E.U8 R145, desc[UR18][R40.64] ;  /* 0x0000001228913981 */ /* 0x0000a8000c1e1100 */
[----:B------:R-:W2:Y:S01]  /*16b70*/  LDL.LU R41, [R1+0xa8] ;  /* 0x0000a80001297983 */ /* 0x000ea20000300800 */
[----:B------:R-:W-:-:S02]  /*16b80*/  ISETP.GT.AND P4, PT, R65, 0x1c, PT ;  /* 0x0000001c4100780c */ /* 0x000fc40003f84270 */
[C---:B------:R-:W-:Y:S02]  /*16b90*/  ISETP.GT.AND P2, PT, R65.reuse, 0x1d, PT ;  /* 0x0000001d4100780c */ /* 0x040fe40003f44270 */
[----:B------:R-:W-:Y:S02]  /*16ba0*/  PRMT R13, RZ, 0x7610, R13 ;  /* 0x00007610ff0d7816 */ /* 0x000fe4000000000d */
[----:B------:R-:W-:Y:S02]  /*16bb0*/  ISETP.GT.AND P3, PT, R65, 0x1e, PT ;  /* 0x0000001e4100780c */ /* 0x000fe40003f64270 */
[----:B------:R-:W-:-:S05]  /*16bc0*/  PRMT R4, RZ, 0x7610, R4 ;  /* 0x00007610ff047816 */ /* 0x000fca0000000004 */
[----:B0-----:R-:W-:Y:S01]  /*16bd0*/  @P4 IMAD.MOV.U32 R40, RZ, RZ, R71 ;  /* 0x000000ffff284224 */ /* 0x001fe200078e0047 */
[----:B------:R-:W-:Y:S01]  /*16be0*/  PRMT R25, RZ, 0x7610, R25 ;  /* 0x00007610ff197816 */ /* 0x000fe20000000019 */
[----:B---3--:R-:W-:Y:S01]  /*16bf0*/  IMAD.X R68, R37, 0x1, R68, P5 ;  /* 0x0000000125447824 */ /* 0x008fe200028e0644 */
[----:B----4-:R-:W-:-:S05]  /*16c00*/  IADD3 R30, P5, PT, R35, R30, RZ ;  /* 0x0000001e231e7210 */ /* 0x010fca0007fbe0ff */
[----:B--2---:R-:W-:Y:S01]  /*16c10*/  IMAD.X R69, R37, 0x1, R69, P5 ;  /* 0x0000000125457824 */ /* 0x004fe200028e0645 */
[----:B------:R-:W-:Y:S01]  /*16c20*/  IADD3 R66, P5, PT, R35, R66, RZ ;  /* 0x0000004223427210 */ /* 0x000fe20007fbe0ff */
[----:B------:R-:W-:Y:S01]  /*16c30*/  IMAD.X R41, R37, 0x1, R41, P6 ;  /* 0x0000000125297824 */ /* 0x000fe200030e0629 */
[----:B------:R-:W-:-:S04]  /*16c40*/  IADD3 R70, P6, PT, R35, R70, RZ ;  /* 0x0000004623467210 */ /* 0x000fc80007fde0ff */
[----:B------:R0:W-:Y:S04]  /*16c50*/  STL [R1+0xa8], R41 ;  /* 0x0000a82901007387 */ /* 0x0001e80000100800 */
[----:B------:R1:W2:Y:S04]  /*16c60*/  @P4 LDG.E.U8 R13, desc[UR18][R40.64] ;  /* 0x00000012280d4981 */ /* 0x0002a8000c1e1100 */
[----:B------:R3:W-:Y:S01]  /*16c70*/  STL [R1+0xb0], R68 ;  /* 0x0000b04401007387 */ /* 0x0007e20000100800 */
[----:B-1----:R-:W-:Y:S02]  /*16c80*/  @P2 IMAD.MOV.U32 R40, RZ, RZ, R29 ;  /* 0x000000ffff282224 */ /* 0x002fe400078e001d */
[----:B0-----:R-:W-:-:S02]  /*16c90*/  @P2 IMAD.MOV.U32 R41, RZ, RZ, R68 ;  /* 0x000000ffff292224 */ /* 0x001fc400078e0044 */
        /* <DEDUP_REMOVED lines=25> */
[----:B------:R-:W-:-:S05]  /*16e30*/  IMAD.X R41, R37, 0x1, R41, P6 ;  /* 0x0000000125297824 */ /* 0x000fca00030e0629 */
        /* <DEDUP_REMOVED lines=8> */
[----:B------:R0:W2:Y:S04]  /*16ec0*/  @P2 LDG.E.U8 R61, desc[UR18][R40.64] ;  /* 0x00000012283d2981 */ /* 0x0000a8000c1e1100 */
[----:B------:R-:W-:Y:S04]  /*16ed0*/  STL [R1+0xd4], R29 ;  /* 0x0000d41d01007387 */ /* 0x000fe80000100800 */
[----:B------:R1:W-:Y:S01]  /*16ee0*/  STL [R1+0xd0], R69 ;  /* 0x0000d04501007387 */ /* 0x0003e20000100800 */
[----:B0-----:R-:W-:-:S02]  /*16ef0*/  @P3 IMAD.MOV.U32 R40, RZ, RZ, R29 ;  /* 0x000000ffff283224 */ /* 0x001fc400078e001d */
[----:B------:R-:W-:-:S05]  /*16f00*/  @P3 IMAD.MOV.U32 R41, RZ, RZ, R69 ;  /* 0x000000ffff293224 */ /* 0x000fca00078e0045 */
[----:B------:R0:W2:Y:S04]  /*16f10*/  @P3 LDG.E.U8 R45, desc[UR18][R40.64] ;  /* 0x00000012282d3981 */ /* 0x0000a8000c1e1100 */
[----:B-1----:R-:W2:Y:S04]  /*16f20*/  LDL.LU R69, [R1+0xe8] ;  /* 0x0000e80001457983 */ /* 0x002ea80000300800 */
[----:B------:R1:W-:Y:S01]  /*16f30*/  STL [R1+0xdc], R71 ;  /* 0x0000dc4701007387 */ /* 0x0003e20000100800 */
[----:B0-----:R-:W-:-:S03]  /*16f40*/  IMAD.MOV.U32 R41, RZ, RZ, R71 ;  /* 0x000000ffff297224 */ /* 0x001fc600078e0047 */
[----:B------:R-:W2:Y:S04]  /*16f50*/  LDL.LU R70, [R1+0x524] ;  /* 0x0005240001467983 */ /* 0x000ea80000300800 */
[----:B------:R-:W-:Y:S04]  /*16f60*/  STL [R1+0xe4], R30 ;  /* 0x0000e41e01007387 */ /* 0x000fe80000100800 */
[----:B------:R-:W2:Y:S04]  /*16f70*/  LDL.LU R29, [R1+0x52c] ;  /* 0x00052c00011d7983 */ /* 0x000ea80000300800 */
[----:B-1----:R-:W2:Y:S04]  /*16f80*/  LDL.LU R71, [R1+0xa4c] ;  /* 0x000a4c0001477983 */ /* 0x002ea80000300800 */
[----:B------:R-:W2:Y:S01]  /*16f90*/  LDL.LU R40, [R1+0xd8] ;  /* 0x0000d80001287983 */ /* 0x000ea20000300800 */
[----:B------:R-:W-:-:S02]  /*16fa0*/  ISETP.GT.AND P4, PT, R65, 0x22, PT ;  /* 0x000000224100780c */ /* 0x000fc40003f84270 */
[C---:B------:R-:W-:Y:S02]  /*16fb0*/  ISETP.GT.AND P2, PT, R65.reuse, 0x23, PT ;  /* 0x000000234100780c */ /* 0x040fe40003f44270 */
[----:B------:R-:W-:Y:S02]  /*16fc0*/  PRMT R106, RZ, 0x7610, R106 ;  /* 0x00007610ff6a7816 */ /* 0x000fe4000000006a */
[----:B------:R-:W-:Y:S02]  /*16fd0*/  ISETP.GT.AND P3, PT, R65, 0x24, PT ;  /* 0x000000244100780c */ /* 0x000fe40003f64270 */
[----:B------:R-:W-:Y:S02]  /*16fe0*/  PRMT R31, RZ, 0x7610, R31 ;  /* 0x00007610ff1f7816 */ /* 0x000fe4000000001f */
[----:B------:R-:W-:Y:S01]  /*16ff0*/  PRMT R16, RZ, 0x7610, R16 ;  /* 0x00007610ff107816 */ /* 0x000fe20000000010 */
[----:B---3--:R-:W-:Y:S01]  /*17000*/  IMAD.X R68, R37, 0x1, R68, P5 ;  /* 0x0000000125447824 */ /* 0x008fe200028e0644 */
[----:B----4-:R-:W-:-:S05]  /*17010*/  IADD3 R66, P5, PT, R35, R66, RZ ;  /* 0x0000004223427210 */ /* 0x010fca0007fbe0ff */
[C---:B--2---:R-:W-:Y:S02]  /*17020*/  IMAD.X R69, R37.reuse, 0x1, R69, P5 ;  /* 0x0000000125457824 */ /* 0x044fe400028e0645 */
[----:B------:R-:W-:-:S05]  /*17030*/  IMAD.X R40, R37, 0x1, R40, P6 ;  /* 0x0000000125287824 */ /* 0x000fca00030e0628 */
[-C--:B------:R-:W-:Y:S01]  /*17040*/  @P4 LOP3.LUT R41, R41, R40.reuse, RZ, 0x3c, !PT ;  /* 0x0000002829294212 */ /* 0x080fe200078e3cff */
[----:B------:R0:W-:Y:S03]  /*17050*/  STL [R1+0xd8], R40 ;  /* 0x0000d82801007387 */ /* 0x0001e60000100800 */
[----:B0-----:R-:W-:-:S04]  /*17060*/  @P4 LOP3.LUT R40, R41, R40, RZ, 0x3c, !PT ;  /* 0x0000002829284212 */ /* 0x001fc800078e3cff */
[----:B------:R-:W-:-:S05]  /*17070*/  @P4 LOP3.LUT R41, R41, R40, RZ, 0x3c, !PT ;  /* 0x0000002829294212 */ /* 0x000fca00078e3cff */
[----:B------:R0:W2:Y:S02]  /*17080*/  @P4 LDG.E.U8 R106, desc[UR18][R40.64] ;  /* 0x00000012286a4981 */ /* 0x0000a4000c1e1100 */
[----:B0-----:R-:W-:Y:S02]  /*17090*/  @P2 IMAD.MOV.U32 R40, RZ, RZ, R30 ;  /* 0x000000ffff282224 */ /* 0x001fe400078e001e */
[----:B------:R-:W-:-:S05]  /*170a0*/  @P2 IMAD.MOV.U32 R41, RZ, RZ, R68 ;  /* 0x000000ffff292224 */ /* 0x000fca00078e0044 */
[----:B------:R0:W3:Y:S02]  /*170b0*/  @P2 LDG.E.U8 R31, desc[UR18][R40.64] ;  /* 0x00000012281f2981 */ /* 0x0000e4000c1e1100 */
[----:B0-----:R-:W-:Y:S02]  /*170c0*/  @P3 IMAD.MOV.U32 R40, RZ, RZ, R66 ;  /* 0x000000ffff283224 */ /* 0x001fe400078e0042 */
[----:B------:R-:W-:-:S05]  /*170d0*/  @P3 IMAD.MOV.U32 R41, RZ, RZ, R69 ;  /* 0x000000ffff293224 */ /* 0x000fca00078e0045 */
[----:B------:R-:W4:Y:S04]  /*170e0*/  @P3 LDG.E.U8 R16, desc[UR18][R40.64] ;  /* 0x0000001228103981 */ /* 0x000f28000c1e1100 */
[----:B------:R0:W-:Y:S01]  /*170f0*/  STL [R1+0xe0], R68 ;  /* 0x0000e04401007387 */ /* 0x0001e20000100800 */
[C---:B------:R-:W-:Y:S02]  /*17100*/  IADD3 R70, P6, PT, R35.reuse, R70, RZ ;  /* 0x0000004623467210 */ /* 0x040fe40007fde0ff */
[----:B------:R-:W-:Y:S01]  /*17110*/  IADD3 R29, P5, PT, R35, R29, RZ ;  /* 0x0000001d231d7210 */ /* 0x000fe20007fbe0ff */
[----:B0-----:R-:W2:Y:S04]  /*17120*/  LDL.LU R68, [R1+0x528] ;  /* 0x0005280001447983 */ /* 0x001ea80000300800 */
[----:B------:R-:W2:Y:S04]  /*17130*/  LDL.LU R30, [R1+0x534] ;  /* 0x00053400011e7983 */ /* 0x000ea80000300800 */
[----:B------:R0:W-:Y:S04]  /*17140*/  STL [R1+0xec], R66 ;  /* 0x0000ec4201007387 */ /* 0x0001e80000100800 */
[----:B------:R1:W-:Y:S04]  /*17150*/  STL [R1+0xe8], R69 ;  /* 0x0000e84501007387 */ /* 0x0003e80000100800 */
[----:B------:R-:W3:Y:S04]  /*17160*/  LDL.LU R41, [R1+0xf0] ;  /* 0x0000f00001297983 */ /* 0x000ee80000300800 */
[----:B------:R-:W-:Y:S04]  /*17170*/  STL [R1+0x524], R70 ;  /* 0x0005244601007387 */ /* 0x000fe80000100800 */
[----:B0-----:R-:W3:Y:S04]  /*17180*/  LDL.LU R66, [R1+0x530] ;  /* 0x0005300001427983 */ /* 0x001ee80000300800 */
[----:B------:R-:W-:Y:S04]  /*17190*/  STL [R1+0x52c], R29 ;  /* 0x00052c1d01007387 */ /* 0x000fe80000100800 */
[----:B-1----:R-:W3:Y:S04]  /*171a0*/  LDL.LU R69, [R1+0x53c] ;  /* 0x00053c0001457983 */ /* 0x002ee80000300800 */
[----:B----4-:R0:W-:Y:S04]  /*171b0*/  STL [R1+0x50], R16 ;  /* 0x0000501001007387 */ /* 0x0101e80000100800 */
[----:B0-----:R-:W4:Y:S01]  /*171c0*/  LDL.LU R16, [R1+0x544] ;  /* 0x0005440001107983 */ /* 0x001f220000300800 */
[----:B------:R-:W-:-:S02]  /*171d0*/  ISETP.GT.AND P4, PT, R65, 0x25, PT ;  /* 0x000000254100780c */ /* 0x000fc40003f84270 */
[C---:B------:R-:W-:Y:S02]  /*171e0*/  ISETP.GT.AND P2, PT, R65.reuse, 0x26, PT ;  /* 0x000000264100780c */ /* 0x040fe40003f44270 */
[----:B------:R-:W-:Y:S02]  /*171f0*/  PRMT R5, RZ, 0x7610, R5 ;  /* 0x00007610ff057816 */ /* 0x000fe40000000005 */
[----:B------:R-:W-:Y:S01]  /*17200*/  ISETP.GT.AND P3, PT, R65, 0x27, PT ;  /* 0x000000274100780c */ /* 0x000fe20003f64270 */
[----:B--2---:R-:W-:Y:S01]  /*17210*/  IMAD.X R68, R37, 0x1, R68, P5 ;  /* 0x0000000125447824 */ /* 0x004fe200028e0644 */
[----:B------:R-:W-:-:S05]  /*17220*/  IADD3 R30, P5, PT, R35, R30, RZ ;  /* 0x0000001e231e7210 */ /* 0x000fca0007fbe0ff */
[----:B------:R-:W-:Y:S01]  /*17230*/  @P4 IMAD.MOV.U32 R40, RZ, RZ, R70 ;  /* 0x000000ffff284224 */ /* 0x000fe200078e0046 */
[----:B------:R-:W-:Y:S01]  /*17240*/  PRMT R22, RZ, 0x7610, R22 ;  /* 0x00007610ff167816 */ /* 0x000fe20000000016 */
[----:B---3--:R-:W-:-:S05]  /*17250*/  IMAD.X R41, R37, 0x1, R41, P6 ;  /* 0x0000000125297824 */ /* 0x008fca00030e0629 */
[----:B------:R0:W-:Y:S04]  /*17260*/  STL [R1+0xf0], R41 ;  /* 0x0000f02901007387 */ /* 0x0001e80000100800 */
[----:B------:R1:W2:Y:S01]  /*17270*/  @P4 LDG.E.U8 R5, desc[UR18][R40.64] ;  /* 0x0000001228054981 */ /* 0x0002a2000c1e1100 */
[----:B------:R-:W-:-:S03]  /*17280*/  IMAD.X R66, R37, 0x1, R66, P5 ;  /* 0x0000000125427824 */ /* 0x000fc600028e0642 */
[----:B------:R3:W-:Y:S01]  /*17290*/  STL [R1+0x528], R68 ;  /* 0x0005284401007387 */ /* 0x0007e20000100800 */
[----:B------:R-:W-:Y:S02]  /*172a0*/  PRMT R11, RZ, 0x7610, R11 ;  /* 0x00007610ff0b7816 */ /* 0x000fe4000000000b */
[----:B------:R-:W-:Y:S01]  /*172b0*/  IADD3 R69, P6, PT, R35, R69, RZ ;  /* 0x0000004523457210 */ /* 0x000fe20007fde0ff */
[----:B-1----:R-:W-:Y:S02]  /*172c0*/  @P2 IMAD.MOV.U32 R40, RZ, RZ, R29 ;  /* 0x000000ffff282224 */ /* 0x002fe400078e001d */
[----:B0-----:R-:W-:Y:S02]  /*172d0*/  @P2 IMAD.MOV.U32 R41, RZ, RZ, R68 ;  /* 0x000000ffff292224 */ /* 0x001fe400078e0044 */
[----:B---3--:R-:W3:Y:S04]  /*172e0*/  LDL.LU R68, [R1+0x540] ;  /* 0x0005400001447983 */ /* 0x008ee80000300800 */
[----:B------:R-:W2:Y:S04]  /*172f0*/  LDL.LU R29, [R1+0x54c] ;  /* 0x00054c00011d7983 */ /* 0x000ea80000300800 */
[----:B------:R0:W-:Y:S04]  /*17300*/  STL [R1+0x534], R30 ;  /* 0x0005341e01007387 */ /* 0x0001e80000100800 */
[----:B------:R1:W2:Y:S04]  /*17310*/  @P2 LDG.E.U8 R22, desc[UR18][R40.64] ;  /* 0x0000001228162981 */ /* 0x0002a8000c1e1100 */
[----:B------:R4:W-:Y:S01]  /*17320*/  STL [R1+0x530], R66 ;  /* 0x0005304201007387 */ /* 0x0009e20000100800 */
[----:B-1----:R-:W-:-:S02]  /*17330*/  @P3 IMAD.MOV.U32 R40, RZ, RZ, R30 ;  /* 0x000000ffff283224 */ /* 0x002fc400078e001e */
[----:B------:R-:W-:Y:S01]  /*17340*/  @P3 IMAD.MOV.U32 R41, RZ, RZ, R66 ;  /* 0x000000ffff293224 */ /* 0x000fe200078e0042 */
[----:B0-----:R-:W2:Y:S04]  /*17350*/  LDL.LU R30, [R1+0x548] ;  /* 0x00054800011e7983 */ /* 0x001ea80000300800 */
[----:B------:R-:W-:Y:S04]  /*17360*/  STL [R1+0x53c], R69 ;  /* 0x00053c4501007387 */ /* 0x000fe80000100800 */
[----:B------:R-:W2:Y:S04]  /*17370*/  LDL.LU R70, [R1+0x554] ;  /* 0x0005540001467983 */ /* 0x000ea80000300800 */
[----:B------:R0:W2:Y:S01]  /*17380*/  @P3 LDG.E.U8 R11, desc[UR18][R40.64] ;  /* 0x00000012280b3981 */ /* 0x0000a2000c1e1100 */
[----:B----4-:R-:W-:-:S05]  /*17390*/  IADD3 R16, P5, PT, R35, R16, RZ ;  /* 0x0000001023107210 */ /* 0x010fca0007fbe0ff */
[----:B------:R-:W-:Y:S04]  /*173a0*/  STL [R1+0x544], R16 ;  /* 0x0005441001007387 */ /* 0x000fe80000100800 */
[----:B------:R-:W4:Y:S04]  /*173b0*/  LDL.LU R66, [R1+0x55c] ;  /* 0x00055c0001427983 */ /* 0x000f280000300800 */
[----:B------:R-:W4:Y:S01]  /*173c0*/  LDL.LU R41, [R1+0x538] ;  /* 0x0005380001297983 */ /* 0x000f220000300800 */
[C---:B------:R-:W-:Y:S02]  /*173d0*/  ISETP.GT.AND P4, PT, R65.reuse, 0x28, PT ;  /* 0x000000284100780c */ /* 0x040fe40003f84270 */
[----:B------:R-:W-:-:S02]  /*173e0*/  ISETP.GT.AND P2, PT, R65, 0x29, PT ;  /* 0x000000294100780c */ /* 0x000fc40003f44270 */
[----:B------:R-:W-:Y:S02]  /*173f0*/  PRMT R60, RZ, 0x7610, R60 ;  /* 0x00007610ff3c7816 */ /* 0x000fe4000000003c */
[----:B------:R-:W-:Y:S02]  /*17400*/  ISETP.GT.AND P3, PT, R65, 0x2a, PT ;  /* 0x0000002a4100780c */ /* 0x000fe40003f64270 */
[----:B------:R-:W-:-:S05]  /*17410*/  PRMT R44, RZ, 0x7610, R44 ;  /* 0x00007610ff2c7816 */ /* 0x000fca000000002c */
[----:B0-----:R-:W-:Y:S01]  /*17420*/  @P4 IMAD.MOV.U32 R40, RZ, RZ, R69 ;  /* 0x000000ffff284224 */ /* 0x001fe200078e0045 */
[----:B------:R-:W-:Y:S01]  /*17430*/  PRMT R105, RZ, 0x7610, R105 ;  /* 0x00007610ff697816 */ /* 0x000fe20000000069 */
[----:B---3--:R-:W-:Y:S01]  /*17440*/  IMAD.X R68, R37, 0x1, R68, P5 ;  /* 0x0000000125447824 */ /* 0x008fe200028e0644 */
[----:B--2---:R-:W-:-:S05]  /*17450*/  IADD3 R29, P5, PT, R35, R29, RZ ;  /* 0x0000001d231d7210 */ /* 0x004fca0007fbe0ff */
[C---:B------:R-:W-:Y:S02]  /*17460*/  IMAD.X R30, R37.reuse, 0x1, R30, P5 ;  /* 0x00000001251e7824 */ /* 0x040fe400028e061e */
[----:B----4-:R-:W-:-:S05]  /*17470*/  IMAD.X R41, R37, 0x1, R41, P6 ;  /* 0x0000000125297824 */ /* 0x010fca00030e0629 */
[----:B------:R0:W-:Y:S04]  /*17480*/  STL [R1+0x538], R41 ;  /* 0x0005382901007387 */ /* 0x0001e80000100800 */
[----:B------:R1:W2:Y:S01]  /*17490*/  @P4 LDG.E.U8 R60, desc[UR18][R40.64] ;  /* 0x00000012283c4981 */ /* 0x0002a2000c1e1100 */
[----:B------:R-:W-:-:S03]  /*174a0*/  IADD3 R70, P6, PT, R35, R70, RZ ;  /* 0x0000004623467210 */ /* 0x000fc60007fde0ff */
[----:B------:R3:W-:Y:S01]  /*174b0*/  STL [R1+0x540], R68 ;  /* 0x0005404401007387 */ /* 0x0007e20000100800 */
[----:B-1----:R-:W-:Y:S02]  /*174c0*/  @P2 IMAD.MOV.U32 R40, RZ, RZ, R16 ;  /* 0x000000ffff282224 */ /* 0x002fe400078e0010 */
[----:B0-----:R-:W-:Y:S02]  /*174d0*/  @P2 IMAD.MOV.U32 R41, RZ, RZ, R68 ;  /* 0x000000ffff292224 */ /* 0x001fe400078e0044 */
[----:B---3--:R-:W3:Y:S01]  /*174e0*/  LDL.LU R68, [R1+0x558] ;  /* 0x0005580001447983 */ /* 0x008ee20000300800 */
[----:B------:R-:W-:-:S03]  /*174f0*/  IADD3 R66, P5, PT, R35, R66, RZ ;  /* 0x0000004223427210 */ /* 0x000fc60007fbe0ff */
        /* <DEDUP_REMOVED lines=16> */
[----:B------:R-:W-:Y:S02]  /*17600*/  ISETP.GT.AND P2, PT, R65, 0x2c, PT ;  /* 0x0000002c4100780c */ /* 0x000fe40003f44270 */
[----:B------:R-:W-:Y:S02]  /*17610*/  PRMT R147, RZ, 0x7610, R147 ;  /* 0x00007610ff937816 */ /* 0x000fe40000000093 */
[----:B------:R-:W-:Y:S01]  /*17620*/  PRMT R28, RZ, 0x7610, R28 ;  /* 0x00007610ff1c7816 */ /* 0x000fe2000000001c */
[C---:B---3--:R-:W-:Y:S02]  /*17630*/  IMAD.X R68, R37.reuse, 0x1, R68, P5 ;  /* 0x0000000125447824 */ /* 0x048fe400028e0644 */
[----:B--2---:R-:W-:-:S05]  /*17640*/  IMAD.X R40, R37, 0x1, R40, P6 ;  /* 0x0000000125287824 */ /* 0x004fca00030e0628 */
[-C--:B------:R-:W-:Y:S01]  /*17650*/  @P4 LOP3.LUT R41, R41, R40.reuse, RZ, 0x3c, !PT ;  /* 0x0000002829294212 */ /* 0x080fe200078e3cff */
[----:B------:R0:W-:Y:S03]  /*17660*/  STL [R1+0x550], R40 ;  /* 0x0005502801007387 */ /* 0x0001e60000100800 */
[----:B0-----:R-:W-:-:S04]  /*17670*/  @P4 LOP3.LUT R40, R41, R40, RZ, 0x3c, !PT ;  /* 0x0000002829284212 */ /* 0x001fc800078e3cff */
[----:B------:R-:W-:-:S05]  /*17680*/  @P4 LOP3.LUT R41, R41, R40, RZ, 0x3c, !PT ;  /* 0x0000002829294212 */ /* 0x000fca00078e3cff */
[----:B------:R0:W2:Y:S02]  /*17690*/  @P4 LDG.E.U8 R147, desc[UR18][R40.64] ;  /* 0x0000001228934981 */ /* 0x0000a4000c1e1100 */
[----:B0-----:R-:W-:Y:S02]  /*176a0*/  @P2 IMAD.MOV.U32 R40, RZ, RZ, R66 ;  /* 0x000000ffff282224 */ /* 0x001fe400078e0042 */
[----:B------:R-:W-:-:S05]  /*176b0*/  @P2 IMAD.MOV.U32 R41, RZ, RZ, R68 ;  /* 0x000000ffff292224 */ /* 0x000fca00078e0044 */
[----:B------:R0:W3:Y:S01]  /*176c0*/  @P2 LDG.E.U8 R28, desc[UR18][R40.64] ;  /* 0x00000012281c2981 */ /* 0x0000e2000c1e1100 */
[----:B------:R-:W-:Y:S02]  /*176d0*/  ISETP.GT.AND P3, PT, R65, 0x2d, PT ;  /* 0x0000002d4100780c */ /* 0x000fe40003f64270 */
[C---:B----4-:R-:W-:Y:S01]  /*176e0*/  IADD3 R16, P5, PT, R35.reuse, R16, RZ ;  /* 0x0000001023107210 */ /* 0x050fe20007fbe0ff */
[----:B------:R-:W-:Y:S01]  /*176f0*/  STL [R1+0x558], R68 ;  /* 0x0005584401007387 */ /* 0x000fe20000100800 */
[----:B------:R-:W-:-:S03]  /*17700*/  IADD3 R69, P6, PT, R35, R69, RZ ;  /* 0x0000004523457210 */ /* 0x000fc60007fde0ff */
[----:B------:R-:W-:Y:S01]  /*17710*/  IMAD.X R30, R37, 0x1, R30, P5 ;  /* 0x00000001251e7824 */ /* 0x000fe200028e061e */
[----:B------:R-:W4:Y:S01]  /*17720*/  LDL.LU R66, [R1+0x570] ;  /* 0x0005700001427983 */ /* 0x000f220000300800 */
[----:B------:R-:W-:-:S03]  /*17730*/  PRMT R19, RZ, 0x7610, R19 ;  /* 0x00007610ff137816 */ /* 0x000fc60000000013 */
[----:B------:R-:W-:Y:S01]  /*17740*/  STL [R1+0x564], R16 ;  /* 0x0005641001007387 */ /* 0x000fe20000100800 */
[----:B------:R-:W-:Y:S01]  /*17750*/  IADD3 R29, P5, PT, R35, R29, RZ ;  /* 0x0000001d231d7210 */ /* 0x000fe20007fbe0ff */
[----:B0-----:R-:W-:Y:S02]  /*17760*/  @P3 IMAD.MOV.U32 R40, RZ, RZ, R16 ;  /* 0x000000ffff283224 */ /* 0x001fe400078e0010 */
[----:B------:R-:W-:-:S05]  /*17770*/  @P3 IMAD.MOV.U32 R41, RZ, RZ, R30 ;  /* 0x000000ffff293224 */ /* 0x000fca00078e001e */
[----:B------:R0:W2:Y:S04]  /*17780*/  @P3 LDG.E.U8 R19, desc[UR18][R40.64] ;  /* 0x0000001228133981 */ /* 0x0000a8000c1e1100 */
[----:B---3--:R1:W-:Y:S04]  /*17790*/  STL [R1+0x40], R28 ;  /* 0x0000401c01007387 */ /* 0x0083e80000100800 */
[----:B-1----:R-:W3:Y:S04]  /*177a0*/  LDL.LU R28, [R1+0x57c] ;  /* 0x00057c00011c7983 */ /* 0x002ee80000300800 */
[----:B------:R1:W-:Y:S04]  /*177b0*/  STL [R1+0x560], R30 ;  /* 0x0005601e01007387 */ /* 0x0003e80000100800 */
[----:B-1----:R-:W2:Y:S04]  /*177c0*/  LDL.LU R30, [R1+0x578] ;  /* 0x00057800011e7983 */ /* 0x002ea80000300800 */
        /* <DEDUP_REMOVED lines=8> */
[----:B------:R-:W-:Y:S01]  /*17850*/  ISETP.GT.AND P3, PT, R65, 0x30, PT ;  /* 0x000000304100780c */ /* 0x000fe20003f64270 */
[----:B----4-:R-:W-:Y:S01]  /*17860*/  IMAD.X R66, R37, 0x1, R66, P5 ;  /* 0x0000000125427824 */ /* 0x010fe200028e0642 */
[----:B------:R-:W-:-:S05]  /*17870*/  PRMT R8, RZ, 0x7610, R8 ;  /* 0x00007610ff087816 */ /* 0x000fca0000000008 */
[----:B0-----:R-:W-:Y:S01]  /*17880*/  @P4 IMAD.MOV.U32 R40, RZ, RZ, R69 ;  /* 0x000000ffff284224 */ /* 0x001fe200078e0045 */
[----:B------:R-:W-:Y:S02]  /*17890*/  PRMT R59, RZ, 0x7610, R59 ;  /* 0x00007610ff3b7816 */ /* 0x000fe4000000003b */
[----:B---3--:R-:W-:-:S05]  /*178a0*/  IADD3 R28, P5, PT, R35, R28, RZ ;  /* 0x0000001c231c7210 */ /* 0x008fca0007fbe0ff */
[C---:B--2---:R-:W-:Y:S02]  /*178b0*/  IMAD.X R30, R37.reuse, 0x1, R30, P5 ;  /* 0x00000001251e7824 */ /* 0x044fe400028e061e */
[----:B------:R-:W-:Y:S01]  /*178c0*/  IMAD.X R41, R37, 0x1, R41, P6 ;  /* 0x0000000125297824 */ /* 0x000fe200030e0629 */
        /* <DEDUP_REMOVED lines=56> */
[----:B------:R-:W-:Y:S01]  /*17c50*/  PRMT R67, RZ, 0x7610, R67 ;  /* 0x00007610ff437816 */ /* 0x000fe20000000043 */
[----:B--2---:R-:W-:-:S10]  /*17c60*/  IMAD.X R40, R37, 0x1, R40, P6 ;  /* 0x0000000125287824 */ /* 0x004fd400030e0628 */
[-C--:B------:R-:W-:Y:S01]  /*17c70*/  @P4 LOP3.LUT R41, R41, R40.reuse, RZ, 0x3c, !PT ;  /* 0x0000002829294212 */ /* 0x080fe200078e3cff */
[----:B------:R0:W-:Y:S03]  /*17c80*/  STL [R1+0x598], R40 ;  /* 0x0005982801007387 */ /* 0x0001e60000100800 */
[----:B0-----:R-:W-:-:S04]  /*17c90*/  @P4 LOP3.LUT R40, R41, R40, RZ, 0x3c, !PT ;  /* 0x0000002829284212 */ /* 0x001fc800078e3cff */
[----:B------:R-:W-:-:S05]  /*17ca0*/  @P4 LOP3.LUT R41, R41, R40, RZ, 0x3c, !PT ;  /* 0x0000002829294212 */ /* 0x000fca00078e3cff */
[----:B------:R0:W2:Y:S01]  /*17cb0*/  @P4 LDG.E.U8 R67, desc[UR18][R40.64] ;  /* 0x0000001228434981 */ /* 0x0000a2000c1e1100 */
[C---:B------:R-:W-:Y:S02]  /*17cc0*/  ISETP.GT.AND P2, PT, R65.reuse, 0x35, PT ;  /* 0x000000354100780c */ /* 0x040fe40003f44270 */
[----:B------:R-:W-:Y:S01]  /*17cd0*/  ISETP.GT.AND P3, PT, R65, 0x36, PT ;  /* 0x000000364100780c */ /* 0x000fe20003f64270 */
[----:B---3--:R-:W-:Y:S01]  /*17ce0*/  IMAD.X R66, R37, 0x1, R66, P5 ;  /* 0x0000000125427824 */ /* 0x008fe200028e0642 */
[----:B----4-:R-:W-:Y:S02]  /*17cf0*/  IADD3 R16, P5, PT, R35, R16, RZ ;  /* 0x0000001023107210 */ /* 0x010fe40007fbe0ff */
[----:B------:R-:W-:Y:S02]  /*17d00*/  PRMT R26, RZ, 0x7610, R26 ;  /* 0x00007610ff1a7816 */ /* 0x000fe4000000001a */
[----:B------:R1:W-:Y:S01]  /*17d10*/  STL [R1+0x5a0], R66 ;  /* 0x0005a04201007387 */ /* 0x0003e20000100800 */
[----:B------:R-:W-:Y:S01]  /*17d20*/  IMAD.X R30, R37, 0x1, R30, P5 ;  /* 0x00000001251e7824 */ /* 0x000fe200028e061e */
[----:B------:R-:W-:-:S03]  /*17d30*/  IADD3 R68, P6, PT, R35, R68, RZ ;  /* 0x0000004423447210 */ /* 0x000fc60007fde0ff */
[----:B0-----:R-:W-:Y:S02]  /*17d40*/  @P2 IMAD.MOV.U32 R40, RZ, RZ, R28 ;  /* 0x000000ffff282224 */ /* 0x001fe400078e001c */
[----:B------:R-:W-:Y:S02]  /*17d50*/  @P2 IMAD.MOV.U32 R41, RZ, RZ, R66 ;  /* 0x000000ffff292224 */ /* 0x000fe400078e0042 */
[----:B-1----:R-:W3:Y:S01]  /*17d60*/  LDL.LU R66, [R1+0x5b8] ;  /* 0x0005b80001427983 */ /* 0x002ee20000300800 */
[----:B------:R-:W-:-:S03]  /*17d70*/  PRMT R18, RZ, 0x7610, R18 ;  /* 0x00007610ff127816 */ /* 0x000fc60000000012 */
[----:B------:R-:W4:Y:S01]  /*17d80*/  LDL.LU R28, [R1+0x5c4] ;  /* 0x0005c400011c7983 */ /* 0x000f220000300800 */
[----:B------:R-:W-:-:S03]  /*17d90*/  IADD3 R29, P5, PT, R35, R29, RZ ;  /* 0x0000001d231d7210 */ /* 0x000fc60007fbe0ff */
[----:B------:R-:W-:Y:S04]  /*17da0*/  STL [R1+0x5ac], R16 ;  /* 0x0005ac1001007387 */ /* 0x000fe80000100800 */
[----:B------:R0:W3:Y:S04]  /*17db0*/  @P2 LDG.E.U8 R26, desc[UR18][R40.64] ;  /* 0x00000012281a2981 */ /* 0x0000e8000c1e1100 */
[----:B------:R1:W-:Y:S01]  /*17dc0*/  STL [R1+0x5a8], R30 ;  /* 0x0005a81e01007387 */ /* 0x0003e20000100800 */
[----:B0-----:R-:W-:Y:S02]  /*17dd0*/  @P3 IMAD.MOV.U32 R41, RZ, RZ, R30 ;  /* 0x000000ffff293224 */ /* 0x001fe400078e001e */
[----:B------:R-:W-:Y:S01]  /*17de0*/  @P3 IMAD.MOV.U32 R40, RZ, RZ, R16 ;  /* 0x000000ffff283224 */ /* 0x000fe200078e0010 */
[----:B-1----:R-:W4:Y:S04]  /*17df0*/  LDL.LU R30, [R1+0x5c0] ;  /* 0x0005c000011e7983 */ /* 0x002f280000300800 */
[----:B------:R-:W-:Y:S04]  /*17e00*/  STL [R1+0x5b4], R68 ;  /* 0x0005b44401007387 */ /* 0x000fe80000100800 */
[----:B------:R0:W4:Y:S04]  /*17e10*/  @P3 LDG.E.U8 R18, desc[UR18][R40.64] ;  /* 0x0000001228123981 */ /* 0x000128000c1e1100 */
[----:B--2---:R1:W-:Y:S04]  /*17e20*/  STL [R1+0x28], R67 ;  /* 0x0000284301007387 */ /* 0x0043e80000100800 */
[----:B-1----:R-:W2:Y:S04]  /*17e30*/  LDL.LU R67, [R1+0x5cc] ;  /* 0x0005cc0001437983 */ /* 0x002ea80000300800 */
[----:B------:R-:W-:Y:S04]  /*17e40*/  STL [R1+0x5bc], R29 ;  /* 0x0005bc1d01007387 */ /* 0x000fe80000100800 */
[----:B------:R-:W2:Y:S04]  /*17e50*/  LDL.LU R16, [R1+0x5d4] ;  /* 0x0005d40001107983 */ /* 0x000ea80000300800 */
[----:B------:R-:W2:Y:S01]  /*17e60*/  LDL.LU R41, [R1+0x5b0] ;  /* 0x0005b00001297983 */ /* 0x000ea20000300800 */
[----:B------:R-:W-:-:S02]  /*17e70*/  ISETP.GT.AND P4, PT, R65, 0x37, PT ;  /* 0x000000374100780c */ /* 0x000fc40003f84270 */
[C---:B------:R-:W-:Y:S02]  /*17e80*/  ISETP.GT.AND P2, PT, R65.reuse, 0x38, PT ;  /* 0x000000384100780c */ /* 0x040fe40003f44270 */
[----:B------:R-:W-:Y:S02]  /*17e90*/  PRMT R9, RZ, 0x7610, R9 ;  /* 0x00007610ff097816 */ /* 0x000fe40000000009 */
[----:B------:R-:W-:Y:S01]  /*17ea0*/  ISETP.GT.AND P3, PT, R65, 0x39, PT ;  /* 0x000000394100780c */ /* 0x000fe20003f64270 */
[----:B---3--:R-:W-:Y:S01]  /*17eb0*/  IMAD.X R66, R37, 0x1, R66, P5 ;  /* 0x0000000125427824 */ /* 0x008fe200028e0642 */
[----:B----4-:R-:W-:-:S05]  /*17ec0*/  IADD3 R28, P5, PT, R35, R28, RZ ;  /* 0x0000001c231c7210 */ /* 0x010fca0007fbe0ff */
[----:B0-----:R-:W-:Y:S01]  /*17ed0*/  @P4 IMAD.MOV.U32 R40, RZ, RZ, R68 ;  /* 0x000000ffff284224 */ /* 0x001fe200078e0044 */
[----:B------:R-:W-:Y:S02]  /*17ee0*/  PRMT R58, RZ, 0x7610, R58 ;  /* 0x00007610ff3a7816 */ /* 0x000fe4000000003a */
[----:B------:R-:W-:Y:S01]  /*17ef0*/  PRMT R42, RZ, 0x7610, R42 ;  /* 0x00007610ff2a7816 */ /* 0x000fe2000000002a */
[C---:B------:R-:W-:Y:S02]  /*17f00*/  IMAD.X R30, R37.reuse, 0x1, R30, P5 ;  /* 0x00000001251e7824 */ /* 0x040fe400028e061e */
        /* <DEDUP_REMOVED lines=208> */
[----:B------:R0:W-:Y:S04]  /*18c10*/  STL [R1+0x65c], R67 ;  /* 0x00065c4301007387 */ /* 0x0001e80000100800 */
        /* <DEDUP_REMOVED lines=12> */
[----:B---3--:R-:W-:Y:S01]  /*18ce0*/  IMAD.X R66, R37, 0x1, R66, P5 ;  /* 0x0000000125427824 */ /* 0x008fe200028e0642 */
[----:B----4-:R-:W-:-:S05]  /*18cf0*/  IADD3 R29, P5, PT, R35, R29, RZ ;  /* 0x0000001d231d7210 */ /* 0x010fca0007fbe0ff */
[----:B--2---:R-:W-:Y:S01]  /*18d00*/  IMAD.X R30, R37, 0x1, R30, P5 ;  /* 0x00000001251e7824 */ /* 0x004fe200028e061e */
[----:B------:R-:W-:Y:S01]  /*18d10*/  IADD3 R28, P5, PT, R35, R28, RZ ;  /* 0x0000001c231c7210 */ /* 0x000fe20007fbe0ff */
[----:B------:R-:W-:-:S05]  /*18d20*/  IMAD.X R41, R37, 0x1, R41, P6 ;  /* 0x0000000125297824 */ /* 0x000fca00030e0629 */
[----:B------:R1:W-:Y:S04]  /*18d30*/  STL [R1+0x658], R41 ;  /* 0x0006582901007387 */ /* 0x0003e80000100800 */
[----:B------:R2:W3:Y:S01]  /*18d40*/  @P4 LDG.E.U8 R155, desc[UR18][R40.64] ;  /* 0x00000012289b4981 */ /* 0x0004e2000c1e1100 */
[----:B------:R-:W-:-:S03]  /*18d50*/  IADD3 R68, P6, PT, R35, R68, RZ ;  /* 0x0000004423447210 */ /* 0x000fc60007fde0ff */
[----:B------:R-:W-:Y:S04]  /*18d60*/  STL [R1+0x660], R66 ;  /* 0x0006604201007387 */ /* 0x000fe80000100800 */
[----:B0-----:R-:W4:Y:S01]  /*18d70*/  LDL.LU R67, [R1+0x678] ;  /* 0x0006780001437983 */ /* 0x001f220000300800 */
[----:B--2---:R-:W-:Y:S02]  /*18d80*/  @P2 IMAD.MOV.U32 R40, RZ, RZ, R16 ;  /* 0x000000ffff282224 */ /* 0x004fe400078e0010 */
[----:B-1----:R-:W-:Y:S01]  /*18d90*/  @P2 IMAD.MOV.U32 R41, RZ, RZ, R66 ;  /* 0x000000ffff292224 */ /* 0x002fe200078e0042 */
[----:B------:R-:W2:Y:S04]  /*18da0*/  LDL.LU R16, [R1+0x684] ;  /* 0x0006840001107983 */ /* 0x000ea80000300800 */
[----:B------:R0:W3:Y:S04]  /*18db0*/  @P2 LDG.E.U8 R154, desc[UR18][R40.64] ;  /* 0x00000012289a2981 */ /* 0x0000e8000c1e1100 */
[----:B------:R-:W-:Y:S04]  /*18dc0*/  STL [R1+0x66c], R29 ;  /* 0x00066c1d01007387 */ /* 0x000fe80000100800 */
[----:B------:R1:W-:Y:S01]  /*18dd0*/  STL [R1+0x668], R30 ;  /* 0x0006681e01007387 */ /* 0x0003e20000100800 */
[----:B0-----:R-:W-:-:S02]  /*18de0*/  @P3 IMAD.MOV.U32 R40, RZ, RZ, R29 ;  /* 0x000000ffff283224 */ /* 0x001fc400078e001d */
[----:B------:R-:W-:-:S05]  /*18df0*/  @P3 IMAD.MOV.U32 R41, RZ, RZ, R30 ;  /* 0x000000ffff293224 */ /* 0x000fca00078e001e */
[----:B------:R0:W3:Y:S04]  /*18e00*/  @P3 LDG.E.U8 R152, desc[UR18][R40.64] ;  /* 0x0000001228983981 */ /* 0x0000e8000c1e1100 */
[----:B-1----:R-:W3:Y:S04]  /*18e10*/  LDL.LU R30, [R1+0x680] ;  /* 0x00068000011e7983 */ /* 0x002ee80000300800 */
[----:B------:R1:W-:Y:S01]  /*18e20*/  STL [R1+0x674], R68 ;  /* 0x0006744401007387 */ /* 0x0003e20000100800 */
[----:B0-----:R-:W-:-:S03]  /*18e30*/  IMAD.MOV.U32 R41, RZ, RZ, R68 ;  /* 0x000000ffff297224 */ /* 0x001fc600078e0044 */
[----:B------:R-:W3:Y:S04]  /*18e40*/  LDL.LU R66, [R1+0x68c] ;  /* 0x00068c0001427983 */ /* 0x000ee80000300800 */
[----:B------:R-:W-:Y:S04]  /*18e50*/  STL [R1+0x67c], R28 ;  /* 0x00067c1c01007387 */ /* 0x000fe80000100800 */
[----:B------:R-:W3:Y:S04]  /*18e60*/  LDL.LU R29, [R1+0x694] ;  /* 0x00069400011d7983 */ /* 0x000ee80000300800 */
[----:B-1----:R-:W3:Y:S04]  /*18e70*/  LDL.LU R68, [R1+0xa40] ;  /* 0x000a400001447983 */ /* 0x002ee80000300800 */
[----:B------:R-:W3:Y:S01]  /*18e80*/  LDL.LU R40, [R1+0x670] ;  /* 0x0006700001287983 */ /* 0x000ee20000300800 */
[----:B------:R-:W-:-:S02]  /*18e90*/  ISETP.GT.AND P4, PT, R65, 0x4f, PT ;  /* 0x0000004f4100780c */ /* 0x000fc40003f84270 */
[C---:B------:R-:W-:Y:S02]  /*18ea0*/  ISETP.GT.AND P2, PT, R65.reuse, 0x50, PT ;  /* 0x000000504100780c */ /* 0x040fe40003f44270 */
[----:B------:R-:W-:Y:S02]  /*18eb0*/  PRMT R148, RZ, 0x7610, R148 ;  /* 0x00007610ff947816 */ /* 0x000fe40000000094 */
[----:B------:R-:W-:Y:S02]  /*18ec0*/  ISETP.GT.AND P3, PT, R65, 0x51, PT ;  /* 0x000000514100780c */ /* 0x000fe40003f64270 */
[----:B------:R-:W-:Y:S02]  /*18ed0*/  PRMT R55, RZ, 0x7610, R55 ;  /* 0x00007610ff377816 */ /* 0x000fe40000000037 */
[----:B------:R-:W-:Y:S01]  /*18ee0*/  PRMT R85, RZ, 0x7610, R85 ;  /* 0x00007610ff557816 */ /* 0x000fe20000000055 */
[----:B----4-:R-:W-:Y:S01]  /*18ef0*/  IMAD.X R67, R37, 0x1, R67, P5 ;  /* 0x0000000125437824 */ /* 0x010fe200028e0643 */
[----:B--2---:R-:W-:-:S05]  /*18f00*/  IADD3 R16, P5, PT, R35, R16, RZ ;  /* 0x0000001023107210 */ /* 0x004fca0007fbe0ff */
[C---:B---3--:R-:W-:Y:S02]  /*18f10*/  IMAD.X R30, R37.reuse, 0x1, R30, P5 ;  /* 0x00000001251e7824 */ /* 0x048fe400028e061e */
[----:B------:R-:W-:-:S05]  /*18f20*/  IMAD.X R40, R37, 0x1, R40, P6 ;  /* 0x0000000125287824 */ /* 0x000fca00030e0628 */
[-C--:B------:R-:W-:Y:S01]  /*18f30*/  @P4 LOP3.LUT R41, R41, R40.reuse, RZ, 0x3c, !PT ;  /* 0x0000002829294212 */ /* 0x080fe200078e3cff */
[----:B------:R0:W-:Y:S03]  /*18f40*/  STL [R1+0x670], R40 ;  /* 0x0006702801007387 */ /* 0x0001e60000100800 */
[----:B0-----:R-:W-:-:S04]  /*18f50*/  @P4 LOP3.LUT R40, R41, R40, RZ, 0x3c, !PT ;  /* 0x0000002829284212 */ /* 0x001fc800078e3cff */
[----:B------:R-:W-:Y:S01]  /*18f60*/  @P4 LOP3.LUT R41, R41, R40, RZ, 0x3c, !PT ;  /* 0x0000002829294212 */ /* 0x000fe200078e3cff */
[----:B------:R0:W-:Y:S04]  /*18f70*/  STL [R1+0x678], R67 ;  /* 0x0006784301007387 */ /* 0x0001e80000100800 */
[----:B------:R1:W2:Y:S01]  /*18f80*/  @P4 LDG.E.U8 R148, desc[UR18][R40.64] ;  /* 0x0000001228944981 */ /* 0x0002a2000c1e1100 */
[C---:B------:R-:W-:Y:S02]  /*18f90*/  IADD3 R66, P6, PT, R35.reuse, R66, RZ ;  /* 0x0000004223427210 */ /* 0x040fe40007fde0ff */
[----:B------:R-:W-:Y:S01]  /*18fa0*/  IADD3 R29, P5, PT, R35, R29, RZ ;  /* 0x0000001d231d7210 */ /* 0x000fe20007fbe0ff */
[----:B-1----:R-:W-:Y:S02]  /*18fb0*/  @P2 IMAD.MOV.U32 R40, RZ, RZ, R28 ;  /* 0x000000ffff282224 */ /* 0x002fe400078e001c */
[----:B------:R-:W-:-:S02]  /*18fc0*/  @P2 IMAD.MOV.U32 R41, RZ, RZ, R67 ;  /* 0x000000ffff292224 */ /* 0x000fc400078e0043 */
[----:B0-----:R-:W3:Y:S04]  /*18fd0*/  LDL.LU R67, [R1+0x690] ;  /* 0x0006900001437983 */ /* 0x001ee80000300800 */
[----:B------:R-:W4:Y:S04]  /*18fe0*/  LDL.LU R28, [R1+0x69c] ;  /* 0x00069c00011c7983 */ /* 0x000f280000300800 */
[----:B------:R0:W2:Y:S04]  /*18ff0*/  @P2 LDG.E.U8 R55, desc[UR18][R40.64] ;  /* 0x0000001228372981 */ /* 0x0000a8000c1e1100 */
[----:B------:R1:W-:Y:S04]  /*19000*/  STL [R1+0x684], R16 ;  /* 0x0006841001007387 */ /* 0x0003e80000100800 */
[----:B------:R1:W-:Y:S01]  /*19010*/  STL [R1+0x680], R30 ;  /* 0x0006801e01007387 */ /* 0x0003e20000100800 */
[----:B0-----:R-:W-:-:S02]  /*19020*/  @P3 IMAD.MOV.U32 R40, RZ, RZ, R16 ;  /* 0x000000ffff283224 */ /* 0x001fc400078e0010 */
[----:B------:R-:W-:Y:S01]  /*19030*/  @P3 IMAD.MOV.U32 R41, RZ, RZ, R30 ;  /* 0x000000ffff293224 */ /* 0x000fe200078e001e */
[----:B-1----:R-:W2:Y:S04]  /*19040*/  LDL.LU R16, [R1+0x6a4] ;  /* 0x0006a40001107983 */ /* 0x002ea80000300800 */
[----:B------:R0:W-:Y:S04]  /*19050*/  STL [R1+0x68c], R66 ;  /* 0x00068c4201007387 */ /* 0x0001e80000100800 */
[----:B------:R-:W2:Y:S04]  /*19060*/  LDL.LU R30, [R1+0x6ac] ;  /* 0x0006ac00011e7983 */ /* 0x000ea80000300800 */
[----:B------:R-:W-:Y:S04]  /*19070*/  STL [R1+0x694], R29 ;  /* 0x0006941d01007387 */ /* 0x000fe80000100800 */
[----:B------:R1:W2:Y:S04]  /*19080*/  @P3 LDG.E.U8 R85, desc[UR18][R40.64] ;  /* 0x0000001228553981 */ /* 0x0002a8000c1e1100 */
[----:B------:R-:W2:Y:S01]  /*19090*/  LDL.LU R41, [R1+0x688] ;  /* 0x0006880001297983 */ /* 0x000ea20000300800 */
[----:B------:R-:W-:-:S02]  /*190a0*/  ISETP.GT.AND P4, PT, R65, 0x52, PT ;  /* 0x000000524100780c */ /* 0x000fc40003f84270 */
[----:B------:R-:W-:Y:S02]  /*190b0*/  ISETP.GT.AND P2, PT, R65, 0x53, PT ;  /* 0x000000534100780c */ /* 0x000fe40003f44270 */
[----:B------:R-:W-:Y:S02]  /*190c0*/  PRMT R100, RZ, 0x7610, R100 ;  /* 0x00007610ff647816 */ /* 0x000fe40000000064 */
[----:B------:R-:W-:-:S07]  /*190d0*/  PRMT R137, RZ, 0x7610, R137 ;  /* 0x00007610ff897816 */ /* 0x000fce0000000089 */
[----:B-1----:R-:W-:Y:S02]  /*190e0*/  @P4 IMAD.MOV.U32 R40, RZ, RZ, R66 ;  /* 0x000000ffff284224 */ /* 0x002fe400078e0042 */
[C---:B---3--:R-:W-:Y:S02]  /*190f0*/  IMAD.X R67, R37.reuse, 0x1, R67, P5 ;  /* 0x0000000125437824 */ /* 0x048fe400028e0643 */
[----:B--2---:R-:W-:-:S05]  /*19100*/  IMAD.X R41, R37, 0x1, R41, P6 ;  /* 0x0000000125297824 */ /* 0x004fca00030e0629 */
[----:B------:R1:W-:Y:S04]  /*19110*/  STL [R1+0x688], R41 ;  /* 0x0006882901007387 */ /* 0x0003e80000100800 */
[----:B------:R1:W2:Y:S04]  /*19120*/  @P4 LDG.E.U8 R100, desc[UR18][R40.64] ;  /* 0x0000001228644981 */ /* 0x0002a8000c1e1100 */
[----:B------:R3:W-:Y:S04]  /*19130*/  STL [R1+0x690], R67 ;  /* 0x0006904301007387 */ /* 0x0007e80000100800 */
[----:B0-----:R-:W2:Y:S01]  /*19140*/  LDL.LU R66, [R1+0x6a8] ;  /* 0x0006a80001427983 */ /* 0x001ea20000300800 */
[----:B-1----:R-:W-:-:S02]  /*19150*/  IMAD.MOV.U32 R41, RZ, RZ, R67 ;  /* 0x000000ffff297224 */ /* 0x002fc400078e0043 */
[----:B------:R-:W-:Y:S01]  /*19160*/  @P2 IMAD.MOV.U32 R40, RZ, RZ, R29 ;  /* 0x000000ffff282224 */ /* 0x000fe200078e001d */
[----:B---3--:R-:W3:Y:S04]  /*19170*/  LDL.LU R67, [R1+0xa3c] ;  /* 0x000a3c0001437983 */ /* 0x008ee80000300800 */
[----:B------:R-:W2:Y:S04]  /*19180*/  LDL.LU R29, [R1+0xf8] ;  /* 0x0000f800011d7983 */ /* 0x000ea80000300800 */
[----:B------:R0:W2:Y:S04]  /*19190*/  @P2 LDG.E.U8 R137, desc[UR18][R40.64] ;  /* 0x0000001228892981 */ /* 0x0000a8000c1e1100 */
[----:B------:R-:W2:Y:S01]  /*191a0*/  LDL.LU R41, [R1+0x698] ;  /* 0x0006980001297983 */ /* 0x000ea20000300800 */
[----:B------:R-:W-:-:S02]  /*191b0*/  ISETP.GT.AND P3, PT, R65, 0x54, PT ;  /* 0x000000544100780c */ /* 0x000fc40003f64270 */
[C---:B----4-:R-:W-:Y:S02]  /*191c0*/  IADD3 R28, P5, PT, R35.reuse, R28, RZ ;  /* 0x0000001c231c7210 */ /* 0x050fe40007fbe0ff */
[----:B------:R-:W-:Y:S02]  /*191d0*/  PRMT R143, RZ, 0x7610, R143 ;  /* 0x00007610ff8f7816 */ /* 0x000fe4000000008f */
[----:B------:R-:W-:Y:S01]  /*191e0*/  IADD3 R16, P6, PT, R35, R16, RZ ;  /* 0x0000001023107210 */ /* 0x000fe20007fde0ff */
[----:B------:R1:W-:Y:S06]  /*191f0*/  STL [R1+0x69c], R28 ;  /* 0x00069c1c01007387 */ /* 0x0003ec0000100800 */
[----:B0-----:R-:W-:-:S02]  /*19200*/  @P3 IMAD.MOV.U32 R40, RZ, RZ, R28 ;  /* 0x000000ffff283224 */ /* 0x001fc400078e001c */
[----:B--2---:R-:W-:-:S05]  /*19210*/  IMAD.X R41, R37, 0x1, R41, P5 ;  /* 0x0000000125297824 */ /* 0x004fca00028e0629 */
[----:B------:R0:W-:Y:S04]  /*19220*/  STL [R1+0x698], R41 ;  /* 0x0006982901007387 */ /* 0x0001e80000100800 */
[----:B-1----:R-:W2:Y:S04]  /*19230*/  LDL.LU R28, [R1+0x6b4] ;  /* 0x0006b400011c7983 */ /* 0x002ea80000300800 */
[----:B------:R-:W-:Y:S04]  /*19240*/  STL [R1+0x6a4], R16 ;  /* 0x0006a41001007387 */ /* 0x000fe80000100800 */
[----:B------:R1:W4:Y:S04]  /*19250*/  @P3 LDG.E.U8 R143, desc[UR18][R40.64] ;  /* 0x00000012288f3981 */ /* 0x000328000c1e1100 */
[----:B0-----:R-:W2:Y:S01]  /*19260*/  LDL.LU R41, [R1+0x6a0] ;  /* 0x0006a00001297983 */ /* 0x001ea20000300800 */
[----:B------:R-:W-:-:S02]  /*19270*/  ISETP.GT.AND P4, PT, R65, 0x55, PT ;  /* 0x000000554100780c */ /* 0x000fc40003f84270 */
[----:B------:R-:W-:Y:S02]  /*19280*/  IADD3 R30, P5, PT, R35, R30, RZ ;  /* 0x0000001e231e7210 */ /* 0x000fe40007fbe0ff */
[----:B------:R-:W-:Y:S02]  /*19290*/  ISETP.GT.AND P2, PT, R65, 0x56, PT ;  /* 0x000000564100780c */ /* 0x000fe40003f44270 */
[----:B------:R-:W-:Y:S01]  /*192a0*/  PRMT R141, RZ, 0x7610, R141 ;  /* 0x00007610ff8d7816 */ /* 0x000fe2000000008d */
[C---:B------:R-:W-:Y:S01]  /*192b0*/  IMAD.X R66, R37.reuse, 0x1, R66, P5 ;  /* 0x0000000125427824 */ /* 0x040fe200028e0642 */
[----:B------:R-:W-:Y:S05]  /*192c0*/  STL [R1+0x6ac], R30 ;  /* 0x0006ac1e01007387 */ /* 0x000fea0000100800 */
[----:B-1----:R-:W-:Y:S01]  /*192d0*/  @P4 IMAD.MOV.U32 R40, RZ, RZ, R16 ;  /* 0x000000ffff284224 */ /* 0x002fe200078e0010 */
[----:B------:R-:W-:Y:S01]  /*192e0*/  PRMT R140, RZ, 0x7610, R140 ;  /* 0x00007610ff8c7816 */ /* 0x000fe2000000008c */
[----:B--2---:R-:W-:-:S05]  /*192f0*/  IMAD.X R41, R37, 0x1, R41, P6 ;  /* 0x0000000125297824 */ /* 0x004fca00030e0629 */
[----:B------:R0:W-:Y:S04]  /*19300*/  STL [R1+0x6a0], R41 ;  /* 0x0006a02901007387 */ /* 0x0001e80000100800 */
[----:B------:R1:W2:Y:S02]  /*19310*/  @P4 LDG.E.U8 R141, desc[UR18][R40.64] ;  /* 0x00000012288d4981 */ /* 0x0002a4000c1e1100 */
[----:B-1----:R-:W-:Y:S02]  /*19320*/  IMAD.MOV.U32 R40, RZ, RZ, R66 ;  /* 0x000000ffff287224 */ /* 0x002fe400078e0042 */
[----:B0-----:R-:W-:-:S05]  /*19330*/  IMAD.MOV.U32 R41, RZ, RZ, R30 ;  /* 0x000000ffff297224 */ /* 0x001fca00078e001e */
[----:B------:R-:W-:-:S04]  /*19340*/  @P2 LOP3.LUT R41, R41, R40, RZ, 0x3c, !PT ;  /* 0x0000002829292212 */ /* 0x000fc800078e3cff */
[----:B------:R-:W-:Y:S02]  /*19350*/  @P2 LOP3.LUT R40, R41, R40, RZ, 0x3c, !PT ;  /* 0x0000002829282212 */ /* 0x000fe400078e3cff */
[----:B------:R-:W-:Y:S02]  /*19360*/  IADD3 R29, P4, PT, R35, R29, RZ ;  /* 0x0000001d231d7210 */ /* 0x000fe40007f9e0ff */
[----:B------:R-:W-:Y:S01]  /*19370*/  @P2 LOP3.LUT R41, R41, R40, RZ, 0x3c, !PT ;  /* 0x0000002829292212 */ /* 0x000fe200078e3cff */
[----:B------:R0:W-:Y:S04]  /*19380*/  STL [R1+0x6a8], R66 ;  /* 0x0006a84201007387 */ /* 0x0001e80000100800 */
[----:B------:R-:W2:Y:S04]  /*19390*/  LDL.LU R16, [R1+0x6bc] ;  /* 0x0006bc0001107983 */ /* 0x000ea80000300800 */
[----:B------:R1:W2:Y:S04]  /*193a0*/  @P2 LDG.E.U8 R140, desc[UR18][R40.64] ;  /* 0x00000012288c2981 */ /* 0x0002a8000c1e1100 */
[----:B0-----:R-:W2:Y:S04]  /*193b0*/  LDL.LU R66, [R1+0xa38] ;  /* 0x000a380001427983 */ /* 0x001ea80000300800 */
[----:B------:R-:W-:Y:S04]  /*193c0*/  STL [R1+0xf8], R29 ;  /* 0x0000f81d01007387 */ /* 0x000fe80000100800 */
[----:B------:R-:W2:Y:S01]  /*193d0*/  LDL.LU R40, [R1+0xf4] ;  /* 0x0000f40001287983 */ /* 0x000ea20000300800 */
[----:B------:R-:W-:Y:S01]  /*193e0*/  ISETP.GT.AND P3, PT, R65, 0x57, PT ;  /* 0x000000574100780c */ /* 0x000fe20003f64270 */
[----:B-1----:R-:W-:Y:S01]  /*193f0*/  IMAD.MOV.U32 R41, RZ, RZ, R29 ;  /* 0x000000ffff297224 */ /* 0x002fe200078e001d */
[----:B------:R-:W-:Y:S01]  /*19400*/  PRMT R136, RZ, 0x7610, R136 ;  /* 0x00007610ff887816 */ /* 0x000fe20000000088 */
[----:B--2---:R-:W-:-:S10]  /*19410*/  IMAD.X R40, R37, 0x1, R40, P4 ;  /* 0x0000000125287824 */ /* 0x004fd400020e0628 */
[-C--:B------:R-:W-:Y:S01]  /*19420*/  @P3 LOP3.LUT R41, R41, R40.reuse, RZ, 0x3c, !PT ;  /* 0x0000002829293212 */ /* 0x080fe200078e3cff */
[----:B------:R0:W-:Y:S03]  /*19430*/  STL [R1+0xf4], R40 ;  /* 0x0000f42801007387 */ /* 0x0001e60000100800 */
[----:B0-----:R-:W-:-:S04]  /*19440*/  @P3 LOP3.LUT R40, R41, R40, RZ, 0x3c, !PT ;  /* 0x0000002829283212 */ /* 0x001fc800078e3cff */
[----:B------:R-:W-:-:S05]  /*19450*/  @P3 LOP3.LUT R41, R41, R40, RZ, 0x3c, !PT ;  /* 0x0000002829293212 */ /* 0x000fca00078e3cff */
[----:B------:R0:W2:Y:S04]  /*19460*/  @P3 LDG.E.U8 R136, desc[UR18][R40.64] ;  /* 0x0000001228883981 */ /* 0x0000a8000c1e1100 */
[----:B------:R-:W2:Y:S01]  /*19470*/  LDL.LU R41, [R1+0x6b0] ;  /* 0x0006b00001297983 */ /* 0x000ea20000300800 */
[----:B------:R-:W-:Y:S02]  /*19480*/  ISETP.GT.AND P5, PT, R65, 0x58, PT ;  /* 0x000000584100780c */ /* 0x000fe40003fa4270 */
[----:B------:R-:W-:Y:S02]  /*19490*/  IADD3 R28, P2, PT, R35, R28, RZ ;  /* 0x0000001c231c7210 */ /* 0x000fe40007f5e0ff */
[----:B------:R-:W-:-:S03]  /*194a0*/  PRMT R54, RZ, 0x7610, R54 ;  /* 0x00007610ff367816 */ /* 0x000fc60000000036 */
[----:B------:R1:W-:Y:S06]  /*194b0*/  STL [R1+0x6b4], R28 ;  /* 0x0006b41c01007387 */ /* 0x0003ec0000100800 */
[----:B0-----:R-:W-:Y:S02]  /*194c0*/  @P5 IMAD.MOV.U32 R40, RZ, RZ, R28 ;  /* 0x000000ffff285224 */ /* 0x001fe400078e001c */
[----:B--2---:R-:W-:-:S05]  /*194d0*/  IMAD.X R41, R37, 0x1, R41, P2 ;  /* 0x0000000125297824 */ /* 0x004fca00010e0629 */
[----:B------:R0:W-:Y:S04]  /*194e0*/  STL [R1+0x6b0], R41 ;  /* 0x0006b02901007387 */ /* 0x0001e80000100800 */
[----:B-1----:R-:W2:Y:S04]  /*194f0*/  LDL.LU R28, [R1+0x6cc] ;  /* 0x0006cc00011c7983 */ /* 0x002ea80000300800 */
[----:B------:R1:W2:Y:S04]  /*19500*/  @P5 LDG.E.U8 R54, desc[UR18][R40.64] ;  /* 0x0000001228365981 */ /* 0x0002a8000c1e1100 */
[----:B0-----:R-:W2:Y:S01]  /*19510*/  LDL.LU R41, [R1+0x6b8] ;  /* 0x0006b80001297983 */ /* 0x001ea20000300800 */
[----:B------:R-:W-:-:S02]  /*19520*/  ISETP.GT.AND P3, PT, R65, 0x59, PT ;  /* 0x000000594100780c */ /* 0x000fc40003f64270 */
[----:B------:R-:W-:Y:S02]  /*19530*/  IADD3 R16, P2, PT, R35, R16, RZ ;  /* 0x0000001023107210 */ /* 0x000fe40007f5e0ff */
[----:B------:R-:W-:-:S03]  /*19540*/  PRMT R86, RZ, 0x7610, R86 ;  /* 0x00007610ff567816 */ /* 0x000fc60000000056 */
[----:B------:R0:W-:Y:S06]  /*19550*/  STL [R1+0x6bc], R16 ;  /* 0x0006bc1001007387 */ /* 0x0001ec0000100800 */
[----:B-1----:R-:W-:Y:S02]  /*19560*/  @P3 IMAD.MOV.U32 R40, RZ, RZ, R16 ;  /* 0x000000ffff283224 */ /* 0x002fe400078e0010 */
[----:B--2---:R-:W-:-:S05]  /*19570*/  IMAD.X R41, R37, 0x1, R41, P2 ;  /* 0x0000000125297824 */ /* 0x004fca00010e0629 */
[----:B------:R1:W-:Y:S04]  /*19580*/  STL [R1+0x6b8], R41 ;  /* 0x0006b82901007387 */ /* 0x0003e80000100800 */
[----:B0-----:R-:W2:Y:S04]  /*19590*/  LDL.LU R16, [R1+0x6d4] ;  /* 0x0006d40001107983 */ /* 0x001ea80000300800 */
[----:B------:R0:W2:Y:S04]  /*195a0*/  @P3 LDG.E.U8 R86, desc[UR18][R40.64] ;  /* 0x0000001228563981 */ /* 0x0000a8000c1e1100 */
[----:B------:R-:W2:Y:S04]  /*195b0*/  LDL.LU R40, [R1+0x6c0] ;  /* 0x0006c00001287983 */ /* 0x000ea80000300800 */
[----:B-1----:R-:W0:Y:S01]  /*195c0*/  LDL.LU R41, [R1+0x6c4] ;  /* 0x0006c40001297983 */ /* 0x002e220000300800 */
[----:B------:R-:W-:-:S02]  /*195d0*/  ISETP.GT.AND P3, PT, R65, 0x5a, PT ;  /* 0x0000005a4100780c */ /* 0x000fc40003f64270 */
[----:B------:R-:W-:Y:S02]  /*195e0*/  PRMT R99, RZ, 0x7610, R99 ;  /* 0x00007610ff637816 */ /* 0x000fe40000000063 */
[----:B0-----:R-:W-:-:S05]  /*195f0*/  IADD3 R41, P2, PT, R35, R41, RZ ;  /* 0x0000002923297210 */ /* 0x001fca0007f5e0ff */
[----:B--2---:R-:W-:Y:S01]  /*19600*/  IMAD.X R40, R37, 0x1, R40, P2 ;  /* 0x0000000125287824 */ /* 0x004fe200010e0628 */
[----:B------:R0:W-:Y:S04]  /*19610*/  STL [R1+0x6c4], R41 ;  /* 0x0006c42901007387 */ /* 0x0001e80000100800 */
[----:B------:R1:W-:Y:S01]  /*19620*/  STL [R1+0x6c0], R40 ;  /* 0x0006c02801007387 */ /* 0x0003e20000100800 */
[----:B0-----:R-:W-:-:S04]  /*19630*/  @P3 LOP3.LUT R41, R41, R40, RZ, 0x3c, !PT ;  /* 0x0000002829293212 */ /* 0x001fc800078e3cff */
[----:B-1----:R-:W-:-:S04]  /*19640*/  @P3 LOP3.LUT R40, R41, R40, RZ, 0x3c, !PT ;  /* 0x0000002829283212 */ /* 0x002fc800078e3cff */
        /* <DEDUP_REMOVED lines=246> */
[----:B-1----:R-:W2:Y:S01]  /*1a5b0*/  LDL.LU R41, [R1+0x768] ;  /* 0x0007680001297983 */ /* 0x002ea20000300800 */
[----:B------:R-:W-:-:S02]  /*1a5c0*/  ISETP.GT.AND P3, PT, R65, RZ, PT ;  /* 0x000000ff4100720c */ /* 0x000fc40003f64270 */
[----:B------:R-:W-:Y:S02]  /*1a5d0*/  IADD3 R2, P2, PT, R35, R2, RZ ;  /* 0x0000000223027210 */ /* 0x000fe40007f5e0ff */
[----:B------:R-:W-:-:S03]  /*1a5e0*/  PRMT R83, RZ, 0x7610, R83 ;  /* 0x00007610ff537816 */ /* 0x000fc60000000053 */
[----:B------:R-:W-:-:S06]  /*1a5f0*/  IMAD.X R3, R37, 0x1, R3, P2 ;  /* 0x0000000125037824 */ /* 0x000fcc00010e0603 */
[----:B------:R-:W3:Y:S01]  /*1a600*/  @P3 LDG.E.U8 R83, desc[UR18][R2.64] ;  /* 0x0000001202533981 */ /* 0x000ee2000c1e1100 */
        /* <DEDUP_REMOVED lines=131> */
[----:B------:R-:W-:Y:S06]  /*1ae40*/  STL [R1+0x7c4], R28 ;  /* 0x0007c41c01007387 */ /* 0x000fec0000100800 */
[----:B0-----:R-:W-:Y:S02]  /*1ae50*/  @P3 IMAD.MOV.U32 R40, RZ, RZ, R28 ;  /* 0x000000ffff283224 */ /* 0x001fe400078e001c */
[----:B--2---:R-:W-:-:S05]  /*1ae60*/  IMAD.X R41, R37, 0x1, R41, P2 ;  /* 0x0000000125297824 */ /* 0x004fca00010e0629 */
[----:B------:R0:W-:Y:S04]  /*1ae70*/  STL [R1+0x7c0], R41 ;  /* 0x0007c02901007387 */ /* 0x0001e80000100800 */
[----:B------:R1:W2:Y:S04]  /*1ae80*/  @P3 LDG.E.U8 R76, desc[UR18][R40.64] ;  /* 0x00000012284c3981 */ /* 0x0002a8000c1e1100 */
[----:B0-----:R-:W2:Y:S01]  /*1ae90*/  LDL.LU R41, [R1+0x11c] ;  /* 0x00011c0001297983 */ /* 0x001ea20000300800 */
[----:B------:R-:W-:Y:S02]  /*1aea0*/  ISETP.GT.AND P4, PT, R65, 0x7f, PT ;  /* 0x0000007f4100780c */ /* 0x000fe40003f84270 */
[----:B------:R-:W-:-:S02]  /*1aeb0*/  IADD3 R16, P3, PT, R35, R16, RZ ;  /* 0x0000001023107210 */ /* 0x000fc40007f7e0ff */
[----:B------:R-:W-:-:S03]  /*1aec0*/  PRMT R74, RZ, 0x7610, R74 ;  /* 0x00007610ff4a7816 */ /* 0x000fc6000000004a */
[----:B------:R0:W-:Y:S06]  /*1aed0*/  STL [R1+0x120], R16 ;  /* 0x0001201001007387 */ /* 0x0001ec0000100800 */
[----:B-1----:R-:W-:Y:S01]  /*1aee0*/  @P4 IMAD.MOV.U32 R40, RZ, RZ, R16 ;  /* 0x000000ffff284224 */ /* 0x002fe200078e0010 */
[----:B------:R-:W1:Y:S01]  /*1aef0*/  S2R R28, SR_TID.X ;  /* 0x00000000001c7919 */ /* 0x000e620000002100 */
[----:B--2---:R-:W-:-:S05]  /*1af00*/  IMAD.X R41, R37, 0x1, R41, P3 ;  /* 0x0000000125297824 */ /* 0x004fca00018e0629 */
[----:B------:R2:W-:Y:S04]  /*1af10*/  STL [R1+0x11c], R41 ;  /* 0x00011c2901007387 */ /* 0x0005e80000100800 */
[----:B0-----:R-:W3:Y:S04]  /*1af20*/  LDL.LU R16, [R1+0x1e8] ;  /* 0x0001e80001107983 */ /* 0x001ee80000300800 */
[----:B------:R0:W3:Y:S04]  /*1af30*/  @P4 LDG.E.U8 R74, desc[UR18][R40.64] ;  /* 0x00000012284a4981 */ /* 0x0000e8000c1e1100 */
[----:B------:R-:W3:Y:S04]  /*1af40*/  LDL.LU R40, [R1+0x124] ;  /* 0x0001240001287983 */ /* 0x000ee80000300800 */
[----:B--2---:R-:W0:Y:S01]  /*1af50*/  LDL.LU R41, [R1+0x128] ;  /* 0x0001280001297983 */ /* 0x004e220000300800 */
[----:B-1----:R-:W-:Y:S01]  /*1af60*/  LOP3.LUT R28, R28, 0x7f, RZ, 0xc0, !PT ;  /* 0x0000007f1c1c7812 */ /* 0x002fe200078ec0ff */
[----:B------:R-:W-:Y:S03]  /*1af70*/  BAR.SYNC.DEFER_BLOCKING 0x0 ;  /* 0x0000000000007b1d */ /* 0x000fe60000010000 */
[----:B------:R-:W-:-:S02]  /*1af80*/  ISETP.GE.AND P2, PT, R28, R65, PT ;  /* 0x000000411c00720c */ /* 0x000fc40003f46270 */
[----:B------:R-:W-:Y:S02]  /*1af90*/  PRMT R73, RZ, 0x7610, R73 ;  /* 0x00007610ff497816 */ /* 0x000fe40000000049 */
[----:B0-----:R-:W-:-:S05]  /*1afa0*/  IADD3 R41, P3, PT, R36, R41, RZ ;  /* 0x0000002924297210 */ /* 0x001fca0007f7e0ff */
[----:B---3--:R-:W-:Y:S01]  /*1afb0*/  IMAD.X R40, R38, 0x1, R40, P3 ;  /* 0x0000000126287824 */ /* 0x008fe200018e0628 */
[----:B------:R0:W-:Y:S04]  /*1afc0*/  STL [R1+0x128], R41 ;  /* 0x0001282901007387 */ /* 0x0001e80000100800 */
[----:B------:R1:W-:Y:S01]  /*1afd0*/  STL [R1+0x124], R40 ;  /* 0x0001242801007387 */ /* 0x0003e20000100800 */
[----:B0-----:R-:W-:-:S04]  /*1afe0*/  @!P2 LOP3.LUT R41, R41, R40, RZ, 0x3c, !PT ;  /* 0x000000282929a212 */ /* 0x001fc800078e3cff */
[----:B-1----:R-:W-:-:S04]  /*1aff0*/  @!P2 LOP3.LUT R40, R41, R40, RZ, 0x3c, !PT ;  /* 0x000000282928a212 */ /* 0x002fc800078e3cff */
[----:B------:R-:W-:-:S05]  /*1b000*/  @!P2 LOP3.LUT R41, R41, R40, RZ, 0x3c, !PT ;  /* 0x000000282929a212 */ /* 0x000fca00078e3cff */
[----:B------:R0:W2:Y:S04]  /*1b010*/  @!P2 LDG.E.U8 R73, desc[UR18][R40.64] ;  /* 0x000000122849a981 */ /* 0x0000a8000c1e1100 */
[----:B------:R-:W3:Y:S04]  /*1b020*/  LDL.LU R40, [R1+0x164] ;  /* 0x0001640001287983 */ /* 0x000ee80000300800 */
[----:B------:R-:W0:Y:S01]  /*1b030*/  LDL.LU R41, [R1+0x168] ;  /* 0x0001680001297983 */ /* 0x000e220000300800 */
        /* <DEDUP_REMOVED lines=8> */
[----:B------:R0:W3:Y:S04]  /*1b0c0*/  @!P2 LDG.E.U8 R72, desc[UR18][R40.64] ;  /* 0x000000122848a981 */ /* 0x0000e8000c1e1100 */
[----:B------:R-:W2:Y:S04]  /*1b0d0*/  LDL.LU R40, [R1+0x1a4] ;  /* 0x0001a40001287983 */ /* 0x000ea80000300800 */
[----:B------:R-:W0:Y:S01]  /*1b0e0*/  LDL.LU R41, [R1+0x1a8] ;  /* 0x0001a80001297983 */ /* 0x000e220000300800 */
[----:B------:R-:W-:Y:S02]  /*1b0f0*/  PRMT R71, RZ, 0x7610, R71 ;  /* 0x00007610ff477816 */ /* 0x000fe40000000047 */
[----:B0-----:R-:W-:-:S05]  /*1b100*/  IADD3 R41, P3, PT, R36, R41, RZ ;  /* 0x0000002924297210 */ /* 0x001fca0007f7e0ff */
[----:B--2---:R-:W-:Y:S01]  /*1b110*/  IMAD.X R40, R38, 0x1, R40, P3 ;  /* 0x0000000126287824 */ /* 0x004fe200018e0628 */
[----:B------:R0:W-:Y:S04]  /*1b120*/  STL [R1+0x1a8], R41 ;  /* 0x0001a82901007387 */ /* 0x0001e80000100800 */
[----:B------:R1:W-:Y:S01]  /*1b130*/  STL [R1+0x1a4], R40 ;  /* 0x0001a42801007387 */ /* 0x0003e20000100800 */
[----:B0-----:R-:W-:-:S04]  /*1b140*/  @!P2 LOP3.LUT R41, R41, R40, RZ, 0x3c, !PT ;  /* 0x000000282929a212 */ /* 0x001fc800078e3cff */
[----:B-1----:R-:W-:-:S04]  /*1b150*/  @!P2 LOP3.LUT R40, R41, R40, RZ, 0x3c, !PT ;  /* 0x000000282928a212 */ /* 0x002fc800078e3cff */
[----:B------:R-:W-:-:S05]  /*1b160*/  @!P2 LOP3.LUT R41, R41, R40, RZ, 0x3c, !PT ;  /* 0x000000282929a212 */ /* 0x000fca00078e3cff */
[----:B------:R0:W2:Y:S04]  /*1b170*/  @!P2 LDG.E.U8 R71, desc[UR18][R40.64] ;  /* 0x000000122847a981 */ /* 0x0000a8000c1e1100 */
[----:B------:R-:W2:Y:S01]  /*1b180*/  LDL.LU R41, [R1+0x1e4] ;  /* 0x0001e40001297983 */ /* 0x000ea20000300800 */
[----:B------:R-:W-:Y:S02]  /*1b190*/  IADD3 R16, P3, PT, R36, R16, RZ ;  /* 0x0000001024107210 */ /* 0x000fe40007f7e0ff */
[----:B------:R-:W-:-:S03]  /*1b1a0*/  PRMT R70, RZ, 0x7610, R70 ;  /* 0x00007610ff467816 */ /* 0x000fc60000000046 */
[----:B0-----:R-:W-:Y:S01]  /*1b1b0*/  @!P2 IMAD.MOV.U32 R40, RZ, RZ, R16 ;  /* 0x000000ffff28a224 */ /* 0x001fe200078e0010 */
[----:B------:R0:W-:Y:S01]  /*1b1c0*/  STL [R1+0x1e8], R16 ;  /* 0x0001e81001007387 */ /* 0x0001e20000100800 */
[----:B--2---:R-:W-:-:S05]  /*1b1d0*/  IMAD.X R41, R38, 0x1, R41, P3 ;  /* 0x0000000126297824 */ /* 0x004fca00018e0629 */
[----:B------:R1:W-:Y:S04]  /*1b1e0*/  STL [R1+0x1e4], R41 ;  /* 0x0001e42901007387 */ /* 0x0003e80000100800 */
[----:B0-----:R-:W2:Y:S04]  /*1b1f0*/  LDL.LU R16, [R1+0x308] ;  /* 0x0003080001107983 */ /* 0x001ea80000300800 */
[----:B------:R0:W2:Y:S04]  /*1b200*/  @!P2 LDG.E.U8 R70, desc[UR18][R40.64] ;  /* 0x000000122846a981 */ /* 0x0000a8000c1e1100 */
[----:B------:R-:W2:Y:S04]  /*1b210*/  LDL.LU R40, [R1+0x224] ;  /* 0x0002240001287983 */ /* 0x000ea80000300800 */
[----:B-1----:R-:W0:Y:S01]  /*1b220*/  LDL.LU R41, [R1+0x240] ;  /* 0x0002400001297983 */ /* 0x002e220000300800 */
[----:B------:R-:W-:-:S02]  /*1b230*/  PRMT R69, RZ, 0x7610, R69 ;  /* 0x00007610ff457816 */ /* 0x000fc40000000045 */
        /* <DEDUP_REMOVED lines=41> */
[----:B------:R-:W-:-:S03]  /*1b4d0*/  PRMT R65, RZ, 0x7610, R65 ;  /* 0x00007610ff417816 */ /* 0x000fc60000000041 */
[----:B------:R1:W-:Y:S01]  /*1b4e0*/  STS.U8 [R28+UR9+0x8000], R83 ;  /* 0x008000531c007988 */ /* 0x0003e20008000009 */
[----:B0-----:R-:W-:-:S05]  /*1b4f0*/  IADD3 R41, P3, PT, R36, R41, RZ ;  /* 0x0000002924297210 */ /* 0x001fca0007f7e0ff */
[----:B--2---:R-:W-:Y:S01]  /*1b500*/  IMAD.X R40, R38, 0x1, R40, P3 ;  /* 0x0000000126287824 */ /* 0x004fe200018e0628 */
[----:B------:R0:W-:Y:S04]  /*1b510*/  STL [R1+0x348], R41 ;  /* 0x0003482901007387 */ /* 0x0001e80000100800 */
[----:B------:R2:W-:Y:S04]  /*1b520*/  STL [R1+0x344], R40 ;  /* 0x0003442801007387 */ /* 0x0005e80000100800 */
[----:B-1----:R-:W3:Y:S01]  /*1b530*/  LDL.LU R83, [R1+0x448] ;  /* 0x0004480001537983 */ /* 0x002ee20000300800 */
[----:B0-----:R-:W-:-:S04]  /*1b540*/  @!P2 LOP3.LUT R41, R41, R40, RZ, 0x3c, !PT ;  /* 0x000000282929a212 */ /* 0x001fc800078e3cff */
[----:B--2---:R-:W-:-:S04]  /*1b550*/  @!P2 LOP3.LUT R40, R41, R40, RZ, 0x3c, !PT ;  /* 0x000000282928a212 */ /* 0x004fc800078e3cff */
[----:B------:R-:W-:-:S05]  /*1b560*/  @!P2 LOP3.LUT R41, R41, R40, RZ, 0x3c, !PT ;  /* 0x000000282929a212 */ /* 0x000fca00078e3cff */
[----:B------:R0:W2:Y:S04]  /*1b570*/  @!P2 LDG.E.U8 R65, desc[UR18][R40.64] ;  /* 0x000000122841a981 */ /* 0x0000a8000c1e1100 */
[----:B------:R-:W2:Y:S04]  /*1b580*/  LDL.LU R40, [R1+0x384] ;  /* 0x0003840001287983 */ /* 0x000ea80000300800 */
[----:B------:R-:W0:Y:S04]  /*1b590*/  LDL.LU R41, [R1+0x388] ;  /* 0x0003880001297983 */ /* 0x000e280000300800 */
[----:B------:R1:W-:Y:S02]  /*1b5a0*/  STS.U8 [R28+UR9+0x8400], R64 ;  /* 0x008400401c007988 */ /* 0x0003e40008000009 */
[----:B-1----:R-:W-:-:S02]  /*1b5b0*/  PRMT R64, RZ, 0x7610, R64 ;  /* 0x00007610ff407816 */ /* 0x002fc40000000040 */
        /* <DEDUP_REMOVED lines=21> */
[----:B------:R-:W-:-:S03]  /*1b710*/  IADD3 R16, P3, PT, R36, R16, RZ ;  /* 0x0000001024107210 */ /* 0x000fc60007f7e0ff */
[----:B------:R1:W-:Y:S02]  /*1b720*/  STS.U8 [R28+UR9+0x8c00], R62 ;  /* 0x008c003e1c007988 */ /* 0x0003e40008000009 */
[----:B0-----:R-:W-:Y:S02]  /*1b730*/  @!P2 IMAD.MOV.U32 R40, RZ, RZ, R16 ;  /* 0x000000ffff28a224 */ /* 0x001fe400078e0010 */
[----:B------:R0:W-:Y:S01]  /*1b740*/  STL [R1+0x408], R16 ;  /* 0x0004081001007387 */ /* 0x0001e20000100800 */
[----:B-1----:R-:W-:Y:S01]  /*1b750*/  PRMT R62, RZ, 0x7610, R62 ;  /* 0x00007610ff3e7816 */ /* 0x002fe2000000003e */
[----:B--2---:R-:W-:-:S05]  /*1b760*/  IMAD.X R41, R38, 0x1, R41, P3 ;  /* 0x0000000126297824 */ /* 0x004fca00018e0629 */
[----:B------:R1:W-:Y:S04]  /*1b770*/  STL [R1+0x404], R41 ;  /* 0x0004042901007387 */ /* 0x0003e80000100800 */
[----:B0-----:R-:W2:Y:S04]  /*1b780*/  LDL.LU R16, [R1+0x500] ;  /* 0x0005000001107983 */ /* 0x001ea80000300800 */
[----:B------:R0:W2:Y:S04]  /*1b790*/  @!P2 LDG.E.U8 R62, desc[UR18][R40.64] ;  /* 0x00000012283ea981 */ /* 0x0000a8000c1e1100 */
[----:B-1----:R-:W2:Y:S01]  /*1b7a0*/  LDL.LU R41, [R1+0x444] ;  /* 0x0004440001297983 */ /* 0x002ea20000300800 */
[----:B---3--:R-:W-:-:S03]  /*1b7b0*/  IADD3 R83, P3, PT, R36, R83, RZ ;  /* 0x0000005324537210 */ /* 0x008fc60007f7e0ff */
[----:B------:R1:W-:Y:S02]  /*1b7c0*/  STS.U8 [R28+UR9+0x9000], R61 ;  /* 0x0090003d1c007988 */ /* 0x0003e40008000009 */
[----:B0-----:R-:W-:Y:S02]  /*1b7d0*/  @!P2 IMAD.MOV.U32 R40, RZ, RZ, R83 ;  /* 0x000000ffff28a224 */ /* 0x001fe400078e0053 */
[----:B------:R0:W-:Y:S01]  /*1b7e0*/  STL [R1+0x448], R83 ;  /* 0x0004485301007387 */ /* 0x0001e20000100800 */
[----:B-1----:R-:W-:Y:S01]  /*1b7f0*/  PRMT R61, RZ, 0x7610, R61 ;  /* 0x00007610ff3d7816 */ /* 0x002fe2000000003d */
[----:B--2---:R-:W-:-:S05]  /*1b800*/  IMAD.X R41, R38, 0x1, R41, P3 ;  /* 0x0000000126297824 */ /* 0x004fca00018e0629 */
[----:B------:R1:W-:Y:S04]  /*1b810*/  STL [R1+0x444], R41 ;  /* 0x0004442901007387 */ /* 0x0003e80000100800 */
[----:B0-----:R-:W2:Y:S04]  /*1b820*/  LDL.LU R83, [R1+0x130] ;  /* 0x0001300001537983 */ /* 0x001ea80000300800 */
[----:B------:R0:W3:Y:S04]  /*1b830*/  @!P2 LDG.E.U8 R61, desc[UR18][R40.64] ;  /* 0x00000012283da981 */ /* 0x0000e8000c1e1100 */
[----:B------:R-:W2:Y:S04]  /*1b840*/  LDL.LU R40, [R1+0x484] ;  /* 0x0004840001287983 */ /* 0x000ea80000300800 */
[----:B-1----:R-:W0:Y:S04]  /*1b850*/  LDL.LU R41, [R1+0x488] ;  /* 0x0004880001297983 */ /* 0x002e280000300800 */
        /* <DEDUP_REMOVED lines=111> */
[----:B0-----:R-:W0:Y:S01]  /*1bf50*/  S2R R40, SR_TID.X ;  /* 0x0000000000287919 */ /* 0x001e220000002100 */
[----:B------:R-:W-:-:S05]  /*1bf60*/  IADD3 R16, P3, PT, R36, R16, RZ ;  /* 0x0000001024107210 */ /* 0x000fca0007f7e0ff */
[----:B------:R-:W-:Y:S01]  /*1bf70*/  STL [R1+0x310], R16 ;  /* 0x0003101001007387 */ /* 0x000fe20000100800 */
[----:B0-----:R-:W-:-:S05]  /*1bf80*/  LOP3.LUT R40, R40, 0x7f, RZ, 0xc0, !PT ;  /* 0x0000007f28287812 */ /* 0x001fca00078ec0ff */
[----:B------:R0:W-:Y:S02]  /*1bf90*/  STS.U8 [R40+UR9+0xbc00], R50 ;  /* 0x00bc003228007988 */ /* 0x0001e40008000009 */
[----:B0-----:R-:W-:Y:S01]  /*1bfa0*/  PRMT R50, RZ, 0x7610, R50 ;  /* 0x00007610ff327816 */ /* 0x001fe20000000032 */
[----:B------:R-:W-:Y:S02]  /*1bfb0*/  @!P2 IMAD.MOV.U32 R40, RZ, RZ, R16 ;  /* 0x000000ffff28a224 */ /* 0x000fe400078e0010 */
[----:B--2---:R-:W-:-:S05]  /*1bfc0*/  IMAD.X R41, R38, 0x1, R41, P3 ;  /* 0x0000000126297824 */ /* 0x004fca00018e0629 */
[----:B------:R0:W-:Y:S04]  /*1bfd0*/  STL [R1+0x30c], R41 ;  /* 0x00030c2901007387 */ /* 0x0001e80000100800 */
[----:B------:R-:W2:Y:S04]  /*1bfe0*/  LDL.LU R16, [R1+0x410] ;  /* 0x0004100001107983 */ /* 0x000ea80000300800 */
[----:B------:R1:W2:Y:S04]  /*1bff0*/  @!P2 LDG.E.U8 R50, desc[UR18][R40.64] ;  /* 0x000000122832a981 */ /* 0x0002a8000c1e1100 */
[----:B0-----:R-:W2:Y:S01]  /*1c000*/  LDL.LU R41, [R1+0x34c] ;  /* 0x00034c0001297983 */ /* 0x001ea20000300800 */
[----:B------:R-:W0:Y:S01]  /*1c010*/  S2R R28, SR_TID.X ;  /* 0x00000000001c7919 */ /* 0x000e220000002100 */
[----:B------:R-:W-:-:S05]  /*1c020*/  IADD3 R83, P3, PT, R36, R83, RZ ;  /* 0x0000005324537210 */ /* 0x000fca0007f7e0ff */
[----:B-1----:R-:W-:Y:S01]  /*1c030*/  @!P2 IMAD.MOV.U32 R40, RZ, RZ, R83 ;  /* 0x000000ffff28a224 */ /* 0x002fe200078e0053 */
[----:B------:R-:W-:Y:S01]  /*1c040*/  STL [R1+0x350], R83 ;  /* 0x0003505301007387 */ /* 0x000fe20000100800 */
[----:B0-----:R-:W-:-:S04]  /*1c050*/  LOP3.LUT R28, R28, 0x7f, RZ, 0xc0, !PT ;  /* 0x0000007f1c1c7812 */ /* 0x001fc800078ec0ff */
[----:B------:R-:W-:-:S05]  /*1c060*/  LOP3.LUT R28, R28, 0x10, RZ, 0x3c, !PT ;  /* 0x000000101c1c7812 */ /* 0x000fca00078e3cff */
[----:B------:R0:W-:Y:S02]  /*1c070*/  STS.U8 [R28+UR9+0x8080], R49 ;  /* 0x008080311c007988 */ /* 0x0001e40008000009 */
[----:B0-----:R-:W-:Y:S01]  /*1c080*/  PRMT R49, RZ, 0x7610, R49 ;  /* 0x00007610ff317816 */ /* 0x001fe20000000031 */
[----:B--2---:R-:W-:-:S05]  /*1c090*/  IMAD.X R41, R38, 0x1, R41, P3 ;  /* 0x0000000126297824 */ /* 0x004fca00018e0629 */
[----:B------:R0:W-:Y:S04]  /*1c0a0*/  STL [R1+0x34c], R41 ;  /* 0x00034c2901007387 */ /* 0x0001e80000100800 */
[----:B------:R-:W2:Y:S04]  /*1c0b0*/  LDL.LU R83, [R1+0x450] ;  /* 0x0004500001537983 */ /* 0x000ea80000300800 */
[----:B------:R1:W2:Y:S04]  /*1c0c0*/  @!P2 LDG.E.U8 R49, desc[UR18][R40.64] ;  /* 0x000000122831a981 */ /* 0x0002a8000c1e1100 */
[----:B------:R-:W2:Y:S04]  /*1c0d0*/  LDL.LU R40, [R1+0x38c] ;  /* 0x00038c0001287983 */ /* 0x000ea80000300800 */
[----:B0-----:R-:W1:Y:S04]  /*1c0e0*/  LDL.LU R41, [R1+0x390] ;  /* 0x0003900001297983 */ /* 0x001e680000300800 */
[----:B------:R0:W-:Y:S02]  /*1c0f0*/  STS.U8 [R28+UR9+0x8480], R48 ;  /* 0x008480301c007988 */ /* 0x0001e40008000009 */
[----:B0-----:R-:W-:-:S02]  /*1c100*/  PRMT R48, RZ, 0x7610, R48 ;  /* 0x00007610ff307816 */ /* 0x001fc40000000030 */
[----:B-1----:R-:W-:-:S05]  /*1c110*/  IADD3 R41, P3, PT, R36, R41, RZ ;  /* 0x0000002924297210 */ /* 0x002fca0007f7e0ff */
        /* <DEDUP_REMOVED lines=65> */
[----:B------:R-:W-:Y:S02]  /*1c530*/  STS.U8 [R28+UR9+0xa080], R82 ;  /* 0x00a080521c007988 */ /* 0x000fe40008000009 */
[----:B0-----:R-:W-:Y:S02]  /*1c540*/  @!P2 IMAD.MOV.U32 R40, RZ, RZ, R16 ;  /* 0x000000ffff28a224 */ /* 0x001fe400078e0010 */
[----:B------:R0:W-:Y:S01]  /*1c550*/  STL [R1+0x508], R16 ;  /* 0x0005081001007387 */ /* 0x0001e20000100800 */
[----:B--2---:R-:W-:-:S05]  /*1c560*/  IMAD.X R41, R38, 0x1, R41, P3 ;  /* 0x0000000126297824 */ /* 0x004fca00018e0629 */
[----:B------:R-:W-:Y:S04]  /*1c570*/  STL [R1+0x504], R41 ;  /* 0x0005042901007387 */ /* 0x000fe80000100800 */
[----:B0-----:R-:W2:Y:S04]  /*1c580*/  LDL.LU R16, [R1+0x1f8] ;  /* 0x0001f80001107983 */ /* 0x001ea80000300800 */
[----:B------:R-:W2:Y:S01]  /*1c590*/  LDL.LU R82, [R1+0x134] ;  /* 0x0001340001527983 */ /* 0x000ea20000300800 */
[----:B------:R-:W-:-:S03]  /*1c5a0*/  IADD3 R83, P3, PT, R36, R83, RZ ;  /* 0x0000005324537210 */ /* 0x000fc60007f7e0ff */
[----:B------:R0:W-:Y:S04]  /*1c5b0*/  STS.U8 [R28+UR9+0x9c80], R42 ;  /* 0x009c802a1c007988 */ /* 0x0001e80008000009 */
[----:B------:R1:W-:Y:S01]  /*1c5c0*/  STL [R1+0x138], R83 ;  /* 0x0001385301007387 */ /* 0x0003e20000100800 */
[----:B0-----:R-:W-:-:S06]  /*1c5d0*/  PRMT R42, RZ, 0x7610, R42 ;  /* 0x00007610ff2a7816 */ /* 0x001fcc000000002a */
[----:B------:R0:W3:Y:S02]  /*1c5e0*/  @!P2 LDG.E.U8 R42, desc[UR18][R40.64] ;  /* 0x00000012282aa981 */ /* 0x0000e4000c1e1100 */
[----:B0-----:R-:W-:Y:S01]  /*1c5f0*/  PRMT R41, RZ, 0x7610, R41 ;  /* 0x00007610ff297816 */ /* 0x001fe20000000029 */
[----:B--2---:R-:W-:-:S05]  /*1c600*/  IMAD.X R82, R38, 0x1, R82, P3 ;  /* 0x0000000126527824 */ /* 0x004fca00018e0652 */
[-C--:B-1----:R-:W-:Y:S01]  /*1c610*/  @!P2 LOP3.LUT R83, R83, R82.reuse, RZ, 0x3c, !PT ;  /* 0x000000525353a212 */ /* 0x082fe200078e3cff */
[----:B------:R0:W-:Y:S03]  /*1c620*/  STL [R1+0x134], R82 ;  /* 0x0001345201007387 */ /* 0x0001e60000100800 */
[----:B0-----:R-:W-:-:S04]  /*1c630*/  @!P2 LOP3.LUT R82, R83, R82, RZ, 0x3c, !PT ;  /* 0x000000525352a212 */ /* 0x001fc800078e3cff */
        /* <DEDUP_REMOVED lines=75> */
[----:B------:R0:W-:Y:S01]  /*1caf0*/  STS.U8 [R28+UR9+0xa480], R109 ;  /* 0x00a4806d1c007988 */ /* 0x0001e20008000009 */
[----:B-1----:R-:W-:-:S03]  /*1cb00*/  PRMT R90, RZ, 0x7610, R90 ;  /* 0x00007610ff5a7816 */ /* 0x002fc6000000005a */
[----:B0-----:R-:W3:Y:S04]  /*1cb10*/  LDL.LU R28, [R1+0x398] ;  /* 0x00039800011c7983 */ /* 0x001ee80000300800 */
[----:B------:R0:W-:Y:S01]  /*1cb20*/  STL [R1+0x318], R16 ;  /* 0x0003181001007387 */ /* 0x0001e20000100800 */
[----:B--2---:R-:W-:-:S05]  /*1cb30*/  IMAD.X R83, R38, 0x1, R83, P3 ;  /* 0x0000000126537824 */ /* 0x004fca00018e0653 */
[----:B------:R1:W-:Y:S04]  /*1cb40*/  STL [R1+0x314], R83 ;  /* 0x0003145301007387 */ /* 0x0003e80000100800 */
[----:B0-----:R-:W2:Y:S04]  /*1cb50*/  LDL.LU R16, [R1+0x418] ;  /* 0x0004180001107983 */ /* 0x001ea80000300800 */
[----:B------:R0:W2:Y:S04]  /*1cb60*/  @!P2 LDG.E.U8 R90, desc[UR18][R82.64] ;  /* 0x00000012525aa981 */ /* 0x0000a8000c1e1100 */
[----:B------:R-:W2:Y:S04]  /*1cb70*/  LDL.LU R82, [R1+0x354] ;  /* 0x0003540001527983 */ /* 0x000ea80000300800 */
[----:B-1----:R-:W0:Y:S01]  /*1cb80*/  LDL.LU R83, [R1+0x358] ;  /* 0x0003580001537983 */ /* 0x002e220000300800 */
[----:B------:R-:W1:Y:S02]  /*1cb90*/  S2R R29, SR_TID.X ;  /* 0x00000000001d7919 */ /* 0x000e640000002100 */
[----:B-1----:R-:W-:-:S04]  /*1cba0*/  LOP3.LUT R29, R29, 0x7f, RZ, 0xc0, !PT ;  /* 0x0000007f1d1d7812 */ /* 0x002fc800078ec0ff */
[----:B------:R-:W-:-:S05]  /*1cbb0*/  LOP3.LUT R29, R29, 0x20, RZ, 0x3c, !PT ;  /* 0x000000201d1d7812 */ /* 0x000fca00078e3cff */
[----:B------:R1:W-:Y:S02]  /*1cbc0*/  STS.U8 [R29+UR9+0x8100], R91 ;  /* 0x0081005b1d007988 */ /* 0x0003e40008000009 */
[----:B-1----:R-:W-:Y:S02]  /*1cbd0*/  PRMT R91, RZ, 0x7610, R91 ;  /* 0x00007610ff5b7816 */ /* 0x002fe4000000005b */
        /* <DEDUP_REMOVED lines=165> */
[----:B0-----:R-:W-:Y:S01]  /*1d630*/  @!P2 IMAD.MOV.U32 R82, RZ, RZ, R16 ;  /* 0x000000ffff52a224 */ /* 0x001fe200078e0010 */
[----:B-1----:R-:W-:Y:S01]  /*1d640*/  PRMT R95, RZ, 0x7610, R95 ;  /* 0x00007610ff5f7816 */ /* 0x002fe2000000005f */
[----:B------:R-:W3:Y:S04]  /*1d650*/  LDL.LU R29, [R1+0x3a0] ;  /* 0x0003a000011d7983 */ /* 0x000ee80000300800 */
[----:B------:R0:W-:Y:S01]  /*1d660*/  STL [R1+0x320], R16 ;  /* 0x0003201001007387 */ /* 0x0001e20000100800 */
[----:B------:R-:W1:Y:S01]  /*1d670*/  S2R R30, SR_TID.X ;  /* 0x00000000001e7919 */ /* 0x000e620000002100 */
[----:B--2---:R-:W-:-:S05]  /*1d680*/  IMAD.X R83, R38, 0x1, R83, P3 ;  /* 0x0000000126537824 */ /* 0x004fca00018e0653 */
[----:B------:R2:W-:Y:S04]  /*1d690*/  STL [R1+0x31c], R83 ;  /* 0x00031c5301007387 */ /* 0x0005e80000100800 */
[----:B0-----:R-:W3:Y:S04]  /*1d6a0*/  LDL.LU R16, [R1+0x3e0] ;  /* 0x0003e00001107983 */ /* 0x001ee80000300800 */
[----:B------:R0:W3:Y:S04]  /*1d6b0*/  @!P2 LDG.E.U8 R95, desc[UR18][R82.64] ;  /* 0x00000012525fa981 */ /* 0x0000e8000c1e1100 */
[----:B--2---:R-:W2:Y:S01]  /*1d6c0*/  LDL.LU R83, [R1+0x35c] ;  /* 0x00035c0001537983 */ /* 0x004ea20000300800 */
[----:B-1----:R-:W-:-:S02]  /*1d6d0*/  LOP3.LUT R30, R30, 0x7f, RZ, 0xc0, !PT ;  /* 0x0000007f1e1e7812 */ /* 0x002fc400078ec0ff */
[----:B------:R-:W-:Y:S02]  /*1d6e0*/  IADD3 R28, P3, PT, R36, R28, RZ ;  /* 0x0000001c241c7210 */ /* 0x000fe40007f7e0ff */
[----:B------:R-:W-:-:S03]  /*1d6f0*/  LOP3.LUT R30, R30, 0x30, RZ, 0x3c, !PT ;  /* 0x000000301e1e7812 */ /* 0x000fc600078e3cff */
[----:B0-----:R-:W-:Y:S02]  /*1d700*/  @!P2 IMAD.MOV.U32 R82, RZ, RZ, R28 ;  /* 0x000000ffff52a224 */ /* 0x001fe400078e001c */
[----:B------:R0:W-:Y:S04]  /*1d710*/  STS.U8 [R30+UR9+0x8180], R94 ;  /* 0x0081805e1e007988 */ /* 0x0001e80008000009 */
[----:B------:R1:W-:Y:S01]  /*1d720*/  STL [R1+0x360], R28 ;  /* 0x0003601c01007387 */ /* 0x0003e20000100800 */
[----:B0-----:R-:W-:Y:S01]  /*1d730*/  PRMT R94, RZ, 0x7610, R94 ;  /* 0x00007610ff5e7816 */ /* 0x001fe2000000005e */
[----:B--2---:R-:W-:-:S05]  /*1d740*/  IMAD.X R83, R38, 0x1, R83, P3 ;  /* 0x0000000126537824 */ /* 0x004fca00018e0653 */
[----:B------:R0:W-:Y:S04]  /*1d750*/  STL [R1+0x35c], R83 ;  /* 0x00035c5301007387 */ /* 0x0001e80000100800 */
[----:B-1----:R-:W2:Y:S04]  /*1d760*/  LDL.LU R28, [R1+0x420] ;  /* 0x00042000011c7983 */ /* 0x002ea80000300800 */
[----:B------:R1:W2:Y:S04]  /*1d770*/  @!P2 LDG.E.U8 R94, desc[UR18][R82.64] ;  /* 0x00000012525ea981 */ /* 0x0002a8000c1e1100 */
[----:B0-----:R-:W2:Y:S01]  /*1d780*/  LDL.LU R83, [R1+0x39c] ;  /* 0x00039c0001537983 */ /* 0x001ea20000300800 */
[----:B---3--:R-:W-:-:S03]  /*1d790*/  IADD3 R29, P3, PT, R36, R29, RZ ;  /* 0x0000001d241d7210 */ /* 0x008fc60007f7e0ff */
[----:B------:R0:W-:Y:S02]  /*1d7a0*/  STS.U8 [R30+UR9+0x8580], R93 ;  /* 0x0085805d1e007988 */ /* 0x0001e40008000009 */
[----:B-1----:R-:W-:Y:S02]  /*1d7b0*/  @!P2 IMAD.MOV.U32 R82, RZ, RZ, R29 ;  /* 0x000000ffff52a224 */ /* 0x002fe400078e001d */
[----:B------:R1:W-:Y:S01]  /*1d7c0*/  STL [R1+0x3a0], R29 ;  /* 0x0003a01d01007387 */ /* 0x0003e20000100800 */
[----:B0-----:R-:W-:Y:S01]  /*1d7d0*/  PRMT R93, RZ, 0x7610, R93 ;  /* 0x00007610ff5d7816 */ /* 0x001fe2000000005d */
[----:B--2---:R-:W-:-:S05]  /*1d7e0*/  IMAD.X R83, R38, 0x1, R83, P3 ;  /* 0x0000000126537824 */ /* 0x004fca00018e0653 */
[----:B------:R0:W-:Y:S04]  /*1d7f0*/  STL [R1+0x39c], R83 ;  /* 0x00039c5301007387 */ /* 0x0001e80000100800 */
[----:B-1----:R-:W2:Y:S04]  /*1d800*/  LDL.LU R29, [R1+0x460] ;  /* 0x00046000011d7983 */ /* 0x002ea80000300800 */
[----:B------:R1:W3:Y:S04]  /*1d810*/  @!P2 LDG.E.U8 R93, desc[UR18][R82.64] ;  /* 0x00000012525da981 */ /* 0x0002e8000c1e1100 */
[----:B0-----:R-:W2:Y:S01]  /*1d820*/  LDL.LU R83, [R1+0x3dc] ;  /* 0x0003dc0001537983 */ /* 0x001ea20000300800 */
[----:B------:R-:W-:-:S02]  /*1d830*/  IADD3 R16, P3, PT, R36, R16, RZ ;  /* 0x0000001024107210 */ /* 0x000fc40007f7e0ff */
[----:B------:R-:W-:-:S03]  /*1d840*/  PRMT R109, RZ, 0x7610, R109 ;  /* 0x00007610ff6d7816 */ /* 0x000fc6000000006d */
[----:B-1----:R-:W-:Y:S01]  /*1d850*/  @!P2 IMAD.MOV.U32 R82, RZ, RZ, R16 ;  /* 0x000000ffff52a224 */ /* 0x002fe200078e0010 */
[----:B------:R0:W-:Y:S01]  /*1d860*/  STL [R1+0x3e0], R16 ;  /* 0x0003e01001007387 */ /* 0x0001e20000100800 */
        /* <DEDUP_REMOVED lines=26> */
[----:B------:R1:W-:Y:S04]  /*1da10*/  STS.U8 [R30+UR9+0x9580], R147 ;  /* 0x009580931e007988 */ /* 0x0003e80008000009 */
[----:B------:R3:W-:Y:S01]  /*1da20*/  STS.U8 [R30+UR9+0x9980], R149 ;  /* 0x009980951e007988 */ /* 0x0007e20008000009 */
[----:B-1----:R-:W-:-:S02]  /*1da30*/  PRMT R147, RZ, 0x7610, R147 ;  /* 0x00007610ff937816 */ /* 0x002fc40000000093 */
[----:B---3--:R-:W-:Y:S02]  /*1da40*/  PRMT R149, RZ, 0x7610, R149 ;  /* 0x00007610ff957816 */ /* 0x008fe40000000095 */
[----:B0-----:R-:W-:-:S05]  /*1da50*/  IADD3 R83, P3, PT, R36, R83, RZ ;  /* 0x0000005324537210 */ /* 0x001fca0007f7e0ff */
[----:B--2---:R-:W-:Y:S01]  /*1da60*/  IMAD.X R82, R38, 0x1, R82, P3 ;  /* 0x0000000126527824 */ /* 0x004fe200018e0652 */
[----:B------:R0:W-:Y:S01]  /*1da70*/  STL [R1+0x4a0], R83 ;  /* 0x0004a05301007387 */ /* 0x0001e20000100800 */
[----:B------:R-:W-:-:S03]  /*1da80*/  IADD3 R16, P3, PT, R36, R16, RZ ;  /* 0x0000001024107210 */ /* 0x000fc60007f7e0ff */
[----:B------:R1:W-:Y:S01]  /*1da90*/  STL [R1+0x49c], R82 ;  /* 0x00049c5201007387 */ /* 0x0003e20000100800 */
[----:B0-----:R-:W-:-:S04]  /*1daa0*/  @!P2 LOP3.LUT R83, R83, R82, RZ, 0x3c, !PT ;  /* 0x000000525353a212 */ /* 0x001fc800078e3cff */
[----:B-1----:R-:W-:Y:S01]  /*1dab0*/  @!P2 LOP3.LUT R82, R83, R82, RZ, 0x3c, !PT ;  /* 0x000000525352a212 */ /* 0x002fe200078e3cff */
[----:B------:R-:W-:-:S03]  /*1dac0*/  IMAD.X R28, R38, 0x1, R28, P3 ;  /* 0x00000001261c7824 */ /* 0x000fc600018e061c */
[----:B------:R-:W-:Y:S01]  /*1dad0*/  @!P2 LOP3.LUT R83, R83, R82, RZ, 0x3c, !PT ;  /* 0x000000525353a212 */ /* 0x000fe200078e3cff */
[----:B------:R0:W-:Y:S04]  /*1dae0*/  STL [R1+0x4e0], R16 ;  /* 0x0004e01001007387 */ /* 0x0001e80000100800 */
[----:B------:R1:W2:Y:S04]  /*1daf0*/  @!P2 LDG.E.U8 R147, desc[UR18][R82.64] ;  /* 0x000000125293a981 */ /* 0x0002a8000c1e1100 */
[----:B------:R3:W-:Y:S01]  /*1db00*/  STL [R1+0x4dc], R28 ;  /* 0x0004dc1c01007387 */ /* 0x0007e20000100800 */
[----:B-1----:R-:W-:-:S02]  /*1db10*/  @!P2 IMAD.MOV.U32 R82, RZ, RZ, R16 ;  /* 0x000000ffff52a224 */ /* 0x002fc400078e0010 */
[----:B------:R-:W-:Y:S01]  /*1db20*/  @!P2 IMAD.MOV.U32 R83, RZ, RZ, R28 ;  /* 0x000000ffff53a224 */ /* 0x000fe200078e001c */
[----:B0-----:R-:W2:Y:S04]  /*1db30*/  LDL.LU R16, [R1+0x188] ;  /* 0x0001880001107983 */ /* 0x001ea80000300800 */
[----:B---3--:R-:W3:Y:S04]  /*1db40*/  LDL.LU R28, [R1+0x1c8] ;  /* 0x0001c800011c7983 */ /* 0x008ee80000300800 */
        /* <DEDUP_REMOVED lines=27> */
[----:B------:R-:W-:Y:S01]  /*1dd00*/  STL [R1+0x188], R16 ;  /* 0x0001881001007387 */ /* 0x000fe20000100800 */
[----:B-1----:R-:W-:-:S03]  /*1dd10*/  PRMT R144, RZ, 0x7610, R144 ;  /* 0x00007610ff907816 */ /* 0x002fc60000000090 */
[----:B------:R0:W-:Y:S02]  /*1dd20*/  STS.U8 [R30+UR9+0xa980], R137 ;  /* 0x00a980891e007988 */ /* 0x0001e40008000009 */
[----:B0-----:R-:W-:Y:S01]  /*1dd30*/  PRMT R137, RZ, 0x7610, R137 ;  /* 0x00007610ff897816 */ /* 0x001fe20000000089 */
[----:B--2---:R-:W-:Y:S01]  /*1dd40*/  IMAD.X R83, R38, 0x1, R83, P3 ;  /* 0x0000000126537824 */ /* 0x004fe200018e0653 */
[----:B---3--:R-:W-:-:S04]  /*1dd50*/  IADD3 R28, P3, PT, R36, R28, RZ ;  /* 0x0000001c241c7210 */ /* 0x008fc80007f7e0ff */
[----:B------:R0:W2:Y:S01]  /*1dd60*/  @!P2 LDG.E.U8 R144, desc[UR18][R82.64] ;  /* 0x000000125290a981 */ /* 0x0000a2000c1e1100 */
[----:B------:R-:W-:-:S03]  /*1dd70*/  IMAD.X R29, R38, 0x1, R29, P3 ;  /* 0x00000001261d7824 */ /* 0x000fc600018e061d */
[----:B------:R1:W-:Y:S04]  /*1dd80*/  STL [R1+0x184], R83 ;  /* 0x0001845301007387 */ /* 0x0003e80000100800 */
[----:B------:R-:W3:Y:S01]  /*1dd90*/  LDL.LU R16, [R1+0x90] ;  /* 0x0000900001107983 */ /* 0x000ee20000300800 */
[----:B0-----:R-:W-:-:S03]  /*1dda0*/  @!P2 IMAD.MOV.U32 R82, RZ, RZ, R28 ;  /* 0x000000ffff52a224 */ /* 0x001fc600078e001c */
[----:B------:R-:W-:Y:S01]  /*1ddb0*/  STL [R1+0x1c8], R28 ;  /* 0x0001c81c01007387 */ /* 0x000fe20000100800 */
[----:B-1----:R-:W-:-:S03]  /*1ddc0*/  @!P2 IMAD.MOV.U32 R83, RZ, RZ, R29 ;  /* 0x000000ffff53a224 */ /* 0x002fc600078e001d */
[----:B------:R0:W-:Y:S04]  /*1ddd0*/  STL [R1+0x1c4], R29 ;  /* 0x0001c41d01007387 */ /* 0x0001e80000100800 */
[----:B------:R1:W2:Y:S04]  /*1dde0*/  @!P2 LDG.E.U8 R137, desc[UR18][R82.64] ;  /* 0x000000125289a981 */ /* 0x0002a8000c1e1100 */
[----:B0-----:R-:W2:Y:S04]  /*1ddf0*/  LDL.LU R29, [R1+0x40] ;  /* 0x00004000011d7983 */ /* 0x001ea80000300800 */
[----:B------:R-:W2:Y:S04]  /*1de00*/  LDL.LU R28, [R1+0x28] ;  /* 0x00002800011c7983 */ /* 0x000ea80000300800 */
[----:B------:R-:W2:Y:S04]  /*1de10*/  LDL.LU R82, [R1+0x204] ;  /* 0x0002040001527983 */ /* 0x000ea80000300800 */
[----:B------:R-:W1:Y:S04]  /*1de20*/  LDL.LU R83, [R1+0x208] ;  /* 0x0002080001537983 */ /* 0x000e680000300800 */
        /* <DEDUP_REMOVED lines=36> */
[----:B------:R1:W-:Y:S04]  /*1e070*/  STS.U8 [R30+UR9+0x9180], R31 ;  /* 0x0091801f1e007988 */ /* 0x0003e80008000009 */
[----:B------:R-:W-:Y:S04]  /*1e080*/  STS.U8 [R30+UR9+0xb980], R84 ;  /* 0x00b980541e007988 */ /* 0x000fe80008000009 */
[----:B------:R0:W-:Y:S01]  /*1e090*/  STS.U8 [R30+UR9+0xbd80], R39 ;  /* 0x00bd80271e007988 */ /* 0x0001e20008000009 */
[----:B-1----:R-:W1:Y:S01]  /*1e0a0*/  S2R R31, SR_TID.X ;  /* 0x00000000001f7919 */ /* 0x002e620000002100 */
[----:B0-----:R-:W-:-:S05]  /*1e0b0*/  IADD3 R83, P3, PT, R36, R83, RZ ;  /* 0x0000005324537210 */ /* 0x001fca0007f7e0ff */
[----:B--2---:R-:W-:Y:S01]  /*1e0c0*/  IMAD.X R82, R38, 0x1, R82, P3 ;  /* 0x0000000126527824 */ /* 0x004fe200018e0652 */
[----:B------:R-:W-:Y:S04]  /*1e0d0*/  STL [R1+0x2e8], R83 ;  /* 0x0002e85301007387 */ /* 0x000fe80000100800 */
[----:B------:R-:W-:Y:S04]  /*1e0e0*/  STL [R1+0x2e4], R82 ;  /* 0x0002e45201007387 */ /* 0x000fe80000100800 */
[----:B------:R-:W2:Y:S01]  /*1e0f0*/  LDL.LU R30, [R1+0x50] ;  /* 0x00005000011e7983 */ /* 0x000ea20000300800 */
[----:B-1----:R-:W-:-:S04]  /*1e100*/  LOP3.LUT R31, R31, 0x7f, RZ, 0xc0, !PT ;  /* 0x0000007f1f1f7812 */ /* 0x002fc800078ec0ff */
[----:B------:R-:W-:-:S05]  /*1e110*/  LOP3.LUT R31, R31, 0x40, RZ, 0x3c, !PT ;  /* 0x000000401f1f7812 */ /* 0x000fca00078e3cff */
[----:B---3--:R0:W-:Y:S04]  /*1e120*/  STS.U8 [R31+UR9+0x8200], R16 ;  /* 0x008200101f007988 */ /* 0x0081e80008000009 */
[----:B------:R1:W-:Y:S04]  /*1e130*/  STS.U8 [R31+UR9+0x8600], R17 ;  /* 0x008600111f007988 */ /* 0x0003e80008000009 */
[----:B------:R3:W-:Y:S04]  /*1e140*/  STS.U8 [R31+UR9+0x8a00], R12 ;  /* 0x008a000c1f007988 */ /* 0x0007e80008000009 */
[----:B0-----:R-:W5:Y:S04]  /*1e150*/  LDL.LU R16, [R1+0xa34] ;  /* 0x000a340001107983 */ /* 0x001f680000300800 */
[----:B-1----:R-:W5:Y:S04]  /*1e160*/  LDL.LU R17, [R1+0xa30] ;  /* 0x000a300001117983 */ /* 0x002f680000300800 */
[----:B------:R0:W-:Y:S04]  /*1e170*/  STS.U8 [R31+UR9+0x9e00], R32 ;  /* 0x009e00201f007988 */ /* 0x0001e80008000009 */
[----:B---3--:R-:W5:Y:S04]  /*1e180*/  LDL.LU R12, [R1+0xa2c] ;  /* 0x000a2c00010c7983 */ /* 0x008f680000300800 */
[----:B------:R1:W-:Y:S01]  /*1e190*/  STS.U8 [R31+UR9+0x8e00], R13 ;  /* 0x008e000d1f007988 */ /* 0x0003e20008000009 */
[----:B0-----:R-:W0:Y:S03]  /*1e1a0*/  S2R R32, SR_TID.X ;  /* 0x0000000000207919 */ /* 0x001e260000002100 */
[----:B------:R3:W-:Y:S04]  /*1e1b0*/  STS.U8 [R31+UR9+0xa200], R162 ;  /* 0x00a200a21f007988 */ /* 0x0007e80008000009 */
[----:B-1----:R-:W5:Y:S04]  /*1e1c0*/  LDL.LU R13, [R1+0xa28] ;  /* 0x000a2800010d7983 */ /* 0x002f680000300800 */
[----:B------:R1:W-:Y:S04]  /*1e1d0*/  STS.U8 [R31+UR9+0xa600], R155 ;  /* 0x00a6009b1f007988 */ /* 0x0003e80008000009 */
[----:B---3--:R-:W3:Y:S04]  /*1e1e0*/  LDL.LU R162, [R1+0x88] ;  /* 0x0000880001a27983 */ /* 0x008ee80000300800 */
[----:B-1----:R-:W3:Y:S01]  /*1e1f0*/  LDL.LU R155, [R1+0x8c] ;  /* 0x00008c00019b7983 */ /* 0x002ee20000300800 */
[----:B0-----:R-:W-:-:S04]  /*1e200*/  LOP3.LUT R32, R32, 0x7f, RZ, 0xc0, !PT ;  /* 0x0000007f20207812 */ /* 0x001fc800078ec0ff */
[----:B------:R-:W-:Y:S01]  /*1e210*/  LOP3.LUT R32, R32, 0x50, RZ, 0x3c, !PT ;  /* 0x0000005020207812 */ /* 0x000fe200078e3cff */
[----:B------:R-:W-:Y:S04]  /*1e220*/  STS.U8 [R31+UR9+0x9600], R29 ;  /* 0x0096001d1f007988 */ /* 0x000fe80008000009 */
[----:B------:R-:W-:Y:S04]  /*1e230*/  STS.U8 [R31+UR9+0x9a00], R28 ;  /* 0x009a001c1f007988 */ /* 0x000fe80008000009 */
[----:B----4-:R-:W-:Y:S04]  /*1e240*/  STS.U8 [R31+UR9+0xaa00], R143 ;  /* 0x00aa008f1f007988 */ /* 0x010fe80008000009 */
[----:B------:R-:W-:Y:S04]  /*1e250*/  STS.U8 [R31+UR9+0xae00], R134 ;  /* 0x00ae00861f007988 */ /* 0x000fe80008000009 */
[----:B------:R-:W-:Y:S04]  /*1e260*/  STS.U8 [R31+UR9+0xb200], R127 ;  /* 0x00b2007f1f007988 */ /* 0x000fe80008000009 */
[----:B------:R-:W-:Y:S04]  /*1e270*/  STS.U8 [R31+UR9+0xb600], R117 ;  /* 0x00b600751f007988 */ /* 0x000fe80008000009 */
[----:B------:R-:W-:Y:S04]  /*1e280*/  STS.U8 [R31+UR9+0xba00], R81 ;  /* 0x00ba00511f007988 */ /* 0x000fe80008000009 */
[----:B------:R-:W-:Y:S04]  /*1e290*/  STS.U8 [R31+UR9+0xbe00], R80 ;  /* 0x00be00501f007988 */ /* 0x000fe80008000009 */
[----:B--2---:R-:W-:Y:S04]  /*1e2a0*/  STS.U8 [R31+UR9+0x9200], R30 ;  /* 0x0092001e1f007988 */ /* 0x004fe80008000009 */
[----:B------:R0:W-:Y:S04]  /*1e2b0*/  STS.U8 [R32+UR9+0x8680], R6 ;  /* 0x0086800620007988 */ /* 0x0001e80008000009 */
[----:B------:R1:W-:Y:S04]  /*1e2c0*/  STS.U8 [R32+UR9+0x8a80], R7 ;  /* 0x008a800720007988 */ /* 0x0003e80008000009 */
[----:B------:R2:W-:Y:S04]  /*1e2d0*/  STS.U8 [R32+UR9+0x8e80], R4 ;  /* 0x008e800420007988 */ /* 0x0005e80008000009 */
[----:B0-----:R-:W5:Y:S04]  /*1e2e0*/  LDL.LU R6, [R1+0xa24] ;  /* 0x000a240001067983 */ /* 0x001f680000300800 */
[----:B-1----:R-:W5:Y:S04]  /*1e2f0*/  LDL.LU R7, [R1+0xa20] ;  /* 0x000a200001077983 */ /* 0x002f680000300800 */
[----:B--2---:R-:W5:Y:S04]  /*1e300*/  LDL.LU R4, [R1+0xa1c] ;  /* 0x000a1c0001047983 */ /* 0x004f680000300800 */
[----:B------:R0:W-:Y:S04]  /*1e310*/  STS.U8 [R32+UR9+0x9280], R5 ;  /* 0x0092800520007988 */ /* 0x0001e80008000009 */
[----:B------:R1:W-:Y:S04]  /*1e320*/  STS.U8 [R32+UR9+0x9680], R19 ;  /* 0x0096801320007988 */ /* 0x0003e80008000009 */
[----:B0-----:R-:W5:Y:S04]  /*1e330*/  LDL.LU R5, [R1+0xa18] ;  /* 0x000a180001057983 */ /* 0x001f680000300800 */
[----:B-1----:R-:W2:Y:S04]  /*1e340*/  LDL.LU R19, [R1+0xa14] ;  /* 0x000a140001137983 */ /* 0x002ea80000300800 */
[----:B------:R0:W-:Y:S02]  /*1e350*/  STS.U8 [R32+UR9+0x9e80], R33 ;  /* 0x009e802120007988 */ /* 0x0001e40008000009 */
[----:B0-----:R-:W0:Y:S02]  /*1e360*/  S2R R33, SR_TID.X ;  /* 0x0000000000217919 */ /* 0x001e240000002100 */
[----:B------:R1:W-:Y:S04]  /*1e370*/  STS.U8 [R32+UR9+0x9a80], R26 ;  /* 0x009a801a20007988 */ /* 0x0003e80008000009 */
[----:B---3--:R-:W-:Y:S04]  /*1e380*/  STS.U8 [R32+UR9+0x8280], R155 ;  /* 0x0082809b20007988 */ /* 0x008fe80008000009 */
[----:B------:R-:W-:Y:S04]  /*1e390*/  STS.U8 [R32+UR9+0xa280], R161 ;  /* 0x00a280a120007988 */ /* 0x000fe80008000009 */
[----:B------:R-:W-:Y:S04]  /*1e3a0*/  STS.U8 [R32+UR9+0xa680], R154 ;  /* 0x00a6809a20007988 */ /* 0x000fe80008000009 */
[----:B------:R-:W-:Y:S04]  /*1e3b0*/  STS.U8 [R32+UR9+0xaa80], R141 ;  /* 0x00aa808d20007988 */ /* 0x000fe80008000009 */
[----:B------:R-:W-:Y:S04]  /*1e3c0*/  STS.U8 [R32+UR9+0xae80], R133 ;  /* 0x00ae808520007988 */ /* 0x000fe80008000009 */
[----:B------:R-:W-:Y:S01]  /*1e3d0*/  STS.U8 [R32+UR9+0xb280], R124 ;  /* 0x00b2807c20007988 */ /* 0x000fe20008000009 */
[----:B0-----:R-:W-:-:S03]  /*1e3e0*/  LOP3.LUT R33, R33, 0x7f, RZ, 0xc0, !PT ;  /* 0x0000007f21217812 */ /* 0x001fc600078ec0ff */
[----:B------:R-:W-:Y:S01]  /*1e3f0*/  STS.U8 [R32+UR9+0xb680], R115 ;  /* 0x00b6807320007988 */ /* 0x000fe20008000009 */
[----:B------:R-:W-:-:S03]  /*1e400*/  LOP3.LUT R33, R33, 0x60, RZ, 0x3c, !PT ;  /* 0x0000006021217812 */ /* 0x000fc600078e3cff */
[----:B------:R-:W-:Y:S04]  /*1e410*/  STS.U8 [R32+UR9+0xba80], R79 ;  /* 0x00ba804f20007988 */ /* 0x000fe80008000009 */
[----:B------:R-:W-:Y:S04]  /*1e420*/  STS.U8 [R32+UR9+0xbe80], R78 ;  /* 0x00be804e20007988 */ /* 0x000fe80008000009 */
[----:B------:R0:W-:Y:S04]  /*1e430*/  STS.U8 [R33+UR9+0x9f00], R34 ;  /* 0x009f002221007988 */ /* 0x0001e80008000009 */
[----:B------:R3:W-:Y:S04]  /*1e440*/  STS.U8 [R33+UR9+0x8300], R162 ;  /* 0x008300a221007988 */ /* 0x0007e80008000009 */
[----:B-1----:R-:W5:Y:S01]  /*1e450*/  LDL.LU R26, [R1+0xa10] ;  /* 0x000a1000011a7983 */ /* 0x002f620000300800 */
[----:B0-----:R-:W0:Y:S01]  /*1e460*/  S2R R34, SR_TID.X ;  /* 0x0000000000227919 */ /* 0x001e220000002100 */
[----:B---3--:R-:W1:Y:S02]  /*1e470*/  S2R R162, SR_TID.X ;  /* 0x0000000000a27919 */ /* 0x008e640000002100 */
[----:B------:R3:W-:Y:S04]  /*1e480*/  STS.U8 [R33+UR9+0x8700], R27 ;  /* 0x0087001b21007988 */ /* 0x0007e80008000009 */
[----:B------:R4:W-:Y:S04]  /*1e490*/  STS.U8 [R33+UR9+0x8b00], R24 ;  /* 0x008b001821007988 */ /* 0x0009e80008000009 */
[----:B------:R4:W-:Y:S04]  /*1e4a0*/  STS.U8 [R33+UR9+0x8f00], R25 ;  /* 0x008f001921007988 */ /* 0x0009e80008000009 */
[----:B---3--:R-:W5:Y:S04]  /*1e4b0*/  LDL.LU R27, [R1+0xa0c] ;  /* 0x000a0c00011b7983 */ /* 0x008f680000300800 */
[----:B----4-:R-:W5:Y:S04]  /*1e4c0*/  LDL.LU R24, [R1+0xa08] ;  /* 0x000a080001187983 */ /* 0x010f680000300800 */
[----:B------:R-:W5:Y:S01]  /*1e4d0*/  LDL.LU R25, [R1+0xa04] ;  /* 0x000a040001197983 */ /* 0x000f620000300800 */
[----:B0-----:R-:W-:-:S04]  /*1e4e0*/  LOP3.LUT R34, R34, 0x7f, RZ, 0xc0, !PT ;  /* 0x0000007f22227812 */ /* 0x001fc800078ec0ff */
[----:B------:R-:W-:Y:S02]  /*1e4f0*/  LOP3.LUT R34, R34, 0x70, RZ, 0x3c, !PT ;  /* 0x0000007022227812 */ /* 0x000fe400078e3cff */
[----:B-1----:R-:W-:Y:S01]  /*1e500*/  LOP3.LUT R162, R162, 0x7f, RZ, 0xc0, !PT ;  /* 0x0000007fa2a27812 */ /* 0x002fe200078ec0ff */
[----:B------:R0:W-:Y:S04]  /*1e510*/  STS.U8 [R33+UR9+0x9300], R22 ;  /* 0x0093001621007988 */ /* 0x0001e80008000009 */
[----:B------:R1:W-:Y:S04]  /*1e520*/  STS.U8 [R33+UR9+0x9700], R23 ;  /* 0x0097001721007988 */ /* 0x0003e80008000009 */
[----:B------:R3:W-:Y:S04]  /*1e530*/  STS.U8 [R33+UR9+0x9b00], R18 ;  /* 0x009b001221007988 */ /* 0x0007e80008000009 */
        /* <DEDUP_REMOVED lines=8> */
[----:B0-----:R-:W5:Y:S04]  /*1e5c0*/  LDL.LU R22, [R1+0xa00] ;  /* 0x000a000001167983 */ /* 0x001f680000300800 */
        /* <DEDUP_REMOVED lines=15> */
[----:B-1----:R-:W5:Y:S04]  /*1e6c0*/  LDL.LU R23, [R1+0x9fc] ;  /* 0x0009fc0001177983 */ /* 0x002f680000300800 */
[----:B---3--:R-:W5:Y:S04]  /*1e6d0*/  LDL.LU R18, [R1+0x9f8] ;  /* 0x0009f80001127983 */ /* 0x008f680000300800 */
[----:B--2---:R0:W-:Y:S04]  /*1e6e0*/  STS.U8 [R34+UR9+0x8380], R19 ;  /* 0x0083801322007988 */ /* 0x0041e80008000009 */
[----:B------:R-:W-:Y:S04]  /*1e6f0*/  STS.U8 [R162+UR9+0xc000], R73 ;  /* 0x00c00049a2007988 */ /* 0x000fe80008000009 */
[----:B------:R-:W-:Y:S04]  /*1e700*/  STS.U8 [R162+UR9+0xc400], R72 ;  /* 0x00c40048a2007988 */ /* 0x000fe80008000009 */
[----:B0-----:R-:W5:Y:S04]  /*1e710*/  LDL.LU R19, [R1+0x9f4] ;  /* 0x0009f40001137983 */ /* 0x001f680000300800 */
[----:B------:R-:W-:Y:S04]  /*1e720*/  STS.U8 [R162+UR9+0xc800], R71 ;  /* 0x00c80047a2007988 */ /* 0x000fe80008000009 */
[----:B------:R-:W5:Y:S04]  /*1e730*/  LDL.LU R14, [R1+0x9f0] ;  /* 0x0009f000010e7983 */ /* 0x000f680000300800 */
        /* <DEDUP_REMOVED lines=13> */
[----:B------:R-:W-:Y:S04]  /*1e810*/  STS.U8 [R162+UR9+0xe800], R63 ;  /* 0x00e8003fa2007988 */ /* 0x000fe80008000009 */
[----:B------:R-:W2:Y:S04]  /*1e820*/  LDL.LU R134, [R1+0x14c] ;  /* 0x00014c0001867983 */ /* 0x000ea80000300800 */
[----:B------:R-:W-:Y:S04]  /*1e830*/  STS.U8 [R162+UR9+0xec00], R62 ;  /* 0x00ec003ea2007988 */ /* 0x000fe80008000009 */
[----:B------:R-:W3:Y:S04]  /*1e840*/  LDL.LU R133, [R1+0x150] ;  /* 0x0001500001857983 */ /* 0x000ee80000300800 */
[----:B------:R-:W-:Y:S04]  /*1e850*/  STS.U8 [R162+UR9+0xf000], R61 ;  /* 0x00f0003da2007988 */ /* 0x000fe80008000009 */
[----:B------:R-:W4:Y:S04]  /*1e860*/  LDL.LU R131, [R1+0x154] ;  /* 0x0001540001837983 */ /* 0x000f280000300800 */
[----:B------:R-:W-:Y:S04]  /*1e870*/  STS.U8 [R162+UR9+0xf400], R60 ;  /* 0x00f4003ca2007988 */ /* 0x000fe80008000009 */
[----:B------:R-:W4:Y:S04]  /*1e880*/  LDL.LU R128, [R1+0x158] ;  /* 0x0001580001807983 */ /* 0x000f280000300800 */
[----:B------:R0:W-:Y:S04]  /*1e890*/  STS.U8 [R162+UR9+0xf800], R59 ;  /* 0x00f8003ba2007988 */ /* 0x0001e80008000009 */
[----:B------:R-:W4:Y:S04]  /*1e8a0*/  LDL.LU R127, [R1+0x15c] ;  /* 0x00015c00017f7983 */ /* 0x000f280000300800 */
[----:B0-----:R-:W4:Y:S01]  /*1e8b0*/  LDL.LU R59, [R1+0x160] ;  /* 0x00016000013b7983 */ /* 0x001f220000300800 */
[----:B------:R-:W0:Y:S01]  /*1e8c0*/  S2R R28, SR_TID.X ;  /* 0x00000000001c7919 */ /* 0x000e220000002100 */
[----:B------:R-:W1:Y:S01]  /*1e8d0*/  S2R R29, SR_TID.X ;  /* 0x00000000001d7919 */ /* 0x000e620000002100 */
[----:B------:R-:W1:Y:S01]  /*1e8e0*/  S2R R30, SR_TID.X ;  /* 0x00000000001e7919 */ /* 0x000e620000002100 */
        /* <DEDUP_REMOVED lines=8> */
[----:B------:R-:W-:Y:S02]  /*1e970*/  LOP3.LUT R28, R28, 0x10, RZ, 0x3c, !PT ;  /* 0x000000101c1c7812 */ /* 0x000fe400078e3cff */
[----:B-1----:R-:W-:Y:S01]  /*1e980*/  LOP3.LUT R29, R29, 0x7f, RZ, 0xc0, !PT ;  /* 0x0000007f1d1d7812 */ /* 0x002fe200078ec0ff */
[----:B------:R-:W-:Y:S01]  /*1e990*/  STS.U8 [R162+UR9+0xfc00], R58 ;  /* 0x00fc003aa2007988 */ /* 0x000fe20008000009 */
[----:B------:R-:W-:Y:S02]  /*1e9a0*/  LOP3.LUT R30, R30, 0x7f, RZ, 0xc0, !PT ;  /* 0x0000007f1e1e7812 */ /* 0x000fe400078ec0ff */
[----:B------:R-:W-:Y:S01]  /*1e9b0*/  LOP3.LUT R29, R29, 0x20, RZ, 0x3c, !PT ;  /* 0x000000201d1d7812 */ /* 0x000fe200078e3cff */
[----:B------:R0:W-:Y:S01]  /*1e9c0*/  STS.U8 [R28+UR9+0xe480], R48 ;  /* 0x00e480301c007988 */ /* 0x0001e20008000009 */
[----:B------:R-:W-:-:S03]  /*1e9d0*/  LOP3.LUT R30, R30, 0x30, RZ, 0x3c, !PT ;  /* 0x000000301e1e7812 */ /* 0x000fc600078e3cff */
        /* <DEDUP_REMOVED lines=31> */
[----:B------:R0:W-:Y:S01]  /*1ebd0*/  STS.U8 [R30+UR9+0xc980], R100 ;  /* 0x00c980641e007988 */ /* 0x0001e20008000009 */
[----:B---3--:R-:W-:-:S05]  /*1ebe0*/  IADD3 R133, P5, PT, R36, R133, RZ ;  /* 0x0000008524857210 */ /* 0x008fca0007fbe0ff */
[----:B--2---:R-:W-:Y:S01]  /*1ebf0*/  IMAD.X R134, R38, 0x1, R134, P5 ;  /* 0x0000000126867824 */ /* 0x004fe200028e0686 */
[----:B------:R-:W-:Y:S01]  /*1ec00*/  STL [R1+0x150], R133 ;  /* 0x0001508501007387 */ /* 0x000fe20000100800 */
[----:B----4-:R-:W-:-:S05]  /*1ec10*/  IADD3 R128, P4, PT, R36, R128, RZ ;  /* 0x0000008024807210 */ /* 0x010fca0007f9e0ff */
[----:B------:R-:W-:Y:S01]  /*1ec20*/  IMAD.X R131, R38, 0x1, R131, P4 ;  /* 0x0000000126837824 */ /* 0x000fe200020e0683 */
[----:B------:R-:W-:-:S05]  /*1ec30*/  IADD3 R59, P3, PT, R36, R59, RZ ;  /* 0x0000003b243b7210 */ /* 0x000fca0007f7e0ff */
[----:B------:R2:W-:Y:S01]  /*1ec40*/  STL [R1+0x160], R59 ;  /* 0x0001603b01007387 */ /* 0x0005e20000100800 */
[----:B------:R-:W-:-:S03]  /*1ec50*/  IMAD.X R127, R38, 0x1, R127, P3 ;  /* 0x00000001267f7824 */ /* 0x000fc600018e067f */
[----:B------:R-:W-:Y:S04]  /*1ec60*/  STL [R1+0x158], R128 ;  /* 0x0001588001007387 */ /* 0x000fe80000100800 */
[----:B------:R-:W-:Y:S04]  /*1ec70*/  STL [R1+0x14c], R134 ;  /* 0x00014c8601007387 */ /* 0x000fe80000100800 */
[----:B------:R-:W-:Y:S04]  /*1ec80*/  STL [R1+0x154], R131 ;  /* 0x0001548301007387 */ /* 0x000fe80000100800 */
[----:B0-----:R-:W3:Y:S04]  /*1ec90*/  LDL.LU R48, [R1+0x1d0] ;  /* 0x0001d00001307983 */ /* 0x001ee80000300800 */
[----:B------:R-:W4:Y:S04]  /*1eca0*/  LDL.LU R58, [R1+0x1d8] ;  /* 0x0001d800013a7983 */ /* 0x000f280000300800 */
[----:B------:R-:W-:Y:S04]  /*1ecb0*/  STL [R1+0x15c], R127 ;  /* 0x00015c7f01007387 */ /* 0x000fe80000100800 */
[----:B-1----:R-:W4:Y:S04]  /*1ecc0*/  LDL.LU R49, [R1+0x1cc] ;  /* 0x0001cc0001317983 */ /* 0x002f280000300800 */
[----:B------:R-:W4:Y:S04]  /*1ecd0*/  LDL.LU R100, [R1+0x1d4] ;  /* 0x0001d40001647983 */ /* 0x000f280000300800 */
[----:B------:R-:W4:Y:S01]  /*1ece0*/  LDL.LU R55, [R1+0x1dc] ;  /* 0x0001dc0001377983 */ /* 0x000f220000300800 */
[----:B------:R-:W-:Y:S01]  /*1ecf0*/  PRMT R39, RZ, 0x7610, R39 ;  /* 0x00007610ff277816 */ /* 0x000fe20000000027 */
[----:B------:R-:W-:-:S02]  /*1ed00*/  @!P2 IMAD.MOV.U32 R42, RZ, RZ, R133 ;  /* 0x000000ffff2aa224 */ /* 0x000fc400078e0085 */
[----:B------:R-:W-:Y:S01]  /*1ed10*/  @!P2 IMAD.MOV.U32 R43, RZ, RZ, R134 ;  /* 0x000000ffff2ba224 */ /* 0x000fe200078e0086 */
[----:B------:R-:W-:Y:S02]  /*1ed20*/  PRMT R40, RZ, 0x7610, R40 ;  /* 0x00007610ff287816 */ /* 0x000fe40000000028 */
[C---:B------:R-:W-:Y:S02]  /*1ed30*/  IADD3 R121, P5, PT, R36.reuse, R121, RZ ;  /* 0x0000007924797210 */ /* 0x040fe40007fbe0ff */
[----:B------:R0:W4:Y:S01]  /*1ed40*/  @!P2 LDG.E.U8 R39, desc[UR18][R42.64] ;  /* 0x000000122a27a981 */ /* 0x000122000c1e1100 */
[C---:B------:R-:W-:Y:S02]  /*1ed50*/  IADD3 R117, P4, PT, R36.reuse, R117, RZ ;  /* 0x0000007524757210 */ /* 0x040fe40007f9e0ff */
[----:B------:R-:W-:Y:S01]  /*1ed60*/  IADD3 R114, P3, PT, R36, R114, RZ ;  /* 0x0000007224727210 */ /* 0x000fe20007f7e0ff */
[----:B------:R-:W-:Y:S02]  /*1ed70*/  IMAD.X R124, R38, 0x1, R124, P5 ;  /* 0x00000001267c7824 */ /* 0x000fe400028e067c */
[----:B0-----:R-:W-:-:S02]  /*1ed80*/  @!P2 IMAD.MOV.U32 R42, RZ, RZ, R128 ;  /* 0x000000ffff2aa224 */ /* 0x001fc400078e0080 */
[----:B------:R-:W-:Y:S02]  /*1ed90*/  @!P2 IMAD.MOV.U32 R43, RZ, RZ, R131 ;  /* 0x000000ffff2ba224 */ /* 0x000fe400078e0083 */
[----:B------:R-:W-:-:S03]  /*1eda0*/  IMAD.X R120, R38, 0x1, R120, P4 ;  /* 0x0000000126787824 */ /* 0x000fc600020e0678 */
[----:B------:R0:W4:Y:S01]  /*1edb0*/  @!P2 LDG.E.U8 R40, desc[UR18][R42.64] ;  /* 0x000000122a28a981 */ /* 0x000122000c1e1100 */
[----:B------:R-:W-:Y:S01]  /*1edc0*/  IMAD.X R115, R38, 0x1, R115, P3 ;  /* 0x0000000126737824 */ /* 0x000fe200018e0673 */
[----:B------:R-:W-:Y:S01]  /*1edd0*/  PRMT R41, RZ, 0x7610, R41 ;  /* 0x00007610ff297816 */ /* 0x000fe20000000029 */
[----:B0-----:R-:W-:Y:S02]  /*1ede0*/  @!P2 IMAD.MOV.U32 R42, RZ, RZ, R59 ;  /* 0x000000ffff2aa224 */ /* 0x001fe400078e003b */
[----:B--2---:R-:W2:Y:S04]  /*1edf0*/  LDL.LU R59, [R1+0x220] ;  /* 0x00022000013b7983 */ /* 0x004ea80000300800 */
[----:B------:R-:W-:Y:S04]  /*1ee00*/  STL [R1+0x190], R121 ;  /* 0x0001907901007387 */ /* 0x000fe80000100800 */
[----:B------:R-:W-:Y:S04]  /*1ee10*/  STL [R1+0x1a0], R114 ;  /* 0x0001a07201007387 */ /* 0x000fe80000100800 */
[----:B------:R-:W-:Y:S04]  /*1ee20*/  STL [R1+0x198], R117 ;  /* 0x0001987501007387 */ /* 0x000fe80000100800 */
[----:B------:R-:W-:Y:S01]  /*1ee30*/  STL [R1+0x18c], R124 ;  /* 0x00018c7c01007387 */ /* 0x000fe20000100800 */
[----:B------:R-:W-:-:S03]  /*1ee40*/  @!P2 IMAD.MOV.U32 R43, RZ, RZ, R127 ;  /* 0x000000ffff2ba224 */ /* 0x000fc600078e007f */
[----:B------:R-:W-:Y:S04]  /*1ee50*/  STL [R1+0x194], R120 ;  /* 0x0001947801007387 */ /* 0x000fe80000100800 */
[----:B------:R-:W2:Y:S04]  /*1ee60*/  LDL.LU R52, [R1+0x210] ;  /* 0x0002100001347983 */ /* 0x000ea80000300800 */
[----:B------:R0:W-:Y:S01]  /*1ee70*/  STS.U8 [R30+UR9+0xc180], R102 ;  /* 0x00c180661e007988 */ /* 0x0001e20008000009 */
[----:B------:R-:W-:-:S03]  /*1ee80*/  @!P2 IMAD.MOV.U32 R46, RZ, RZ, R121 ;  /* 0x000000ffff2ea224 */ /* 0x000fc600078e0079 */
[----:B------:R1:W2:Y:S04]  /*1ee90*/  @!P2 LDG.E.U8 R41, desc[UR18][R42.64] ;  /* 0x000000122a29a981 */ /* 0x0002a8000c1e1100 */
[----:B0-----:R-:W2:Y:S04]  /*1eea0*/  LDL.LU R102, [R1+0x218] ;  /* 0x0002180001667983 */ /* 0x001ea80000300800 */
[----:B------:R-:W-:Y:S01]  /*1eeb0*/  STL [R1+0x19c], R115 ;  /* 0x00019c7301007387 */ /* 0x000fe20000100800 */
[----:B-1----:R-:W-:-:S03]  /*1eec0*/  PRMT R42, RZ, 0x7610, R42 ;  /* 0x00007610ff2a7816 */ /* 0x002fc6000000002a */
[----:B------:R-:W2:Y:S01]  /*1eed0*/  LDL.LU R53, [R1+0x20c] ;  /* 0x00020c0001357983 */ /* 0x000ea20000300800 */
[----:B------:R-:W-:-:S03]  /*1eee0*/  @!P2 IMAD.MOV.U32 R47, RZ, RZ, R124 ;  /* 0x000000ffff2fa224 */ /* 0x000fc600078e007c */
[----:B------:R-:W2:Y:S01]  /*1eef0*/  LDL.LU R103, [R1+0x214] ;  /* 0x0002140001677983 */ /* 0x000ea20000300800 */
[----:B------:R-:W-:-:S03]  /*1ef00*/  PRMT R43, RZ, 0x7610, R43 ;  /* 0x00007610ff2b7816 */ /* 0x000fc6000000002b */
[----:B------:R0:W-:Y:S04]  /*1ef10*/  STS.U8 [R30+UR9+0xcd80], R99 ;  /* 0x00cd80631e007988 */ /* 0x0001e80008000009 */
[----:B------:R1:W2:Y:S04]  /*1ef20*/  @!P2 LDG.E.U8 R42, desc[UR18][R46.64] ;  /* 0x000000122e2aa981 */ /* 0x0002a8000c1e1100 */
[----:B0-----:R-:W2:Y:S01]  /*1ef30*/  LDL.LU R99, [R1+0x21c] ;  /* 0x00021c0001637983 */ /* 0x001ea20000300800 */
[----:B-1----:R-:W-:Y:S02]  /*1ef40*/  @!P2 IMAD.MOV.U32 R46, RZ, RZ, R117 ;  /* 0x000000ffff2ea224 */ /* 0x002fe400078e0075 */
[----:B------:R-:W-:Y:S01]  /*1ef50*/  @!P2 IMAD.MOV.U32 R47, RZ, RZ, R120 ;  /* 0x000000ffff2fa224 */ /* 0x000fe200078e0078 */
[----:B------:R-:W-:-:S02]  /*1ef60*/  PRMT R44, RZ, 0x7610, R44 ;  /* 0x00007610ff2c7816 */ /* 0x000fc4000000002c */
[----:B------:R-:W-:Y:S02]  /*1ef70*/  IADD3 R113, P3, PT, R36, R113, RZ ;  /* 0x0000007124717210 */ /* 0x000fe40007f7e0ff */
[----:B------:R0:W2:Y:S01]  /*1ef80*/  @!P2 LDG.E.U8 R43, desc[UR18][R46.64] ;  /* 0x000000122e2ba981 */ /* 0x0000a2000c1e1100 */
[----:B------:R-:W-:-:S03]  /*1ef90*/  PRMT R45, RZ, 0x7610, R45 ;  /* 0x00007610ff2d7816 */ /* 0x000fc6000000002d */
[----:B------:R1:W-:Y:S01]  /*1efa0*/  STS.U8 [R30+UR9+0xd180], R98 ;  /* 0x00d180621e007988 */ /* 0x0003e20008000009 */
[----:B0-----:R-:W-:Y:S02]  /*1efb0*/  @!P2 IMAD.MOV.U32 R46, RZ, RZ, R114 ;  /* 0x000000ffff2ea224 */ /* 0x001fe400078e0072 */
[----:B------:R-:W-:Y:S01]  /*1efc0*/  @!P2 IMAD.MOV.U32 R47, RZ, RZ, R115 ;  /* 0x000000ffff2fa224 */ /* 0x000fe200078e0073 */
[----:B-1----:R-:W2:Y:S04]  /*1efd0*/  LDL.LU R98, [R1+0x280] ;  /* 0x0002800001627983 */ /* 0x002ea80000300800 */
[----:B------:R0:W2:Y:S02]  /*1efe0*/  @!P2 LDG.E.U8 R44, desc[UR18][R46.64] ;  /* 0x000000122e2ca981 */ /* 0x0000a4000c1e1100 */
[----:B0-----:R-:W-:-:S02]  /*1eff0*/  PRMT R46, RZ, 0x7610, R46 ;  /* 0x00007610ff2e7816 */ /* 0x001fc4000000002e */
[C---:B---3--:R-:W-:Y:S02]  /*1f000*/  IADD3 R48, P5, PT, R36.reuse, R48, RZ ;  /* 0x0000003024307210 */ /* 0x048fe40007fbe0ff */
[----:B----4-:R-:W-:-:S03]  /*1f010*/  IADD3 R58, P4, PT, R36, R58, RZ ;  /* 0x0000003a243a7210 */ /* 0x010fc60007f9e0ff */
[----:B------:R0:W-:Y:S04]  /*1f020*/  STL [R1+0x1d0], R48 ;  /* 0x0001d03001007387 */ /* 0x0001e80000100800 */
[----:B------:R-:W-:Y:S01]  /*1f030*/  STL [R1+0x1e0], R113 ;  /* 0x0001e07101007387 */ /* 0x000fe20000100800 */
[----:B------:R-:W-:-:S03]  /*1f040*/  IMAD.X R49, R38, 0x1, R49, P5 ;  /* 0x0000000126317824 */ /* 0x000fc600028e0631 */
[----:B------:R-:W-:Y:S01]  /*1f050*/  STL [R1+0x1d8], R58 ;  /* 0x0001d83a01007387 */ /* 0x000fe20000100800 */
[----:B------:R-:W-:-:S03]  /*1f060*/  IMAD.X R100, R38, 0x1, R100, P4 ;  /* 0x0000000126647824 */ /* 0x000fc600020e0664 */
[----:B------:R1:W-:Y:S04]  /*1f070*/  STL [R1+0x1cc], R49 ;  /* 0x0001cc3101007387 */ /* 0x0003e80000100800 */
[----:B------:R0:W3:Y:S01]  /*1f080*/  @!P2 LDG.E.U8 R45, desc[UR18][R48.64] ;  /* 0x00000012302da981 */ /* 0x0000e2000c1e1100 */
[----:B------:R-:W-:-:S03]  /*1f090*/  IMAD.X R55, R38, 0x1, R55, P3 ;  /* 0x0000000126377824 */ /* 0x000fc600018e0637 */
[----:B------:R-:W-:Y:S04]  /*1f0a0*/  STL [R1+0x1d4], R100 ;  /* 0x0001d46401007387 */ /* 0x000fe80000100800 */
[----:B------:R-:W4:Y:S01]  /*1f0b0*/  LDL.LU R54, [R1+0x270] ;  /* 0x0002700001367983 */ /* 0x000f220000300800 */
[----:B0-----:R-:W-:Y:S02]  /*1f0c0*/  @!P2 IMAD.MOV.U32 R48, RZ, RZ, R58 ;  /* 0x000000ffff30a224 */ /* 0x001fe400078e003a */
[----:B-1----:R-:W-:Y:S01]  /*1f0d0*/  @!P2 IMAD.MOV.U32 R49, RZ, RZ, R100 ;  /* 0x000000ffff31a224 */ /* 0x002fe200078e0064 */
[----:B------:R-:W3:Y:S04]  /*1f0e0*/  LDL.LU R105, [R1+0x278] ;  /* 0x0002780001697983 */ /* 0x000ee80000300800 */
[----:B------:R0:W3:Y:S04]  /*1f0f0*/  @!P2 LDG.E.U8 R46, desc[UR18][R48.64] ;  /* 0x00000012302ea981 */ /* 0x0000e8000c1e1100 */
[----:B------:R1:W-:Y:S01]  /*1f100*/  STL [R1+0x1dc], R55 ;  /* 0x0001dc3701007387 */ /* 0x0003e20000100800 */
[----:B0-----:R-:W-:-:S03]  /*1f110*/  @!P2 IMAD.MOV.U32 R49, RZ, RZ, R55 ;  /* 0x000000ffff31a224 */ /* 0x001fc600078e0037 */
[----:B-1----:R-:W3:Y:S04]  /*1f120*/  LDL.LU R55, [R1+0x26c] ;  /* 0x00026c0001377983 */ /* 0x002ee80000300800 */
[----:B------:R-:W3:Y:S04]  /*1f130*/  LDL.LU R106, [R1+0x274] ;  /* 0x00027400016a7983 */ /* 0x000ee80000300800 */
[----:B------:R-:W3:Y:S01]  /*1f140*/  LDL.LU R100, [R1+0x27c] ;  /* 0x00027c0001647983 */ /* 0x000ee20000300800 */
[----:B------:R-:W-:Y:S01]  /*1f150*/  PRMT R47, RZ, 0x7610, R47 ;  /* 0x00007610ff2f7816 */ /* 0x000fe2000000002f */
[----:B------:R-:W-:Y:S01]  /*1f160*/  @!P2 IMAD.MOV.U32 R48, RZ, RZ, R113 ;  /* 0x000000ffff30a224 */ /* 0x000fe200078e0071 */
[----:B--2---:R-:W-:Y:S01]  /*1f170*/  IADD3 R59, P3, PT, R36, R59, RZ ;  /* 0x0000003b243b7210 */ /* 0x004fe20007f7e0ff */
[----:B------:R0:W-:Y:S04]  /*1f180*/  STS.U8 [R30+UR9+0xc580], R101 ;  /* 0x00c580651e007988 */ /* 0x0001e80008000009 */
[----:B------:R1:W2:Y:S04]  /*1f190*/  @!P2 LDG.E.U8 R47, desc[UR18][R48.64] ;  /* 0x00000012302fa981 */ /* 0x0002a8000c1e1100 */
[----:B0-----:R-:W2:Y:S01]  /*1f1a0*/  LDL.LU R101, [R1+0x2c0] ;  /* 0x0002c00001657983 */ /* 0x001ea20000300800 */
[----:B-1----:R-:W-:-:S02]  /*1f1b0*/  PRMT R48, RZ, 0x7610, R48 ;  /* 0x00007610ff307816 */ /* 0x002fc40000000030 */
[----:B------:R-:W-:Y:S02]  /*1f1c0*/  IADD3 R52, P5, PT, R36, R52, RZ ;  /* 0x0000003424347210 */ /* 0x000fe40007fbe0ff */
[----:B------:R-:W-:-:S03]  /*1f1d0*/  PRMT R49, RZ, 0x7610, R49 ;  /* 0x00007610ff317816 */ /* 0x000fc60000000031 */
[----:B------:R0:W-:Y:S01]  /*1f1e0*/  STL [R1+0x210], R52 ;  /* 0x0002103401007387 */ /* 0x0001e20000100800 */
[----:B------:R-:W-:-:S03]  /*1f1f0*/  IADD3 R102, P4, PT, R36, R102, RZ ;  /* 0x0000006624667210 */ /* 0x000fc60007f9e0ff */
[----:B------:R-:W-:Y:S01]  /*1f200*/  STL [R1+0x220], R59 ;  /* 0x0002203b01007387 */ /* 0x000fe20000100800 */
[----:B------:R-:W-:-:S03]  /*1f210*/  IMAD.X R53, R38, 0x1, R53, P5 ;  /* 0x0000000126357824 */ /* 0x000fc600028e0635 */
[----:B------:R-:W-:Y:S01]  /*1f220*/  STL [R1+0x218], R102 ;  /* 0x0002186601007387 */ /* 0x000fe20000100800 */
[----:B------:R-:W-:-:S03]  /*1f230*/  IMAD.X R103, R38, 0x1, R103, P4 ;  /* 0x0000000126677824 */ /* 0x000fc600020e0667 */
[----:B------:R1:W-:Y:S04]  /*1f240*/  STL [R1+0x20c], R53 ;  /* 0x00020c3501007387 */ /* 0x0003e80000100800 */
[----:B------:R0:W2:Y:S04]  /*1f250*/  @!P2 LDG.E.U8 R48, desc[UR18][R52.64] ;  /* 0x000000123430a981 */ /* 0x0000a8000c1e1100 */
[----:B------:R1:W-:Y:S04]  /*1f260*/  STL [R1+0x214], R103 ;  /* 0x0002146701007387 */ /* 0x0003e80000100800 */
[----:B------:R-:W2:Y:S01]  /*1f270*/  LDL.LU R58, [R1+0x2b0] ;  /* 0x0002b000013a7983 */ /* 0x000ea20000300800 */
[----:B------:R-:W-:-:S02]  /*1f280*/  IMAD.X R99, R38, 0x1, R99, P3 ;  /* 0x0000000126637824 */ /* 0x000fc400018e0663 */
[----:B0-----:R-:W-:Y:S01]  /*1f290*/  @!P2 IMAD.MOV.U32 R52, RZ, RZ, R102 ;  /* 0x000000ffff34a224 */ /* 0x001fe200078e0066 */
[----:B------:R-:W2:Y:S01]  /*1f2a0*/  LDL.LU R104, [R1+0x2b8] ;  /* 0x0002b80001687983 */ /* 0x000ea20000300800 */
[----:B-1----:R-:W-:-:S03]  /*1f2b0*/  @!P2 IMAD.MOV.U32 R53, RZ, RZ, R103 ;  /* 0x000000ffff35a224 */ /* 0x002fc600078e0067 */
[----:B------:R0:W-:Y:S04]  /*1f2c0*/  STL [R1+0x21c], R99 ;  /* 0x00021c6301007387 */ /* 0x0001e80000100800 */
[----:B------:R1:W2:Y:S02]  /*1f2d0*/  @!P2 LDG.E.U8 R49, desc[UR18][R52.64] ;  /* 0x000000123431a981 */ /* 0x0002a4000c1e1100 */
[----:B-1----:R-:W-:Y:S02]  /*1f2e0*/  @!P2 IMAD.MOV.U32 R52, RZ, RZ, R59 ;  /* 0x000000ffff34a224 */ /* 0x002fe400078e003b */
[----:B------:R-:W2:Y:S04]  /*1f2f0*/  LDL.LU R59, [R1+0x2ac] ;  /* 0x0002ac00013b7983 */ /* 0x000ea80000300800 */
[----:B------:R-:W2:Y:S04]  /*1f300*/  LDL.LU R107, [R1+0x2b4] ;  /* 0x0002b400016b7983 */ /* 0x000ea80000300800 */
[----:B------:R-:W2:Y:S01]  /*1f310*/  LDL.LU R103, [R1+0x2bc] ;  /* 0x0002bc0001677983 */ /* 0x000ea20000300800 */
[----:B------:R-:W-:-:S03]  /*1f320*/  IADD3 R98, P3, PT, R36, R98, RZ ;  /* 0x0000006224627210 */ /* 0x000fc60007f7e0ff */
[----:B------:R-:W2:Y:S01]  /*1f330*/  LDL.LU R102, [R1+0x300] ;  /* 0x0003000001667983 */ /* 0x000ea20000300800 */
[----:B------:R-:W-:Y:S01]  /*1f340*/  @!P2 IMAD.MOV.U32 R53, RZ, RZ, R99 ;  /* 0x000000ffff35a224 */ /* 0x000fe200078e0063 */
[----:B------:R-:W-:Y:S02]  /*1f350*/  PRMT R51, RZ, 0x7610, R51 ;  /* 0x00007610ff337816 */ /* 0x000fe40000000033 */
[----:B------:R1:W-:Y:S01]  /*1f360*/  STS.U8 [R30+UR9+0xe980], R109 ;  /* 0x00e9806d1e007988 */ /* 0x0003e20008000009 */
[C---:B----4-:R-:W-:Y:S02]  /*1f370*/  IADD3 R54, P5, PT, R36.reuse, R54, RZ ;  /* 0x0000003624367210 */ /* 0x050fe40007fbe0ff */
[----:B---3--:R-:W-:-:S03]  /*1f380*/  IADD3 R105, P4, PT, R36, R105, RZ ;  /* 0x0000006924697210 */ /* 0x008fc60007f9e0ff */
[----:B------:R-:W-:Y:S04]  /*1f390*/  STL [R1+0x270], R54 ;  /* 0x0002703601007387 */ /* 0x000fe80000100800 */
[----:B------:R-:W-:Y:S04]  /*1f3a0*/  STL [R1+0x280], R98 ;  /* 0x0002806201007387 */ /* 0x000fe80000100800 */
[----:B------:R-:W-:Y:S01]  /*1f3b0*/  STL [R1+0x278], R105 ;  /* 0x0002786901007387 */ /* 0x000fe20000100800 */
[C---:B------:R-:W-:Y:S02]  /*1f3c0*/  IMAD.X R55, R38.reuse, 0x1, R55, P5 ;  /* 0x0000000126377824 */ /* 0x040fe400028e0637 */
[----:B------:R-:W-:-:S03]  /*1f3d0*/  IMAD.X R106, R38, 0x1, R106, P4 ;  /* 0x00000001266a7824 */ /* 0x000fc600020e066a */
[----:B------:R3:W-:Y:S01]  /*1f3e0*/  STL [R1+0x26c], R55 ;  /* 0x00026c3701007387 */ /* 0x0007e20000100800 */
[----:B------:R-:W-:-:S03]  /*1f3f0*/  IMAD.X R100, R38, 0x1, R100, P3 ;  /* 0x0000000126647824 */ /* 0x000fc600018e0664 */
[----:B------:R4:W-:Y:S04]  /*1f400*/  STL [R1+0x274], R106 ;  /* 0x0002746a01007387 */ /* 0x0009e80000100800 */
[----:B0-----:R-:W2:Y:S04]  /*1f410*/  LDL.LU R99, [R1+0x2f0] ;  /* 0x0002f00001637983 */ /* 0x001ea80000300800 */
[----:B------:R-:W2:Y:S04]  /*1f420*/  LDL.LU R108, [R1+0x2f8] ;  /* 0x0002f800016c7983 */ /* 0x000ea80000300800 */
[----:B------:R0:W-:Y:S04]  /*1f430*/  STL [R1+0x27c], R100 ;  /* 0x00027c6401007387 */ /* 0x0001e80000100800 */
[----:B-1----:R-:W2:Y:S04]  /*1f440*/  LDL.LU R109, [R1+0x2ec] ;  /* 0x0002ec00016d7983 */ /* 0x002ea80000300800 */
[----:B------:R-:W2:Y:S04]  /*1f450*/  LDL.LU R113, [R1+0x2f4] ;  /* 0x0002f40001717983 */ /* 0x000ea80000300800 */
[----:B------:R3:W2:Y:S02]  /*1f460*/  @!P2 LDG.E.U8 R51, desc[UR18][R54.64] ;  /* 0x000000123633a981 */ /* 0x0006a4000c1e1100 */
[----:B---3--:R-:W-:-:S02]  /*1f470*/  @!P2 IMAD.MOV.U32 R55, RZ, RZ, R106 ;  /* 0x000000ffff37a224 */ /* 0x008fc400078e006a */
[----:B----4-:R-:W3:Y:S01]  /*1f480*/  LDL.LU R106, [R1+0x2fc] ;  /* 0x0002fc00016a7983 */ /* 0x010ee20000300800 */
[----:B------:R-:W-:Y:S01]  /*1f490*/  PRMT R50, RZ, 0x7610, R50 ;  /* 0x00007610ff327816 */ /* 0x000fe20000000032 */
[----:B------:R-:W-:-:S05]  /*1f4a0*/  @!P2 IMAD.MOV.U32 R54, RZ, RZ, R105 ;  /* 0x000000ffff36a224 */ /* 0x000fca00078e0069 */
[----:B------:R1:W4:Y:S01]  /*1f4b0*/  @!P2 LDG.E.U8 R50, desc[UR18][R52.64] ;  /* 0x000000123432a981 */ /* 0x000322000c1e1100 */
[----:B--2---:R-:W-:Y:S02]  /*1f4c0*/  IADD3 R101, P3, PT, R36, R101, RZ ;  /* 0x0000006524657210 */ /* 0x004fe40007f7e0ff */
[----:B-1----:R-:W-:Y:S02]  /*1f4d0*/  PRMT R52, RZ, 0x7610, R52 ;  /* 0x00007610ff347816 */ /* 0x002fe40000000034 */
[----:B------:R-:W-:-:S04]  /*1f4e0*/  PRMT R53, RZ, 0x7610, R53 ;  /* 0x00007610ff357816 */ /* 0x000fc80000000035 */
[----:B------:R1:W2:Y:S01]  /*1f4f0*/  @!P2 LDG.E.U8 R52, desc[UR18][R54.64] ;  /* 0x000000123634a981 */ /* 0x0002a2000c1e1100 */
[C---:B------:R-:W-:Y:S02]  /*1f500*/  IADD3 R58, P5, PT, R36.reuse, R58, RZ ;  /* 0x0000003a243a7210 */ /* 0x040fe40007fbe0ff */
[----:B------:R-:W-:Y:S01]  /*1f510*/  IADD3 R104, P4, PT, R36, R104, RZ ;  /* 0x0000006824687210 */ /* 0x000fe20007f9e0ff */
[----:B-1----:R-:W-:Y:S02]  /*1f520*/  @!P2 IMAD.MOV.U32 R54, RZ, RZ, R98 ;  /* 0x000000ffff36a224 */ /* 0x002fe400078e0062 */
[----:B------:R-:W-:Y:S02]  /*1f530*/  @!P2 IMAD.MOV.U32 R55, RZ, RZ, R100 ;  /* 0x000000ffff37a224 */ /* 0x000fe400078e0064 */
[----:B0-----:R-:W2:Y:S04]  /*1f540*/  LDL.LU R100, [R1+0x338] ;  /* 0x0003380001647983 */ /* 0x001ea80000300800 */
[----:B------:R0:W-:Y:S04]  /*1f550*/  STL [R1+0x2b0], R58 ;  /* 0x0002b03a01007387 */ /* 0x0001e80000100800 */
[----:B------:R1:W4:Y:S01]  /*1f560*/  @!P2 LDG.E.U8 R53, desc[UR18][R54.64] ;  /* 0x000000123635a981 */ /* 0x000322000c1e1100 */
[----:B------:R-:W-:-:S03]  /*1f570*/  IMAD.X R59, R38, 0x1, R59, P5 ;  /* 0x00000001263b7824 */ /* 0x000fc600028e063b */
[----:B------:R-:W-:Y:S01]  /*1f580*/  STL [R1+0x2c0], R101 ;  /* 0x0002c06501007387 */ /* 0x000fe20000100800 */
[----:B------:R-:W-:-:S03]  /*1f590*/  IMAD.X R107, R38, 0x1, R107, P4 ;  /* 0x00000001266b7824 */ /* 0x000fc600020e066b */
[----:B------:R-:W-:Y:S01]  /*1f5a0*/  STL [R1+0x2b8], R104 ;  /* 0x0002b86801007387 */ /* 0x000fe20000100800 */
[----:B-1----:R-:W-:Y:S01]  /*1f5b0*/  PRMT R54, RZ, 0x7610, R54 ;  /* 0x00007610ff367816 */ /* 0x002fe20000000036 */
[----:B------:R-:W-:Y:S02]  /*1f5c0*/  IMAD.X R103, R38, 0x1, R103, P3 ;  /* 0x0000000126677824 */ /* 0x000fe400018e0667 */
[----:B------:R1:W-:Y:S04]  /*1f5d0*/  STL [R1+0x2ac], R59 ;  /* 0x0002ac3b01007387 */ /* 0x0003e80000100800 */
[----:B------:R0:W-:Y:S01]  /*1f5e0*/  STL [R1+0x2b4], R107 ;  /* 0x0002b46b01007387 */ /* 0x0001e20000100800 */
[----:B------:R-:W-:-:S03]  /*1f5f0*/  PRMT R55, RZ, 0x7610, R55 ;  /* 0x00007610ff377816 */ /* 0x000fc60000000037 */
[----:B------:R-:W4:Y:S04]  /*1f600*/  LDL.LU R98, [R1+0x328] ;  /* 0x0003280001627983 */ /* 0x000f280000300800 */
[----:B------:R-:W4:Y:S04]  /*1f610*/  LDL.LU R105, [R1+0x330] ;  /* 0x0003300001697983 */ /* 0x000f280000300800 */
[----:B------:R0:W4:Y:S04]  /*1f620*/  @!P2 LDG.E.U8 R54, desc[UR18][R58.64] ;  /* 0x000000123a36a981 */ /* 0x000128000c1e1100 */
[----:B------:R1:W-:Y:S01]  /*1f630*/  STL [R1+0x2bc], R103 ;  /* 0x0002bc6701007387 */ /* 0x0003e20000100800 */
[----:B0-----:R-:W-:-:S02]  /*1f640*/  @!P2 IMAD.MOV.U32 R58, RZ, RZ, R104 ;  /* 0x000000ffff3aa224 */ /* 0x001fc400078e0068 */
[----:B-1----:R-:W-:Y:S01]  /*1f650*/  @!P2 IMAD.MOV.U32 R59, RZ, RZ, R107 ;  /* 0x000000ffff3ba224 */ /* 0x002fe200078e006b */
[----:B------:R-:W4:Y:S04]  /*1f660*/  LDL.LU R104, [R1+0x324] ;  /* 0x0003240001687983 */ /* 0x000f280000300800 */
[----:B------:R-:W4:Y:S04]  /*1f670*/  LDL.LU R107, [R1+0x32c] ;  /* 0x00032c00016b7983 */ /* 0x000f280000300800 */
[----:B------:R0:W4:Y:S02]  /*1f680*/  @!P2 LDG.E.U8 R55, desc[UR18][R58.64] ;  /* 0x000000123a37a981 */ /* 0x000124000c1e1100 */
[----:B0-----:R-:W-:-:S02]  /*1f690*/  @!P2 IMAD.MOV.U32 R59, RZ, RZ, R103 ;  /* 0x000000ffff3ba224 */ /* 0x001fc400078e0067 */
[----:B------:R-:W4:Y:S01]  /*1f6a0*/  LDL.LU R103, [R1+0x334] ;  /* 0x0003340001677983 */ /* 0x000f220000300800 */
[----:B------:R-:W-:Y:S01]  /*1f6b0*/  PRMT R56, RZ, 0x7610, R56 ;  /* 0x00007610ff387816 */ /* 0x000fe20000000038 */
[----:B------:R-:W-:Y:S01]  /*1f6c0*/  @!P2 IMAD.MOV.U32 R58, RZ, RZ, R101 ;  /* 0x000000ffff3aa224 */ /* 0x000fe200078e0065 */
[----:B------:R-:W-:Y:S01]  /*1f6d0*/  IADD3 R102, P3, PT, R36, R102, RZ ;  /* 0x0000006624667210 */ /* 0x000fe20007f7e0ff */
[----:B------:R-:W4:Y:S01]  /*1f6e0*/  LDL.LU R101, [R1+0x370] ;  /* 0x0003700001657983 */ /* 0x000f220000300800 */
[----:B------:R-:W-:-:S03]  /*1f6f0*/  PRMT R57, RZ, 0x7610, R57 ;  /* 0x00007610ff397816 */ /* 0x000fc60000000039 */
[----:B------:R0:W4:Y:S01]  /*1f700*/  @!P2 LDG.E.U8 R56, desc[UR18][R58.64] ;  /* 0x000000123a38a981 */ /* 0x000122000c1e1100 */
[----:B------:R-:W-:Y:S02]  /*1f710*/  PRMT R60, RZ, 0x7610, R60 ;  /* 0x00007610ff3c7816 */ /* 0x000fe4000000003c */
[C---:B------:R-:W-:Y:S02]  /*1f720*/  IADD3 R99, P5, PT, R36.reuse, R99, RZ ;  /* 0x0000006324637210 */ /* 0x040fe40007fbe0ff */
[----:B------:R-:W-:-:S03]  /*1f730*/  IADD3 R108, P4, PT, R36, R108, RZ ;  /* 0x0000006c246c7210 */ /* 0x000fc60007f9e0ff */
[----:B------:R1:W-:Y:S01]  /*1f740*/  STL [R1+0x2f0], R99 ;  /* 0x0002f06301007387 */ /* 0x0003e20000100800 */
[----:B0-----:R-:W-:-:S03]  /*1f750*/  @!P2 IMAD.MOV.U32 R58, RZ, RZ, R99 ;  /* 0x000000ffff3aa224 */ /* 0x001fc600078e0063 */
[----:B------:R-:W-:Y:S01]  /*1f760*/  STL [R1+0x300], R102 ;  /* 0x0003006601007387 */ /* 0x000fe20000100800 */
[----:B------:R-:W-:-:S03]  /*1f770*/  IMAD.X R109, R38, 0x1, R109, P5 ;  /* 0x00000001266d7824 */ /* 0x000fc600028e066d */
[----:B------:R-:W-:Y:S01]  /*1f780*/  STL [R1+0x2f8], R108 ;  /* 0x0002f86c01007387 */ /* 0x000fe20000100800 */
[----:B------:R-:W-:-:S03]  /*1f790*/  IMAD.X R113, R38, 0x1, R113, P4 ;  /* 0x0000000126717824 */ /* 0x000fc600020e0671 */
[----:B------:R0:W-:Y:S01]  /*1f7a0*/  STL [R1+0x2ec], R109 ;  /* 0x0002ec6d01007387 */ /* 0x0001e20000100800 */
[----:B------:R-:W-:-:S03]  /*1f7b0*/  @!P2 IMAD.MOV.U32 R59, RZ, RZ, R109 ;  /* 0x000000ffff3ba224 */ /* 0x000fc600078e006d */
[----:B------:R3:W-:Y:S04]  /*1f7c0*/  STL [R1+0x2f4], R113 ;  /* 0x0002f47101007387 */ /* 0x0007e80000100800 */
[----:B-1----:R-:W4:Y:S04]  /*1f7d0*/  LDL.LU R99, [R1+0x340] ;  /* 0x0003400001637983 */ /* 0x002f280000300800 */
[----:B0-----:R-:W4:Y:S01]  /*1f7e0*/  LDL.LU R109, [R1+0x368] ;  /* 0x00036800016d7983 */ /* 0x001f220000300800 */
[----:B---3--:R-:W-:-:S03]  /*1f7f0*/  IMAD.X R106, R38, 0x1, R106, P3 ;  /* 0x00000001266a7824 */ /* 0x008fc600018e066a */
[----:B------:R0:W3:Y:S04]  /*1f800*/  @!P2 LDG.E.U8 R57, desc[UR18][R58.64] ;  /* 0x000000123a39a981 */ /* 0x0000e8000c1e1100 */
[----:B------:R1:W-:Y:S01]  /*1f810*/  STL [R1+0x2fc], R106 ;  /* 0x0002fc6a01007387 */ /* 0x0003e20000100800 */
[----:B0-----:R-:W-:Y:S02]  /*1f820*/  @!P2 IMAD.MOV.U32 R58, RZ, RZ, R108 ;  /* 0x000000ffff3aa224 */ /* 0x001fe400078e006c */
[----:B------:R-:W-:Y:S01]  /*1f830*/  @!P2 IMAD.MOV.U32 R59, RZ, RZ, R113 ;  /* 0x000000ffff3ba224 */ /* 0x000fe200078e0071 */
[----:B------:R-:W3:Y:S04]  /*1f840*/  LDL.LU R108, [R1+0x33c] ;  /* 0x00033c00016c7983 */ /* 0x000ee80000300800 */
[----:B------:R-:W3:Y:S04]  /*1f850*/  LDL.LU R113, [R1+0x364] ;  /* 0x0003640001717983 */ /* 0x000ee80000300800 */
[----:B------:R0:W3:Y:S02]  /*1f860*/  @!P2 LDG.E.U8 R60, desc[UR18][R58.64] ;  /* 0x000000123a3ca981 */ /* 0x0000e4000c1e1100 */
[----:B0-----:R-:W-:-:S02]  /*1f870*/  @!P2 IMAD.MOV.U32 R59, RZ, RZ, R106 ;  /* 0x000000ffff3ba224 */ /* 0x001fc400078e006a */
[----:B-1----:R-:W3:Y:S01]  /*1f880*/  LDL.LU R106, [R1+0x36c] ;  /* 0x00036c00016a7983 */ /* 0x002ee20000300800 */
[----:B------:R-:W-:Y:S01]  /*1f890*/  PRMT R61, RZ, 0x7610, R61 ;  /* 0x00007610ff3d7816 */ /* 0x000fe2000000003d */
[----:B------:R-:W-:Y:S01]  /*1f8a0*/  @!P2 IMAD.MOV.U32 R58, RZ, RZ, R102 ;  /* 0x000000ffff3aa224 */ /* 0x000fe200078e0066 */
[----:B--2---:R-:W-:Y:S01]  /*1f8b0*/  IADD3 R100, P3, PT, R36, R100, RZ ;  /* 0x0000006424647210 */ /* 0x004fe20007f7e0ff */
[----:B------:R-:W2:Y:S01]  /*1f8c0*/  LDL.LU R102, [R1+0x3a8] ;  /* 0x0003a80001667983 */ /* 0x000ea20000300800 */
[----:B------:R-:W-:-:S03]  /*1f8d0*/  PRMT R62, RZ, 0x7610, R62 ;  /* 0x00007610ff3e7816 */ /* 0x000fc6000000003e */
[----:B------:R0:W2:Y:S01]  /*1f8e0*/  @!P2 LDG.E.U8 R61, desc[UR18][R58.64] ;  /* 0x000000123a3da981 */ /* 0x0000a2000c1e1100 */
[----:B------:R-:W-:Y:S02]  /*1f8f0*/  PRMT R63, RZ, 0x7610, R63 ;  /* 0x00007610ff3f7816 */ /* 0x000fe4000000003f */
[C---:B----4-:R-:W-:Y:S02]  /*1f900*/  IADD3 R98, P5, PT, R36.reuse, R98, RZ ;  /* 0x0000006224627210 */ /* 0x050fe40007fbe0ff */
[----:B------:R-:W-:-:S03]  /*1f910*/  IADD3 R105, P4, PT, R36, R105, RZ ;  /* 0x0000006924697210 */ /* 0x000fc60007f9e0ff */
[----:B------:R1:W-:Y:S01]  /*1f920*/  STL [R1+0x328], R98 ;  /* 0x0003286201007387 */ /* 0x0003e20000100800 */
[----:B0-----:R-:W-:-:S03]  /*1f930*/  @!P2 IMAD.MOV.U32 R58, RZ, RZ, R98 ;  /* 0x000000ffff3aa224 */ /* 0x001fc600078e0062 */
[----:B------:R-:W-:Y:S04]  /*1f940*/  STL [R1+0x338], R100 ;  /* 0x0003386401007387 */ /* 0x000fe80000100800 */
[----:B------:R-:W-:Y:S01]  /*1f950*/  STL [R1+0x330], R105 ;  /* 0x0003306901007387 */ /* 0x000fe20000100800 */
[C---:B------:R-:W-:Y:S02]  /*1f960*/  IMAD.X R104, R38.reuse, 0x1, R104, P5 ;  /* 0x0000000126687824 */ /* 0x040fe400028e0668 */
[----:B------:R-:W-:-:S03]  /*1f970*/  IMAD.X R107, R38, 0x1, R107, P4 ;  /* 0x00000001266b7824 */ /* 0x000fc600020e066b */
[----:B------:R0:W-:Y:S01]  /*1f980*/  STL [R1+0x324], R104 ;  /* 0x0003246801007387 */ /* 0x0001e20000100800 */
[----:B------:R-:W-:-:S03]  /*1f990*/  @!P2 IMAD.MOV.U32 R59, RZ, RZ, R104 ;  /* 0x000000ffff3ba224 */ /* 0x000fc600078e0068 */
[----:B------:R4:W-:Y:S04]  /*1f9a0*/  STL [R1+0x32c], R107 ;  /* 0x00032c6b01007387 */ /* 0x0009e80000100800 */
[----:B-1----:R-:W2:Y:S04]  /*1f9b0*/  LDL.LU R98, [R1+0x378] ;  /* 0x0003780001627983 */ /* 0x002ea80000300800 */
[----:B0-----:R-:W2:Y:S01]  /*1f9c0*/  LDL.LU R104, [R1+0x380] ;  /* 0x0003800001687983 */ /* 0x001ea20000300800 */
[----:B------:R-:W-:-:S03]  /*1f9d0*/  IMAD.X R103, R38, 0x1, R103, P3 ;  /* 0x0000000126677824 */ /* 0x000fc600018e0667 */
[----:B------:R0:W2:Y:S04]  /*1f9e0*/  @!P2 LDG.E.U8 R62, desc[UR18][R58.64] ;  /* 0x000000123a3ea981 */ /* 0x0000a8000c1e1100 */
[----:B------:R1:W-:Y:S01]  /*1f9f0*/  STL [R1+0x334], R103 ;  /* 0x0003346701007387 */ /* 0x0003e20000100800 */
[----:B0-----:R-:W-:-:S03]  /*1fa00*/  @!P2 IMAD.MOV.U32 R58, RZ, RZ, R105 ;  /* 0x000000ffff3aa224 */ /* 0x001fc600078e0069 */
[----:B------:R-:W2:Y:S01]  /*1fa10*/  LDL.LU R105, [R1+0x374] ;  /* 0x0003740001697983 */ /* 0x000ea20000300800 */
[----:B------:R-:W-:-:S03]  /*1fa20*/  @!P2 IMAD.MOV.U32 R59, RZ, RZ, R107 ;  /* 0x000000ffff3ba224 */ /* 0x000fc600078e006b */
[----:B----4-:R-:W4:Y:S04]  /*1fa30*/  LDL.LU R107, [R1+0x37c] ;  /* 0x00037c00016b7983 */ /* 0x010f280000300800 */
[----:B------:R0:W4:Y:S01]  /*1fa40*/  @!P2 LDG.E.U8 R63, desc[UR18][R58.64] ;  /* 0x000000123a3fa981 */ /* 0x000122000c1e1100 */
[----:B------:R-:W-:Y:S02]  /*1fa50*/  PRMT R64, RZ, 0x7610, R64 ;  /* 0x00007610ff407816 */ /* 0x000fe40000000040 */
[----:B------:R-:W-:Y:S01]  /*1fa60*/  IADD3 R101, P3, PT, R36, R101, RZ ;  /* 0x0000006524657210 */ /* 0x000fe20007f7e0ff */
[----:B0-----:R-:W-:Y:S02]  /*1fa70*/  @!P2 IMAD.MOV.U32 R59, RZ, RZ, R103 ;  /* 0x000000ffff3ba224 */ /* 0x001fe400078e0067 */
[----:B-1----:R-:W4:Y:S01]  /*1fa80*/  LDL.LU R103, [R1+0x3a4] ;  /* 0x0003a40001677983 */ /* 0x002f220000300800 */
[----:B------:R-:W-:-:S03]  /*1fa90*/  @!P2 IMAD.MOV.U32 R58, RZ, RZ, R100 ;  /* 0x000000ffff3aa224 */ /* 0x000fc600078e0064 */
        /* <DEDUP_REMOVED lines=8> */
[----:B------:R-:W-:Y:S04]  /*1fb20*/  STL [R1+0x370], R101 ;  /* 0x0003706501007387 */ /* 0x000fe80000100800 */
[----:B------:R-:W-:Y:S01]  /*1fb30*/  STL [R1+0x368], R109 ;  /* 0x0003686d01007387 */ /* 0x000fe20000100800 */
[C---:B---3--:R-:W-:Y:S02]  /*1fb40*/  IMAD.X R108, R38.reuse, 0x1, R108, P5 ;  /* 0x00000001266c7824 */ /* 0x048fe400028e066c */
[----:B------:R-:W-:-:S03]  /*1fb50*/  IMAD.X R113, R38, 0x1, R113, P4 ;  /* 0x0000000126717824 */ /* 0x000fc600020e0671 */
[----:B------:R0:W-:Y:S01]  /*1fb60*/  STL [R1+0x33c], R108 ;  /* 0x00033c6c01007387 */ /* 0x0001e20000100800 */
[----:B------:R-:W-:-:S03]  /*1fb70*/  @!P2 IMAD.MOV.U32 R59, RZ, RZ, R108 ;  /* 0x000000ffff3ba224 */ /* 0x000fc600078e006c */
[----:B------:R3:W-:Y:S04]  /*1fb80*/  STL [R1+0x364], R113 ;  /* 0x0003647101007387 */ /* 0x0007e80000100800 */
[----:B-1----:R-:W4:Y:S04]  /*1fb90*/  LDL.LU R99, [R1+0x3b0] ;  /* 0x0003b00001637983 */ /* 0x002f280000300800 */
[----:B0-----:R-:W4:Y:S01]  /*1fba0*/  LDL.LU R108, [R1+0x3b8] ;  /* 0x0003b800016c7983 */ /* 0x001f220000300800 */
[----:B------:R-:W-:-:S03]  /*1fbb0*/  IMAD.X R106, R38, 0x1, R106, P3 ;  /* 0x00000001266a7824 */ /* 0x000fc600018e066a */
[----:B------:R0:W4:Y:S04]  /*1fbc0*/  @!P2 LDG.E.U8 R65, desc[UR18][R58.64] ;  /* 0x000000123a41a981 */ /* 0x000128000c1e1100 */
[----:B------:R1:W-:Y:S01]  /*1fbd0*/  STL [R1+0x36c], R106 ;  /* 0x00036c6a01007387 */ /* 0x0003e20000100800 */
[----:B0-----:R-:W-:Y:S02]  /*1fbe0*/  @!P2 IMAD.MOV.U32 R58, RZ, RZ, R109 ;  /* 0x000000ffff3aa224 */ /* 0x001fe400078e006d */
[----:B------:R-:W-:Y:S01]  /*1fbf0*/  @!P2 IMAD.MOV.U32 R59, RZ, RZ, R113 ;  /* 0x000000ffff3ba224 */ /* 0x000fe200078e0071 */
[----:B------:R-:W4:Y:S04]  /*1fc00*/  LDL.LU R109, [R1+0x3ac] ;  /* 0x0003ac00016d7983 */ /* 0x000f280000300800 */
[----:B---3--:R-:W3:Y:S04]  /*1fc10*/  LDL.LU R113, [R1+0x3b4] ;  /* 0x0003b40001717983 */ /* 0x008ee80000300800 */
        /* <DEDUP_REMOVED lines=10> */
[C---:B------:R-:W-:Y:S02]  /*1fcc0*/  IADD3 R98, P5, PT, R36.reuse, R98, RZ ;  /* 0x0000006224627210 */ /* 0x040fe40007fbe0ff */
[----:B------:R-:W-:-:S03]  /*1fcd0*/  IADD3 R104, P4, PT, R36, R104, RZ ;  /* 0x0000006824687210 */ /* 0x000fc60007f9e0ff */
[----:B0-----:R-:W-:Y:S01]  /*1fce0*/  @!P2 IMAD.MOV.U32 R58, RZ, RZ, R98 ;  /* 0x000000ffff3aa224 */ /* 0x001fe200078e0062 */
[----:B------:R0:W-:Y:S04]  /*1fcf0*/  STL [R1+0x378], R98 ;  /* 0x0003786201007387 */ /* 0x0001e80000100800 */
[----:B------:R-:W-:Y:S01]  /*1fd00*/  STL [R1+0x3a8], R102 ;  /* 0x0003a86601007387 */ /* 0x000fe20000100800 */
[----:B------:R-:W-:-:S04]  /*1fd10*/  IMAD.X R105, R38, 0x1, R105, P5 ;  /* 0x0000000126697824 */ /* 0x000fc800028e0669 */
[----:B------:R-:W-:Y:S02]  /*1fd20*/  @!P2 IMAD.MOV.U32 R59, RZ, RZ, R105 ;  /* 0x000000ffff3ba224 */ /* 0x000fe400078e0069 */
[C---:B----4-:R-:W-:Y:S01]  /*1fd30*/  IMAD.X R107, R38.reuse, 0x1, R107, P4 ;  /* 0x00000001266b7824 */ /* 0x050fe200020e066b */
[----:B------:R-:W-:Y:S04]  /*1fd40*/  STL [R1+0x380], R104 ;  /* 0x0003806801007387 */ /* 0x000fe80000100800 */
[----:B------:R1:W4:Y:S04]  /*1fd50*/  @!P2 LDG.E.U8 R68, desc[UR18][R58.64] ;  /* 0x000000123a44a981 */ /* 0x000328000c1e1100 */
[----:B------:R0:W-:Y:S04]  /*1fd60*/  STL [R1+0x374], R105 ;  /* 0x0003746901007387 */ /* 0x0001e80000100800 */
[----:B------:R0:W-:Y:S01]  /*1fd70*/  STL [R1+0x37c], R107 ;  /* 0x00037c6b01007387 */ /* 0x0001e20000100800 */
[----:B------:R-:W-:-:S02]  /*1fd80*/  IMAD.X R103, R38, 0x1, R103, P3 ;  /* 0x0000000126677824 */ /* 0x000fc400018e0667 */
[----:B-1----:R-:W-:Y:S01]  /*1fd90*/  @!P2 IMAD.MOV.U32 R58, RZ, RZ, R104 ;  /* 0x000000ffff3aa224 */ /* 0x002fe200078e0068 */
[----:B0-----:R-:W4:Y:S01]  /*1fda0*/  LDL.LU R98, [R1+0x3e8] ;  /* 0x0003e80001627983 */ /* 0x001f220000300800 */
[----:B------:R-:W-:-:S03]  /*1fdb0*/  @!P2 IMAD.MOV.U32 R59, RZ, RZ, R107 ;  /* 0x000000ffff3ba224 */ /* 0x000fc600078e006b */
[----:B------:R-:W4:Y:S04]  /*1fdc0*/  LDL.LU R105, [R1+0x3f0] ;  /* 0x0003f00001697983 */ /* 0x000f280000300800 */
[----:B------:R0:W4:Y:S04]  /*1fdd0*/  @!P2 LDG.E.U8 R69, desc[UR18][R58.64] ;  /* 0x000000123a45a981 */ /* 0x000128000c1e1100 */
[----:B------:R1:W-:Y:S01]  /*1fde0*/  STL [R1+0x3a4], R103 ;  /* 0x0003a46701007387 */ /* 0x0003e20000100800 */
[----:B0-----:R-:W-:-:S03]  /*1fdf0*/  @!P2 IMAD.MOV.U32 R58, RZ, RZ, R102 ;  /* 0x000000ffff3aa224 */ /* 0x001fc600078e0066 */
[----:B------:R-:W4:Y:S04]  /*1fe00*/  LDL.LU R102, [R1+0x3e4] ;  /* 0x0003e40001667983 */ /* 0x000f280000300800 */
[----:B------:R-:W4:Y:S01]  /*1fe10*/  LDL.LU R107, [R1+0x3ec] ;  /* 0x0003ec00016b7983 */ /* 0x000f220000300800 */
[----:B------:R-:W-:-:S03]  /*1fe20*/  @!P2 IMAD.MOV.U32 R59, RZ, RZ, R103 ;  /* 0x000000ffff3ba224 */ /* 0x000fc600078e0067 */
[----:B-1----:R-:W4:Y:S01]  /*1fe30*/  LDL.LU R103, [R1+0x3f4] ;  /* 0x0003f40001677983 */ /* 0x002f220000300800 */
[----:B------:R-:W-:Y:S02]  /*1fe40*/  PRMT R70, RZ, 0x7610, R70 ;  /* 0x00007610ff467816 */ /* 0x000fe40000000046 */
        /* <DEDUP_REMOVED lines=11> */
[C---:B------:R-:W-:Y:S02]  /*1ff00*/  IMAD.X R109, R38.reuse, 0x1, R109, P5 ;  /* 0x00000001266d7824 */ /* 0x040fe400028e066d */
[----:B---3--:R-:W-:-:S03]  /*1ff10*/  IMAD.X R113, R38, 0x1, R113, P4 ;  /* 0x0000000126717824 */ /* 0x008fc600020e0671 */
        /* <DEDUP_REMOVED lines=32> */
[----:B------:R-:W-:Y:S02]  /*20120*/  @!P2 IMAD.MOV.U32 R59, RZ, RZ, R102 ;  /* 0x000000ffff3ba224 */ /* 0x000fe400078e0066 */
[----:B------:R-:W-:Y:S01]  /*20130*/  IMAD.X R103, R38, 0x1, R103, P3 ;  /* 0x0000000126677824 */ /* 0x000fe200018e0667 */
[----:B------:R4:W-:Y:S04]  /*20140*/  STL [R1+0x3ec], R107 ;  /* 0x0003ec6b01007387 */ /* 0x0009e80000100800 */
[----:B-1----:R-:W2:Y:S04]  /*20150*/  LDL.LU R98, [R1+0x438] ;  /* 0x0004380001627983 */ /* 0x002ea80000300800 */
[----:B------:R1:W2:Y:S04]  /*20160*/  @!P2 LDG.E.U8 R74, desc[UR18][R58.64] ;  /* 0x000000123a4aa981 */ /* 0x0002a8000c1e1100 */
[----:B0-----:R-:W2:Y:S04]  /*20170*/  LDL.LU R102, [R1+0x440] ;  /* 0x0004400001667983 */ /* 0x001ea80000300800 */
[----:B------:R0:W-:Y:S01]  /*20180*/  STL [R1+0x3f4], R103 ;  /* 0x0003f46701007387 */ /* 0x0001e20000100800 */
[----:B-1----:R-:W-:-:S02]  /*20190*/  @!P2 IMAD.MOV.U32 R58, RZ, RZ, R105 ;  /* 0x000000ffff3aa224 */ /* 0x002fc400078e0069 */
[----:B------:R-:W-:Y:S02]  /*201a0*/  @!P2 IMAD.MOV.U32 R59, RZ, RZ, R107 ;  /* 0x000000ffff3ba224 */ /* 0x000fe400078e006b */
[----:B----4-:R-:W4:Y:S04]  /*201b0*/  LDL.LU R107, [R1+0x434] ;  /* 0x00043400016b7983 */ /* 0x010f280000300800 */
[----:B------:R1:W4:Y:S04]  /*201c0*/  @!P2 LDG.E.U8 R75, desc[UR18][R58.64] ;  /* 0x000000123a4ba981 */ /* 0x000328000c1e1100 */
[----:B------:R-:W4:Y:S01]  /*201d0*/  LDL.LU R105, [R1+0x43c] ;  /* 0x00043c0001697983 */ /* 0x000f220000300800 */
[----:B-1----:R-:W-:-:S03]  /*201e0*/  @!P2 IMAD.MOV.U32 R59, RZ, RZ, R103 ;  /* 0x000000ffff3ba224 */ /* 0x002fc600078e0067 */
[----:B0-----:R-:W4:Y:S01]  /*201f0*/  LDL.LU R103, [R1+0x464] ;  /* 0x0004640001677983 */ /* 0x001f220000300800 */
[----:B------:R-:W-:Y:S01]  /*20200*/  @!P2 IMAD.MOV.U32 R58, RZ, RZ, R101 ;  /* 0x000000ffff3aa224 */ /* 0x000fe200078e0065 */
[----:B------:R-:W-:Y:S02]  /*20210*/  IADD3 R104, P3, PT, R36, R104, RZ ;  /* 0x0000006824687210 */ /* 0x000fe40007f7e0ff */
[----:B------:R-:W4:Y:S01]  /*20220*/  LDL.LU R101, [R1+0x4e8] ;  /* 0x0004e80001657983 */ /* 0x000f220000300800 */
[----:B------:R-:W-:-:S03]  /*20230*/  PRMT R77, RZ, 0x7610, R77 ;  /* 0x00007610ff4d7816 */ /* 0x000fc6000000004d */
[----:B------:R0:W4:Y:S01]  /*20240*/  @!P2 LDG.E.U8 R76, desc[UR18][R58.64] ;  /* 0x000000123a4ca981 */ /* 0x000122000c1e1100 */
[-C--:B------:R-:W-:Y:S02]  /*20250*/  @!P2 LOP3.LUT R83, R83, R82.reuse, RZ, 0x3c, !PT ;  /* 0x000000525353a212 */ /* 0x080fe400078e3cff */
[----:B------:R-:W-:Y:S02]  /*20260*/  PRMT R78, RZ, 0x7610, R78 ;  /* 0x00007610ff4e7816 */ /* 0x000fe4000000004e */
[C---:B------:R-:W-:Y:S02]  /*20270*/  @!P2 LOP3.LUT R82, R83.reuse, R82, RZ, 0x3c, !PT ;  /* 0x000000525352a212 */ /* 0x040fe400078e3cff */
[----:B------:R-:W-:Y:S02]  /*20280*/  PRMT R84, RZ, 0x7610, R84 ;  /* 0x00007610ff547816 */ /* 0x000fe40000000054 */
[----:B------:R-:W-:-:S05]  /*20290*/  @!P2 LOP3.LUT R83, R83, R82, RZ, 0x3c, !PT ;  /* 0x000000525353a212 */ /* 0x000fca00078e3cff */
[----:B------:R-:W4:Y:S01]  /*202a0*/  @!P2 LDG.E.U8 R84, desc[UR18][R82.64] ;  /* 0x000000125254a981 */ /* 0x000f22000c1e1100 */
[C---:B------:R-:W-:Y:S02]  /*202b0*/  IADD3 R99, P5, PT, R36.reuse, R99, RZ ;  /* 0x0000006324637210 */ /* 0x040fe40007fbe0ff */
[----:B------:R-:W-:-:S03]  /*202c0*/  IADD3 R109, P4, PT, R36, R109, RZ ;  /* 0x0000006d246d7210 */ /* 0x000fc60007f9e0ff */
[----:B------:R-:W-:Y:S01]  /*202d0*/  STL [R1+0x400], R99 ;  /* 0x0004006301007387 */ /* 0x000fe20000100800 */
[----:B0-----:R-:W-:-:S03]  /*202e0*/  @!P2 IMAD.MOV.U32 R58, RZ, RZ, R99 ;  /* 0x000000ffff3aa224 */ /* 0x001fc600078e0063 */
[----:B------:R-:W-:Y:S04]  /*202f0*/  STL [R1+0x430], R104 ;  /* 0x0004306801007387 */ /* 0x000fe80000100800 */
[----:B------:R-:W-:Y:S01]  /*20300*/  STL [R1+0x428], R109 ;  /* 0x0004286d01007387 */ /* 0x000fe20000100800 */
[C---:B------:R-:W-:Y:S02]  /*20310*/  IMAD.X R108, R38.reuse, 0x1, R108, P5 ;  /* 0x00000001266c7824 */ /* 0x040fe400028e066c */
[----:B---3--:R-:W-:-:S03]  /*20320*/  IMAD.X R113, R38, 0x1, R113, P4 ;  /* 0x0000000126717824 */ /* 0x008fc600020e0671 */
[----:B------:R0:W-:Y:S01]  /*20330*/  STL [R1+0x3fc], R108 ;  /* 0x0003fc6c01007387 */ /* 0x0001e20000100800 */
[----:B------:R-:W-:-:S03]  /*20340*/  @!P2 IMAD.MOV.U32 R59, RZ, RZ, R108 ;  /* 0x000000ffff3ba224 */ /* 0x000fc600078e006c */
[----:B------:R-:W-:Y:S04]  /*20350*/  STL [R1+0x424], R113 ;  /* 0x0004247101007387 */ /* 0x000fe80000100800 */
[----:B------:R1:W3:Y:S04]  /*20360*/  @!P2 LDG.E.U8 R77, desc[UR18][R58.64] ;  /* 0x000000123a4da981 */ /* 0x0002e8000c1e1100 */
[----:B0-----:R-:W3:Y:S01]  /*20370*/  LDL.LU R108, [R1+0x470] ;  /* 0x00047000016c7983 */ /* 0x001ee20000300800 */
[----:B------:R-:W-:-:S03]  /*20380*/  IMAD.X R106, R38, 0x1, R106, P3 ;  /* 0x00000001266a7824 */ /* 0x000fc600018e066a */
[----:B------:R-:W3:Y:S01]  /*20390*/  LDL.LU R99, [R1+0x4a8] ;  /* 0x0004a80001637983 */ /* 0x000ee20000300800 */
[----:B-1----:R-:W-:Y:S02]  /*203a0*/  @!P2 IMAD.MOV.U32 R58, RZ, RZ, R109 ;  /* 0x000000ffff3aa224 */ /* 0x002fe400078e006d */
[----:B------:R-:W-:Y:S01]  /*203b0*/  @!P2 IMAD.MOV.U32 R59, RZ, RZ, R113 ;  /* 0x000000ffff3ba224 */ /* 0x000fe200078e0071 */
[----:B------:R0:W-:Y:S04]  /*203c0*/  STL [R1+0x42c], R106 ;  /* 0x00042c6a01007387 */ /* 0x0001e80000100800 */
[----:B------:R-:W3:Y:S04]  /*203d0*/  LDL.LU R109, [R1+0x46c] ;  /* 0x00046c00016d7983 */ /* 0x000ee80000300800 */
[----:B------:R1:W3:Y:S02]  /*203e0*/  @!P2 LDG.E.U8 R78, desc[UR18][R58.64] ;  /* 0x000000123a4ea981 */ /* 0x0002e4000c1e1100 */
[----:B-1----:R-:W-:-:S02]  /*203f0*/  @!P2 IMAD.MOV.U32 R59, RZ, RZ, R106 ;  /* 0x000000ffff3ba224 */ /* 0x002fc400078e006a */
[----:B------:R-:W-:Y:S01]  /*20400*/  @!P2 IMAD.MOV.U32 R58, RZ, RZ, R104 ;  /* 0x000000ffff3aa224 */ /* 0x000fe200078e0068 */
[----:B0-----:R-:W3:Y:S04]  /*20410*/  LDL.LU R106, [R1+0x4a4] ;  /* 0x0004a400016a7983 */ /* 0x001ee80000300800 */
[----:B------:R-:W3:Y:S01]  /*20420*/  LDL.LU R104, [R1+0x4e4] ;  /* 0x0004e40001687983 */ /* 0x000ee20000300800 */
[----:B------:R-:W-:Y:S02]  /*20430*/  PRMT R79, RZ, 0x7610, R79 ;  /* 0x00007610ff4f7816 */ /* 0x000fe4000000004f */
[----:B--2---:R-:W-:Y:S02]  /*20440*/  IADD3 R100, P3, PT, R36, R100, RZ ;  /* 0x0000006424647210 */ /* 0x004fe40007f7e0ff */
[----:B------:R-:W-:-:S02]  /*20450*/  PRMT R80, RZ, 0x7610, R80 ;  /* 0x00007610ff507816 */ /* 0x000fc40000000050 */
[----:B------:R0:W2:Y:S01]  /*20460*/  @!P2 LDG.E.U8 R79, desc[UR18][R58.64] ;  /* 0x000000123a4fa981 */ /* 0x0000a2000c1e1100 */
[----:B------:R-:W-:Y:S02]  /*20470*/  PRMT R81, RZ, 0x7610, R81 ;  /* 0x00007610ff517816 */ /* 0x000fe40000000051 */
[----:B------:R-:W-:Y:S02]  /*20480*/  PRMT R82, RZ, 0x7610, R82 ;  /* 0x00007610ff527816 */ /* 0x000fe40000000052 */
[C---:B------:R-:W-:Y:S02]  /*20490*/  IADD3 R98, P5, PT, R36.reuse, R98, RZ ;  /* 0x0000006224627210 */ /* 0x040fe40007fbe0ff */
[----:B------:R-:W-:-:S03]  /*204a0*/  IADD3 R102, P4, PT, R36, R102, RZ ;  /* 0x0000006624667210 */ /* 0x000fc60007f9e0ff */
[----:B------:R1:W-:Y:S01]  /*204b0*/  STL [R1+0x438], R98 ;  /* 0x0004386201007387 */ /* 0x0003e20000100800 */
[----:B0-----:R-:W-:-:S03]  /*204c0*/  @!P2 IMAD.MOV.U32 R58, RZ, RZ, R98 ;  /* 0x000000ffff3aa224 */ /* 0x001fc600078e0062 */
[----:B------:R-:W-:Y:S01]  /*204d0*/  STL [R1+0x468], R100 ;  /* 0x0004686401007387 */ /* 0x000fe20000100800 */
[----:B----4-:R-:W-:-:S03]  /*204e0*/  IMAD.X R107, R38, 0x1, R107, P5 ;  /* 0x00000001266b7824 */ /* 0x010fc600028e066b */
[----:B------:R-:W-:Y:S01]  /*204f0*/  STL [R1+0x440], R102 ;  /* 0x0004406601007387 */ /* 0x000fe20000100800 */
[----:B------:R-:W-:Y:S02]  /*20500*/  @!P2 IMAD.MOV.U32 R59, RZ, RZ, R107 ;  /* 0x000000ffff3ba224 */ /* 0x000fe400078e006b */
[C---:B------:R-:W-:Y:S01]  /*20510*/  IMAD.X R105, R38.reuse, 0x1, R105, P4 ;  /* 0x0000000126697824 */ /* 0x040fe200020e0669 */
[----:B------:R-:W-:Y:S04]  /*20520*/  STL [R1+0x434], R107 ;  /* 0x0004346b01007387 */ /* 0x000fe80000100800 */
[----:B------:R0:W-:Y:S01]  /*20530*/  STL [R1+0x43c], R105 ;  /* 0x00043c6901007387 */ /* 0x0001e20000100800 */
[----:B------:R-:W-:-:S03]  /*20540*/  IMAD.X R103, R38, 0x1, R103, P3 ;  /* 0x0000000126677824 */ /* 0x000fc600018e0667 */
[----:B-1----:R-:W4:Y:S04]  /*20550*/  LDL.LU R98, [R1+0x4b0] ;  /* 0x0004b00001627983 */ /* 0x002f280000300800 */
[----:B------:R1:W2:Y:S04]  /*20560*/  @!P2 LDG.E.U8 R80, desc[UR18][R58.64] ;  /* 0x000000123a50a981 */ /* 0x0002a8000c1e1100 */
[----:B------:R0:W-:Y:S01]  /*20570*/  STL [R1+0x464], R103 ;  /* 0x0004646701007387 */ /* 0x0001e20000100800 */
[----:B-1----:R-:W-:Y:S02]  /*20580*/  @!P2 IMAD.MOV.U32 R58, RZ, RZ, R102 ;  /* 0x000000ffff3aa224 */ /* 0x002fe400078e0066 */
[----:B------:R-:W-:-:S02]  /*20590*/  @!P2 IMAD.MOV.U32 R59, RZ, RZ, R105 ;  /* 0x000000ffff3ba224 */ /* 0x000fc400078e0069 */
[----:B0-----:R-:W2:Y:S04]  /*205a0*/  LDL.LU R105, [R1+0x520] ;  /* 0x0005200001697983 */ /* 0x001ea80000300800 */
[----:B------:R-:W2:Y:S04]  /*205b0*/  LDL.LU R102, [R1+0x478] ;  /* 0x0004780001667983 */ /* 0x000ea80000300800 */
[----:B------:R0:W2:Y:S04]  /*205c0*/  @!P2 LDG.E.U8 R81, desc[UR18][R58.64] ;  /* 0x000000123a51a981 */ /* 0x0000a8000c1e1100 */
[----:B------:R-:W2:Y:S01]  /*205d0*/  LDL.LU R107, [R1+0x51c] ;  /* 0x00051c00016b7983 */ /* 0x000ea20000300800 */
[----:B0-----:R-:W-:-:S02]  /*205e0*/  @!P2 IMAD.MOV.U32 R59, RZ, RZ, R103 ;  /* 0x000000ffff3ba224 */ /* 0x001fc400078e0067 */
[----:B------:R-:W-:Y:S01]  /*205f0*/  @!P2 IMAD.MOV.U32 R58, RZ, RZ, R100 ;  /* 0x000000ffff3aa224 */ /* 0x000fe200078e0064 */
[----:B------:R-:W2:Y:S04]  /*20600*/  LDL.LU R103, [R1+0x474] ;  /* 0x0004740001677983 */ /* 0x000ea80000300800 */
[----:B------:R-:W2:Y:S01]  /*20610*/  LDL.LU R100, [R1+0x4ac] ;  /* 0x0004ac0001647983 */ /* 0x000ea20000300800 */
[----:B------:R-:W-:Y:S02]  /*20620*/  IADD3 R101, P3, PT, R36, R101, RZ ;  /* 0x0000006524657210 */ /* 0x000fe40007f7e0ff */
[----:B------:R-:W-:Y:S01]  /*20630*/  PRMT R83, RZ, 0x7610, R83 ;  /* 0x00007610ff537816 */ /* 0x000fe20000000053 */
[----:B------:R0:W2:Y:S04]  /*20640*/  @!P2 LDG.E.U8 R82, desc[UR18][R58.64] ;  /* 0x000000123a52a981 */ /* 0x0000a8000c1e1100 */
        /* <DEDUP_REMOVED lines=10> */
[----:B------:R1:W-:Y:S02]  /*206f0*/  STS.U8 [R31+UR9+0xda00], R84 ;  /* 0x00da00541f007988 */ /* 0x0003e40008000009 */
[----:B-1----:R-:W-:-:S02]  /*20700*/  PRMT R84, RZ, 0x7610, R84 ;  /* 0x00007610ff547816 */ /* 0x002fc40000000054 */
[----:B------:R-:W-:Y:S01]  /*20710*/  STS.U8 [R31+UR9+0xd600], R116 ;  /* 0x00d600741f007988 */ /* 0x000fe20008000009 */
[C---:B---3--:R-:W-:Y:S02]  /*20720*/  IADD3 R108, P5, PT, R36.reuse, R108, RZ ;  /* 0x0000006c246c7210 */ /* 0x048fe40007fbe0ff */
[----:B------:R-:W-:-:S03]  /*20730*/  IADD3 R99, P4, PT, R36, R99, RZ ;  /* 0x0000006324637210 */ /* 0x000fc60007f9e0ff */
[----:B0-----:R-:W-:Y:S01]  /*20740*/  @!P2 IMAD.MOV.U32 R58, RZ, RZ, R108 ;  /* 0x000000ffff3aa224 */ /* 0x001fe200078e006c */
[----:B------:R-:W-:Y:S01]  /*20750*/  STL [R1+0x470], R108 ;  /* 0x0004706c01007387 */ /* 0x000fe20000100800 */
[----:B------:R-:W-:-:S03]  /*20760*/  IMAD.X R109, R38, 0x1, R109, P5 ;  /* 0x00000001266d7824 */ /* 0x000fc600028e066d */
[----:B------:R-:W-:Y:S01]  /*20770*/  STL [R1+0x4e8], R101 ;  /* 0x0004e86501007387 */ /* 0x000fe20000100800 */
[----:B------:R-:W-:-:S03]  /*20780*/  @!P2 IMAD.MOV.U32 R59, RZ, RZ, R109 ;  /* 0x000000ffff3ba224 */ /* 0x000fc600078e006d */
[----:B------:R0:W-:Y:S04]  /*20790*/  STL [R1+0x4a8], R99 ;  /* 0x0004a86301007387 */ /* 0x0001e80000100800 */
[----:B------:R-:W-:Y:S04]  /*207a0*/  STL [R1+0x46c], R109 ;  /* 0x00046c6d01007387 */ /* 0x000fe80000100800 */
[----:B------:R1:W3:Y:S01]  /*207b0*/  @!P2 LDG.E.U8 R83, desc[UR18][R58.64] ;  /* 0x000000123a53a981 */ /* 0x0002e2000c1e1100 */
[C---:B------:R-:W-:Y:S02]  /*207c0*/  IMAD.X R106, R38.reuse, 0x1, R106, P4 ;  /* 0x00000001266a7824 */ /* 0x040fe400020e066a */
[----:B------:R-:W-:-:S03]  /*207d0*/  IMAD.X R104, R38, 0x1, R104, P3 ;  /* 0x0000000126687824 */ /* 0x000fc600018e0668 */
[----:B------:R0:W-:Y:S01]  /*207e0*/  STL [R1+0x4a4], R106 ;  /* 0x0004a46a01007387 */ /* 0x0001e20000100800 */
[----:B-1----:R-:W-:Y:S02]  /*207f0*/  @!P2 IMAD.MOV.U32 R58, RZ, RZ, R99 ;  /* 0x000000ffff3aa224 */ /* 0x002fe400078e0063 */
[----:B------:R-:W-:Y:S01]  /*20800*/  @!P2 IMAD.MOV.U32 R59, RZ, RZ, R106 ;  /* 0x000000ffff3ba224 */ /* 0x000fe200078e006a */
[----:B------:R1:W-:Y:S04]  /*20810*/  STL [R1+0x4e4], R104 ;  /* 0x0004e46801007387 */ /* 0x0003e80000100800 */
[----:B0-----:R-:W3:Y:S04]  /*20820*/  LDL.LU R99, [R1+0x4f0] ;  /* 0x0004f00001637983 */ /* 0x001ee80000300800 */
[----:B------:R-:W3:Y:S04]  /*20830*/  LDL.LU R115, [R1+0x248] ;  /* 0x0002480001737983 */ /* 0x000ee80000300800 */
[----:B------:R0:W3:Y:S04]  /*20840*/  @!P2 LDG.E.U8 R84, desc[UR18][R58.64] ;  /* 0x000000123a54a981 */ /* 0x0000e8000c1e1100 */
[----:B------:R-:W3:Y:S01]  /*20850*/  LDL.LU R113, [R1+0x4b8] ;  /* 0x0004b80001717983 */ /* 0x000ee20000300800 */
[----:B0-----:R-:W-:-:S03]  /*20860*/  @!P2 IMAD.MOV.U32 R58, RZ, RZ, R101 ;  /* 0x000000ffff3aa224 */ /* 0x001fc600078e0065 */
[----:B------:R-:W3:Y:S04]  /*20870*/  LDL.LU R101, [R1+0x4ec] ;  /* 0x0004ec0001657983 */ /* 0x000ee80000300800 */
[----:B------:R-:W3:Y:S01]  /*20880*/  LDL.LU R116, [R1+0x244] ;  /* 0x0002440001747983 */ /* 0x000ee20000300800 */
[----:B------:R-:W-:-:S03]  /*20890*/  @!P2 IMAD.MOV.U32 R59, RZ, RZ, R104 ;  /* 0x000000ffff3ba224 */ /* 0x000fc600078e0068 */
[----:B------:R-:W3:Y:S04]  /*208a0*/  LDL.LU R114, [R1+0x4b4] ;  /* 0x0004b40001727983 */ /* 0x000ee80000300800 */
[----:B------:R-:W3:Y:S04]  /*208b0*/  LDL.LU R108, [R1+0x4f8] ;  /* 0x0004f800016c7983 */ /* 0x000ee80000300800 */
[----:B------:R-:W3:Y:S04]  /*208c0*/  LDL.LU R106, [R1+0x23c] ;  /* 0x00023c00016a7983 */ /* 0x000ee80000300800 */
[----:B-1----:R-:W3:Y:S01]  /*208d0*/  LDL.LU R104, [R1+0x480] ;  /* 0x0004800001687983 */ /* 0x002ee20000300800 */
[----:B------:R-:W-:-:S02]  /*208e0*/  PRMT R85, RZ, 0x7610, R85 ;  /* 0x00007610ff557816 */ /* 0x000fc40000000055 */
[----:B------:R-:W-:-:S04]  /*208f0*/  PRMT R87, RZ, 0x7610, R87 ;  /* 0x00007610ff577816 */ /* 0x000fc80000000057 */
[----:B------:R0:W3:Y:S01]  /*20900*/  @!P2 LDG.E.U8 R85, desc[UR18][R58.64] ;  /* 0x000000123a55a981 */ /* 0x0000e2000c1e1100 */
[----:B------:R-:W-:Y:S02]  /*20910*/  PRMT R86, RZ, 0x7610, R86 ;  /* 0x00007610ff567816 */ /* 0x000fe40000000056 */
[C---:B----4-:R-:W-:Y:S02]  /*20920*/  IADD3 R98, P4, PT, R36.reuse, R98, RZ ;  /* 0x0000006224627210 */ /* 0x050fe40007f9e0ff */
[C---:B--2---:R-:W-:Y:S02]  /*20930*/  IADD3 R105, P3, PT, R36.reuse, R105, RZ ;  /* 0x0000006924697210 */ /* 0x044fe40007f7e0ff */
[----:B------:R-:W-:-:S03]  /*20940*/  IADD3 R102, P5, PT, R36, R102, RZ ;  /* 0x0000006624667210 */ /* 0x000fc60007fbe0ff */
[----:B------:R-:W-:Y:S04]  /*20950*/  STL [R1+0x520], R105 ;  /* 0x0005206901007387 */ /* 0x000fe80000100800 */
[----:B------:R-:W-:Y:S01]  /*20960*/  STL [R1+0x4b0], R98 ;  /* 0x0004b06201007387 */ /* 0x000fe20000100800 */
[----:B------:R-:W-:-:S03]  /*20970*/  IMAD.X R107, R38, 0x1, R107, P3 ;  /* 0x00000001266b7824 */ /* 0x000fc600018e066b */
[----:B------:R-:W-:Y:S04]  /*20980*/  STL [R1+0x478], R102 ;  /* 0x0004786601007387 */ /* 0x000fe80000100800 */
[----:B------:R1:W-:Y:S01]  /*20990*/  STL [R1+0x51c], R107 ;  /* 0x00051c6b01007387 */ /* 0x0003e20000100800 */
[C---:B------:R-:W-:Y:S02]  /*209a0*/  IMAD.X R103, R38.reuse, 0x1, R103, P5 ;  /* 0x0000000126677824 */ /* 0x040fe400028e0667 */
[----:B------:R-:W-:-:S03]  /*209b0*/  IMAD.X R100, R38, 0x1, R100, P4 ;  /* 0x0000000126647824 */ /* 0x000fc600020e0664 */
[----:B------:R2:W-:Y:S04]  /*209c0*/  STL [R1+0x474], R103 ;  /* 0x0004746701007387 */ /* 0x0005e80000100800 */
[----:B------:R4:W-:Y:S04]  /*209d0*/  STL [R1+0x4ac], R100 ;  /* 0x0004ac6401007387 */ /* 0x0009e80000100800 */
[----:B------:R-:W3:Y:S01]  /*209e0*/  LDL.LU R109, [R1+0x4f4] ;  /* 0x0004f400016d7983 */ /* 0x000ee20000300800 */
[----:B0-----:R-:W-:Y:S02]  /*209f0*/  @!P2 IMAD.MOV.U32 R58, RZ, RZ, R105 ;  /* 0x000000ffff3aa224 */ /* 0x001fe400078e0069 */
[----:B------:R-:W-:-:S02]  /*20a00*/  @!P2 IMAD.MOV.U32 R59, RZ, RZ, R107 ;  /* 0x000000ffff3ba224 */ /* 0x000fc400078e006b */
[----:B-1----:R-:W3:Y:S04]  /*20a10*/  LDL.LU R107, [R1+0x238] ;  /* 0x00023800016b7983 */ /* 0x002ee80000300800 */
[----:B------:R0:W3:Y:S04]  /*20a20*/  @!P2 LDG.E.U8 R87, desc[UR18][R58.64] ;  /* 0x000000123a57a981 */ /* 0x0000e8000c1e1100 */
[----:B------:R-:W3:Y:S01]  /*20a30*/  LDL.LU R105, [R1+0x47c] ;  /* 0x00047c0001697983 */ /* 0x000ee20000300800 */
[----:B0-----:R-:W-:Y:S02]  /*20a40*/  @!P2 IMAD.MOV.U32 R58, RZ, RZ, R102 ;  /* 0x000000ffff3aa224 */ /* 0x001fe400078e0066 */
[----:B------:R-:W-:-:S02]  /*20a50*/  @!P2 IMAD.MOV.U32 R59, RZ, RZ, R103 ;  /* 0x000000ffff3ba224 */ /* 0x000fc400078e0067 */
[----:B--2---:R-:W2:Y:S01]  /*20a60*/  LDL.LU R103, [R1+0x4bc] ;  /* 0x0004bc0001677983 */ /* 0x004ea20000300800 */
[----:B------:R-:W-:-:S03]  /*20a70*/  PRMT R88, RZ, 0x7610, R88 ;  /* 0x00007610ff587816 */ /* 0x000fc60000000058 */
[----:B------:R-:W2:Y:S04]  /*20a80*/  LDL.LU R102, [R1+0x4c0] ;  /* 0x0004c00001667983 */ /* 0x000ea80000300800 */
[----:B------:R0:W2:Y:S02]  /*20a90*/  @!P2 LDG.E.U8 R86, desc[UR18][R58.64] ;  /* 0x000000123a56a981 */ /* 0x0000a4000c1e1100 */
[----:B0-----:R-:W-:Y:S02]  /*20aa0*/  @!P2 IMAD.MOV.U32 R59, RZ, RZ, R100 ;  /* 0x000000ffff3ba224 */ /* 0x001fe400078e0064 */
[----:B------:R-:W-:Y:S01]  /*20ab0*/  @!P2 IMAD.MOV.U32 R58, RZ, RZ, R98 ;  /* 0x000000ffff3aa224 */ /* 0x000fe200078e0062 */
[----:B----4-:R-:W4:Y:S04]  /*20ac0*/  LDL.LU R100, [R1+0x234] ;  /* 0x0002340001647983 */ /* 0x010f280000300800 */
[----:B------:R-:W4:Y:S04]  /*20ad0*/  LDL.LU R98, [R1+0x230] ;  /* 0x0002300001627983 */ /* 0x000f280000300800 */
[----:B------:R0:W4:Y:S01]  /*20ae0*/  @!P2 LDG.E.U8 R88, desc[UR18][R58.64] ;  /* 0x000000123a58a981 */ /* 0x000122000c1e1100 */
[----:B---3--:R-:W-:-:S02]  /*20af0*/  IADD3 R99, P4, PT, R36, R99, RZ ;  /* 0x0000006324637210 */ /* 0x008fc40007f9e0ff */
[----:B------:R-:W-:-:S03]  /*20b00*/  IADD3 R115, P3, PT, R36, R115, RZ ;  /* 0x0000007324737210 */ /* 0x000fc60007f7e0ff */
[----:B------:R-:W-:Y:S01]  /*20b10*/  STL [R1+0x4f0], R99 ;  /* 0x0004f06301007387 */ /* 0x000fe20000100800 */
[----:B------:R-:W-:-:S03]  /*20b20*/  IADD3 R113, P5, PT, R36, R113, RZ ;  /* 0x0000007124717210 */ /* 0x000fc60007fbe0ff */
[----:B------:R-:W-:Y:S01]  /*20b30*/  STL [R1+0x248], R115 ;  /* 0x0002487301007387 */ /* 0x000fe20000100800 */
[----:B------:R-:W-:-:S03]  /*20b40*/  IMAD.X R101, R38, 0x1, R101, P4 ;  /* 0x0000000126657824 */ /* 0x000fc600020e0665 */
[----:B------:R-:W-:Y:S01]  /*20b50*/  STL [R1+0x4b8], R113 ;  /* 0x0004b87101007387 */ /* 0x000fe20000100800 */
[----:B------:R-:W-:-:S03]  /*20b60*/  IMAD.X R116, R38, 0x1, R116, P3 ;  /* 0x0000000126747824 */ /* 0x000fc600018e0674 */
[----:B------:R1:W-:Y:S01]  /*20b70*/  STL [R1+0x4ec], R101 ;  /* 0x0004ec6501007387 */ /* 0x0003e20000100800 */
[----:B0-----:R-:W-:-:S03]  /*20b80*/  @!P2 IMAD.MOV.U32 R59, RZ, RZ, R101 ;  /* 0x000000ffff3ba224 */ /* 0x001fc600078e0065 */
[----:B------:R0:W-:Y:S01]  /*20b90*/  STL [R1+0x244], R116 ;  /* 0x0002447401007387 */ /* 0x0001e20000100800 */
[----:B------:R-:W-:-:S03]  /*20ba0*/  @!P2 IMAD.MOV.U32 R58, RZ, RZ, R99 ;  /* 0x000000ffff3aa224 */ /* 0x000fc600078e0063 */
[----:B-1----:R-:W3:Y:S04]  /*20bb0*/  LDL.LU R101, [R1+0x228] ;  /* 0x0002280001657983 */ /* 0x002ee80000300800 */
[----:B------:R-:W3:Y:S01]  /*20bc0*/  LDL.LU R99, [R1+0x22c] ;  /* 0x00022c0001637983 */ /* 0x000ee20000300800 */
[----:B------:R-:W-:Y:S02]  /*20bd0*/  PRMT R90, RZ, 0x7610, R90 ;  /* 0x00007610ff5a7816 */ /* 0x000fe4000000005a */
[----:B------:R-:W-:Y:S01]  /*20be0*/  PRMT R91, RZ, 0x7610, R91 ;  /* 0x00007610ff5b7816 */ /* 0x000fe2000000005b */
[----:B------:R-:W-:-:S03]  /*20bf0*/  IMAD.X R114, R38, 0x1, R114, P5 ;  /* 0x0000000126727824 */ /* 0x000fc600028e0672 */
[----:B------:R1:W3:Y:S01]  /*20c00*/  @!P2 LDG.E.U8 R90, desc[UR18][R58.64] ;  /* 0x000000123a5aa981 */ /* 0x0002e2000c1e1100 */
[C---:B------:R-:W-:Y:S02]  /*20c10*/  IADD3 R108, P4, PT, R36.reuse, R108, RZ ;  /* 0x0000006c246c7210 */ /* 0x040fe40007f9e0ff */
[----:B------:R-:W-:Y:S01]  /*20c20*/  PRMT R89, RZ, 0x7610, R89 ;  /* 0x00007610ff597816 */ /* 0x000fe20000000059 */
[----:B-1----:R-:W-:Y:S02]  /*20c30*/  @!P2 IMAD.MOV.U32 R58, RZ, RZ, R115 ;  /* 0x000000ffff3aa224 */ /* 0x002fe400078e0073 */
[----:B------:R-:W-:Y:S01]  /*20c40*/  @!P2 IMAD.MOV.U32 R59, RZ, RZ, R116 ;  /* 0x000000ffff3ba224 */ /* 0x000fe200078e0074 */
[----:B------:R-:W-:-:S04]  /*20c50*/  IADD3 R106, P3, PT, R36, R106, RZ ;  /* 0x0000006a246a7210 */ /* 0x000fc80007f7e0ff */
[----:B------:R1:W3:Y:S01]  /*20c60*/  @!P2 LDG.E.U8 R91, desc[UR18][R58.64] ;  /* 0x000000123a5ba981 */ /* 0x0002e2000c1e1100 */
[----:B------:R-:W-:Y:S01]  /*20c70*/  PRMT R93, RZ, 0x7610, R93 ;  /* 0x00007610ff5d7816 */ /* 0x000fe2000000005d */
[----:B-1----:R-:W-:Y:S02]  /*20c80*/  @!P2 IMAD.MOV.U32 R58, RZ, RZ, R113 ;  /* 0x000000ffff3aa224 */ /* 0x002fe400078e0071 */
[----:B------:R-:W-:Y:S01]  /*20c90*/  @!P2 IMAD.MOV.U32 R59, RZ, RZ, R114 ;  /* 0x000000ffff3ba224 */ /* 0x000fe200078e0072 */
[----:B------:R-:W-:-:S04]  /*20ca0*/  IADD3 R104, P5, PT, R36, R104, RZ ;  /* 0x0000006824687210 */ /* 0x000fc80007fbe0ff */
[----:B------:R1:W3:Y:S01]  /*20cb0*/  @!P2 LDG.E.U8 R89, desc[UR18][R58.64] ;  /* 0x000000123a59a981 */ /* 0x0002e2000c1e1100 */
[----:B------:R-:W-:Y:S01]  /*20cc0*/  PRMT R94, RZ, 0x7610, R94 ;  /* 0x00007610ff5e7816 */ /* 0x000fe2000000005e */
[----:B-1----:R-:W-:Y:S01]  /*20cd0*/  @!P2 IMAD.MOV.U32 R58, RZ, RZ, R108 ;  /* 0x000000ffff3aa224 */ /* 0x002fe200078e006c */
[----:B------:R-:W-:Y:S02]  /*20ce0*/  PRMT R92, RZ, 0x7610, R92 ;  /* 0x00007610ff5c7816 */ /* 0x000fe4000000005c */
[----:B------:R-:W-:Y:S01]  /*20cf0*/  PRMT R96, RZ, 0x7610, R96 ;  /* 0x00007610ff607816 */ /* 0x000fe20000000060 */
[----:B------:R-:W-:-:S04]  /*20d00*/  IMAD.X R109, R38, 0x1, R109, P4 ;  /* 0x00000001266d7824 */ /* 0x000fc800020e066d */
[----:B------:R-:W-:Y:S02]  /*20d10*/  @!P2 IMAD.MOV.U32 R59, RZ, RZ, R109 ;  /* 0x000000ffff3ba224 */ /* 0x000fe400078e006d */
[----:B------:R-:W-:-:S03]  /*20d20*/  IMAD.X R107, R38, 0x1, R107, P3 ;  /* 0x00000001266b7824 */ /* 0x000fc600018e066b */
[----:B------:R1:W3:Y:S01]  /*20d30*/  @!P2 LDG.E.U8 R93, desc[UR18][R58.64] ;  /* 0x000000123a5da981 */ /* 0x0002e2000c1e1100 */
[----:B------:R-:W-:Y:S02]  /*20d40*/  IMAD.X R105, R38, 0x1, R105, P5 ;  /* 0x0000000126697824 */ /* 0x000fe400028e0669 */
[----:B-1----:R-:W-:Y:S02]  /*20d50*/  @!P2 IMAD.MOV.U32 R58, RZ, RZ, R106 ;  /* 0x000000ffff3aa224 */ /* 0x002fe400078e006a */
[----:B------:R-:W-:-:S05]  /*20d60*/  @!P2 IMAD.MOV.U32 R59, RZ, RZ, R107 ;  /* 0x000000ffff3ba224 */ /* 0x000fca00078e006b */
[----:B------:R1:W3:Y:S01]  /*20d70*/  @!P2 LDG.E.U8 R94, desc[UR18][R58.64] ;  /* 0x000000123a5ea981 */ /* 0x0002e2000c1e1100 */
[----:B--2---:R-:W-:-:S05]  /*20d80*/  IADD3 R102, P5, PT, R36, R102, RZ ;  /* 0x0000006624667210 */ /* 0x004fca0007fbe0ff */
[----:B------:R-:W-:Y:S02]  /*20d90*/  IMAD.X R103, R38, 0x1, R103, P5 ;  /* 0x0000000126677824 */ /* 0x000fe400028e0667 */
[----:B-1----:R-:W-:Y:S02]  /*20da0*/  @!P2 IMAD.MOV.U32 R58, RZ, RZ, R104 ;  /* 0x000000ffff3aa224 */ /* 0x002fe400078e0068 */
[----:B------:R-:W-:-:S05]  /*20db0*/  @!P2 IMAD.MOV.U32 R59, RZ, RZ, R105 ;  /* 0x000000ffff3ba224 */ /* 0x000fca00078e0069 */
[----:B------:R1:W2:Y:S01]  /*20dc0*/  @!P2 LDG.E.U8 R92, desc[UR18][R58.64] ;  /* 0x000000123a5ca981 */ /* 0x0002a2000c1e1100 */
[C---:B----4-:R-:W-:Y:S02]  /*20dd0*/  IADD3 R100, P4, PT, R36.reuse, R100, RZ ;  /* 0x0000006424647210 */ /* 0x050fe40007f9e0ff */
[----:B------:R-:W-:Y:S02]  /*20de0*/  PRMT R97, RZ, 0x7610, R97 ;  /* 0x00007610ff617816 */ /* 0x000fe40000000061 */
[----:B------:R-:W-:Y:S01]  /*20df0*/  IADD3 R98, P3, PT, R36, R98, RZ ;  /* 0x0000006224627210 */ /* 0x000fe20007f7e0ff */
[----:B-1----:R-:W-:Y:S02]  /*20e00*/  @!P2 IMAD.MOV.U32 R58, RZ, RZ, R102 ;  /* 0x000000ffff3aa224 */ /* 0x002fe400078e0066 */
[----:B------:R-:W-:-:S05]  /*20e10*/  @!P2 IMAD.MOV.U32 R59, RZ, RZ, R103 ;  /* 0x000000ffff3ba224 */ /* 0x000fca00078e0067 */
[----:B------:R1:W4:Y:S01]  /*20e20*/  @!P2 LDG.E.U8 R96, desc[UR18][R58.64] ;  /* 0x000000123a60a981 */ /* 0x000322000c1e1100 */
[----:B------:R-:W-:Y:S01]  /*20e30*/  PRMT R95, RZ, 0x7610, R95 ;  /* 0x00007610ff5f7816 */ /* 0x000fe2000000005f */
[----:B-1----:R-:W-:Y:S02]  /*20e40*/  @!P2 IMAD.MOV.U32 R58, RZ, RZ, R100 ;  /* 0x000000ffff3aa224 */ /* 0x002fe400078e0064 */
[----:B---3--:R-:W-:-:S04]  /*20e50*/  IMAD.X R101, R38, 0x1, R101, P4 ;  /* 0x0000000126657824 */ /* 0x008fc800020e0665 */
[----:B------:R-:W-:Y:S02]  /*20e60*/  @!P2 IMAD.MOV.U32 R59, RZ, RZ, R101 ;  /* 0x000000ffff3ba224 */ /* 0x000fe400078e0065 */
[----:B------:R-:W-:-:S03]  /*20e70*/  IMAD.X R99, R38, 0x1, R99, P3 ;  /* 0x0000000126637824 */ /* 0x000fc600018e0663 */
[----:B------:R1:W3:Y:S02]  /*20e80*/  @!P2 LDG.E.U8 R97, desc[UR18][R58.64] ;  /* 0x000000123a61a981 */ /* 0x0002e4000c1e1100 */
[----:B-1----:R-:W-:Y:S02]  /*20e90*/  @!P2 IMAD.MOV.U32 R58, RZ, RZ, R98 ;  /* 0x000000ffff3aa224 */ /* 0x002fe400078e0062 */
[----:B------:R-:W-:-:S05]  /*20ea0*/  @!P2 IMAD.MOV.U32 R59, RZ, RZ, R99 ;  /* 0x000000ffff3ba224 */ /* 0x000fca00078e0063 */
[----:B------:R-:W3:Y:S04]  /*20eb0*/  @!P2 LDG.E.U8 R95, desc[UR18][R58.64] ;  /* 0x000000123a5fa981 */ /* 0x000ee8000c1e1100 */
[----:B------:R0:W-:Y:S04]  /*20ec0*/  STL [R1+0x4b4], R114 ;  /* 0x0004b47201007387 */ /* 0x0001e80000100800 */
[----:B------:R0:W-:Y:S04]  /*20ed0*/  STS.U8 [R31+UR9+0xc200], R153 ;  /* 0x00c200991f007988 */ /* 0x0001e80008000009 */
[----:B------:R0:W-:Y:S04]  /*20ee0*/  STS.U8 [R31+UR9+0xc600], R144 ;  /* 0x00c600901f007988 */ /* 0x0001e80008000009 */
[----:B------:R0:W-:Y:S04]  /*20ef0*/  STS.U8 [R31+UR9+0xca00], R137 ;  /* 0x00ca00891f007988 */ /* 0x0001e80008000009 */
[----:B------:R0:W-:Y:S04]  /*20f00*/  STS.U8 [R31+UR9+0xce00], R129 ;  /* 0x00ce00811f007988 */ /* 0x0001e80008000009 */
[----:B------:R0:W-:Y:S04]  /*20f10*/  STS.U8 [R31+UR9+0xd200], R122 ;  /* 0x00d2007a1f007988 */ /* 0x0001e80008000009 */
[----:B------:R0:W-:Y:S04]  /*20f20*/  STL [R1+0x4f8], R108 ;  /* 0x0004f86c01007387 */ /* 0x0001e80000100800 */
        /* <DEDUP_REMOVED lines=56> */
[----:B--2---:R0:W-:Y:S04]  /*212b0*/  STS.U8 [R34+UR9+0xf380], R92 ;  /* 0x00f3805c22007988 */ /* 0x0041e80008000009 */
[----:B----4-:R0:W-:Y:S04]  /*212c0*/  STS.U8 [R34+UR9+0xf780], R96 ;  /* 0x00f7806022007988 */ /* 0x0101e80008000009 */
[----:B------:R0:W-:Y:S04]  /*212d0*/  STL [R1+0x238], R107 ;  /* 0x0002386b01007387 */ /* 0x0001e80000100800 */
[----:B------:R0:W-:Y:S04]  /*212e0*/  STL [R1+0x47c], R105 ;  /* 0x00047c6901007387 */ /* 0x0001e80000100800 */
[----:B------:R0:W-:Y:S04]  /*212f0*/  STL [R1+0x4c0], R102 ;  /* 0x0004c06601007387 */ /* 0x0001e80000100800 */
[----:B------:R0:W-:Y:S04]  /*21300*/  STL [R1+0x230], R98 ;  /* 0x0002306201007387 */ /* 0x0001e80000100800 */
[----:B---3--:R0:W-:Y:S04]  /*21310*/  STS.U8 [R34+UR9+0xfb80], R97 ;  /* 0x00fb806122007988 */ /* 0x0081e80008000009 */
[----:B------:R0:W-:Y:S04]  /*21320*/  STL [R1+0x234], R100 ;  /* 0x0002346401007387 */ /* 0x0001e80000100800 */
[----:B------:R0:W-:Y:S04]  /*21330*/  STL [R1+0x4bc], R103 ;  /* 0x0004bc6701007387 */ /* 0x0001e80000100800 */
[----:B------:R0:W-:Y:S01]  /*21340*/  STS.U8 [R34+UR9+0xff80], R95 ;  /* 0x00ff805f22007988 */ /* 0x0001e20008000009 */
[----:B------:R1:W-:Y:S06]  /*21350*/  MEMBAR.ALL.CTA ;  /* 0x0000000000007992 */ /* 0x0003ec0000008000 */
[----:B-1----:R-:W1:Y:S04]  /*21360*/  FENCE.VIEW.ASYNC.S ;  /* 0x00000000000073c6 */ /* 0x002e680000000000 */
[----:B------:R0:W-:Y:S04]  /*21370*/  STL [R1+0x228], R101 ;  /* 0x0002286501007387 */ /* 0x0001e80000100800 */
[----:B------:R0:W-:Y:S01]  /*21380*/  STL [R1+0x22c], R99 ;  /* 0x00022c6301007387 */ /* 0x0001e20000100800 */
[----:B------:R-:W-:Y:S01]  /*21390*/  ULEA UR6, UR11, UR9, 0x3 ;  /* 0x000000090b067291 */ /* 0x000fe2000f8e18ff */
[----:B------:R-:W-:-:S03]  /*213a0*/  UMOV UR4, UR5 ;  /* 0x0000000500047c82 */ /* 0x000fc60008000000 */
[----:B------:R-:W-:Y:S01]  /*213b0*/  UIADD3 UR6, UPT, UPT, UR6, 0x10000, URZ ;  /* 0x0001000006067890 */ /* 0x000fe2000fffe0ff */
[----:B-1----:R-:W-:Y:S06]  /*213c0*/  BAR.SYNC.DEFER_BLOCKING 0x0 ;  /* 0x0000000000007b1d */ /* 0x002fec0000010000 */
[----:B------:R-:W-:Y:S05]  /*213d0*/  @P0 BRA `(.L_x_9) ;  /* 0x0000000000480947 */ /* 0x000fea0003800000 */
[----:B------:R-:W-:Y:S01]  /*213e0*/  UMOV UR13, 0x40004040 ;  /* 0x40004040000d7882 */ /* 0x000fe20000000000 */
[----:B------:R-:W-:Y:S01]  /*213f0*/  UMOV UR15, 0x40004040 ;  /* 0x40004040000f7882 */ /* 0x000fe20000000000 */
[----:B------:R-:W-:Y:S01]  /*21400*/  UMOV UR16, 0x0 ;  /* 0x0000000000107882 */ /* 0x000fe20000000000 */
[----:B------:R-:W-:Y:S01]  /*21410*/  UMOV UR17, 0x8208010 ;  /* 0x0820801000117882 */ /* 0x000fe20000000000 */
[----:B------:R-:W-:Y:S01]  /*21420*/  UMOV UR32, 0x0 ;  /* 0x0000000000207882 */ /* 0x000fe20000000000 */
[----:B------:R-:W-:Y:S01]  /*21430*/  UMOV UR33, 0x8208010 ;  /* 0x0820801000217882 */ /* 0x000fe20000000000 */
[----:B------:R-:W-:Y:S01]  /*21440*/  UMOV UR34, 0x0 ;  /* 0x0000000000227882 */ /* 0x000fe20000000000 */
[----:B------:R-:W-:Y:S01]  /*21450*/  UMOV UR35, 0x8208010 ;  /* 0x0820801000237882 */ /* 0x000fe20000000000 */
[----:B------:R-:W-:Y:S01]  /*21460*/  UMOV UR7, URZ ;  /* 0x000000ff00077c82 */ /* 0x000fe20008000000 */
[----:B------:R1:W-:Y:S01]  /*21470*/  UTCQMMA gdesc[UR12], gdesc[UR14], tmem[UR8], tmem[UR16], idesc[UR17], UPT ;  /* 0x00ff100e0c0075ea */ /* 0x0003e2000b800308 */
        /* <DEDUP_REMOVED lines=8> */
.L_x_9:
[----:B0-----:R-:W2:Y:S04]  /*21500*/  LDL R40, [R1+0x7d4] ;  /* 0x0007d40001287983 */ /* 0x001ea80000100800 */
[----:B------:R-:W2:Y:S01]  /*21510*/  LDL.LU R39, [R1+0x7c8] ;  /* 0x0007c80001277983 */ /* 0x000ea20000300800 */
[----:B------:R-:W-:-:S04]  /*21520*/  UIADD3 UR11, UPT, UPT, UR11, 0x1, URZ ;  /* 0x000000010b0b7890 */ /* 0x000fc8000fffe0ff */
[----:B------:R-:W-:-:S04]  /*21530*/  UISETP.GT.AND UP1, UPT, UR11, 0x1, UPT ;  /* 0x000000010b00788c */ /* 0x000fc8000bf24270 */
[----:B-1----:R-:W-:Y:S02]  /*21540*/  USEL UR5, URZ, 0x1, !UP1 ;  /* 0x00000001ff057887 */ /* 0x002fe4000c800000 */
[----:B------:R-:W-:Y:S02]  /*21550*/  USEL UR11, UR11, URZ, !UP1 ;  /* 0x000000ff0b0b7287 */ /* 0x000fe4000c800000 */
[----:B------:R-:W-:Y:S01]  /*21560*/  ULOP3.LUT UR5, UR4, UR5, URZ, 0x3c, !UPT ;  /* 0x0000000504057292 */ /* 0x000fe2000f8e3cff */
[----:B--2---:R-:W-:Y:S02]  /*21570*/  ISETP.NE.U32.AND P2, PT, R39, R40, PT ;  /* 0x000000282700720c */ /* 0x004fe40003f45070 */
[----:B------:R-:W2:Y:S01]  /*21580*/  LDL.LU R40, [R1+0x7cc] ;  /* 0x0007cc0001287983 */ /* 0x000ea20000300800 */
[----:B------:R-:W-:-:S03]  /*21590*/  IMAD.U32 R39, RZ, RZ, UR4 ;  /* 0x00000004ff277e24 */ /* 0x000fc6000f8e00ff */
[----:B--2---:R1:W-:Y:S07]  /*215a0*/  STL [R1+0x7c8], R40 ;  /* 0x0007c82801007387 */ /* 0x0043ee0000100800 */
[----:B------:R-:W-:Y:S05]  /*215b0*/  @P2 BRA `(.L_x_10) ;  /* 0xffffff4400c42947 */ /* 0x000fea000383ffff */
.L_x_7:
[----:B------:R-:W2:Y:S01]  /*215c0*/  LDL.LU R43, [R1+0x8a4] ;  /* 0x0008a400012b7983 */ /* 0x000ea20000300800 */
[----:B0-----:R-:W0:Y:S01]  /*215d0*/  LDC R44, c[0x0][0x3a0] ;  /* 0x0000e800ff2c7b82 */ /* 0x001e220000000800 */
[----:B------:R-:W3:Y:S02]  /*215e0*/  LDCU UR5, c[0x0][0x3b8] ;  /* 0x00007700ff0577ac */ /* 0x000ee40008000800 */
[----:B------:R-:W4:Y:S01]  /*215f0*/  LDL.LU R42, [R1+0x8e8] ;  /* 0x0008e800012a7983 */ /* 0x000f220000300800 */
[----:B------:R-:W2:Y:S03]  /*21600*/  LDCU UR7, c[0x0][0x3b4] ;  /* 0x00007680ff0777ac */ /* 0x000ea60008000800 */
[----:B------:R-:W4:Y:S01]  /*21610*/  LDL.LU R41, [R1+0x8e4] ;  /* 0x0008e40001297983 */ /* 0x000f220000300800 */
[----:B------:R-:W1:Y:S03]  /*21620*/  LDCU.128 UR12, c[0x0][0x390] ;  /* 0x00007200ff0c77ac */ /* 0x000e660008000c00 */
[----:B-1----:R-:W4:Y:S01]  /*21630*/  LDL.LU R40, [R1+0x8e0] ;  /* 0x0008e00001287983 */ /* 0x002f220000300800 */
[----:B---3-5:R-:W-:-:S04]  /*21640*/  IMAD R4, R0, UR5, RZ ;  /* 0x0000000500047c24 */ /* 0x028fc8000f8e02ff */
[----:B------:R-:W-:Y:S02]  /*21650*/  VIADD R5, R4, UR5 ;  /* 0x0000000504057c36 */ /* 0x000fe40008000000 */
[----:B0-----:R-:W-:Y:S02]  /*21660*/  VIADD R44, R44, 0x7f ;  /* 0x0000007f2c2c7836 */ /* 0x001fe40000000000 */
[----:B------:R-:W-:-:S03]  /*21670*/  VIADD R6, R5, UR5 ;  /* 0x0000000505067c36 */ /* 0x000fc60008000000 */
[----:B------:R-:W-:Y:S01]  /*21680*/  ISETP.GE.AND P6, PT, R44, 0x80, PT ;  /* 0x000000802c00780c */ /* 0x000fe20003fc6270 */
[----:B------:R-:W-:-:S04]  /*21690*/  VIADD R7, R6, UR5 ;  /* 0x0000000506077c36 */ /* 0x000fc80008000000 */
[----:B------:R-:W-:-:S04]  /*216a0*/  VIADD R8, R7, UR5 ;  /* 0x0000000507087c36 */ /* 0x000fc80008000000 */
[----:B------:R-:W-:Y:S02]  /*216b0*/  VIADD R9, R8, UR5 ;  /* 0x0000000508097c36 */ /* 0x000fe40008000000 */
[C---:B--2---:R-:W-:Y:S01]  /*216c0*/  IMAD R2, R43.reuse, UR7, RZ ;  /* 0x000000072b027c24 */ /* 0x044fe2000f8e02ff */
[----:B------:R-:W-:-:S04]  /*216d0*/  ISETP.GE.AND P2, PT, R43, UR14, PT ;  /* 0x0000000e2b007c0c */ /* 0x000fc8000bf46270 */
[----:B------:R-:W-:Y:S02]  /*216e0*/  IADD3 R3, P4, PT, R2, UR12, RZ ;  /* 0x0000000c02037c10 */ /* 0x000fe4000ff9e0ff */
[----:B----4-:R-:W-:Y:S02]  /*216f0*/  ISETP.LT.AND P5, PT, R42, UR15, !P2 ;  /* 0x0000000f2a007c0c */ /* 0x010fe4000d7a1270 */
[----:B------:R-:W-:Y:S02]  /*21700*/  ISETP.LT.AND P0, PT, R41, UR15, !P2 ;  /* 0x0000000f29007c0c */ /* 0x000fe4000d701270 */
[----:B------:R-:W-:Y:S02]  /*21710*/  LEA.HI.X.SX32 R2, R2, UR13, 0x1, P4 ;  /* 0x0000000d02027c11 */ /* 0x000fe4000a0f0eff */
[----:B------:R-:W-:Y:S01]  /*21720*/  ISETP.LT.AND P3, PT, R40, UR15, !P2 ;  /* 0x0000000f28007c0c */ /* 0x000fe2000d761270 */
[----:B------:R-:W-:-:S12]  /*21730*/  @!P6 BRA `(.L_x_11) ;  /* 0x000000000010e947 */ /* 0x000fd80003800000 */
[----:B------:R-:W-:-:S06]  /*21740*/  USHF.L.U32 UR4, UR4, 0x1f, URZ ;  /* 0x0000001f04047899 */ /* 0x000fcc00080006ff */
[----:B------:R-:W-:-:S04]  /*21750*/  IMAD.U32 R10, RZ, RZ, UR4 ;  /* 0x00000004ff0a7e24 */ /* 0x000fc8000f8e00ff */
[----:B------:R-:W0:Y:S02]  /*21760*/  SYNCS.PHASECHK.TRANS64.TRYWAIT P4, [UR6], R10 ;  /* 0x0000000aff0075a7 */ /* 0x000e240008081106 */
[----:B0-----:R-:W-:Y:S05]  /*21770*/  @!P4 BRA `(.L_x_12) ;  /* 0x000000480000c947 */ /* 0x001fea0003800000 */
.L_x_11:
[----:B------:R-:W-:Y:S01]  /*21780*/  BAR.SYNC.DEFER_BLOCKING 0x0 ;  /* 0x0000000000007b1d */ /* 0x000fe20000010000 */
[CC--:B------:R-:W-:Y:S01]  /*21790*/  IADD3 R154, P4, PT, R4.reuse, R3.reuse, RZ ;  /* 0x00000003049a7210 */ /* 0x0c0fe20007f9e0ff */
[----:B------:R-:W-:Y:S01]  /*217a0*/  VIADD R10, R9, UR5 ;  /* 0x00000005090a7c36 */ /* 0x000fe20008000000 */
[CC--:B------:R-:W-:Y:S02]  /*217b0*/  IADD3 R158, P6, PT, R5.reuse, R3.reuse, RZ ;  /* 0x00000003059e7210 */ /* 0x0c0fe40007fde0ff */
[-C--:B------:R-:W-:Y:S01]  /*217c0*/  LEA.HI.X.SX32 R155, R4, R2.reuse, 0x1, P4 ;  /* 0x00000002049b7211 */ /* 0x080fe200020f0eff */
[----:B------:R-:W-:Y:S01]  /*217d0*/  VIADD R4, R10, UR5 ;  /* 0x000000050a047c36 */ /* 0x000fe20008000000 */
[-C--:B------:R-:W-:Y:S01]  /*217e0*/  IADD3 R152, P4, PT, R6, R3.reuse, RZ ;  /* 0x0000000306987210 */ /* 0x080fe20007f9e0ff */
[----:B------:R-:W0:Y:S01]  /*217f0*/  LDCU UR4, c[0x0][0x39c] ;  /* 0x00007380ff0477ac */ /* 0x000e220008000800 */
[-C--:B------:R-:W-:Y:S01]  /*21800*/  LEA.HI.X.SX32 R159, R5, R2.reuse, 0x1, P6 ;  /* 0x00000002059f7211 */ /* 0x080fe200030f0eff */
[----:B------:R-:W-:Y:S01]  /*21810*/  VIADD R5, R4, UR5 ;  /* 0x0000000504057c36 */ /* 0x000fe20008000000 */
[-C--:B------:R-:W-:Y:S01]  /*21820*/  LEA.HI.X.SX32 R153, R6, R2.reuse, 0x1, P4 ;  /* 0x0000000206997211 */ /* 0x080fe200020f0eff */
[----:B------:R-:W1:Y:S01]  /*21830*/  LDCU UR6, c[0x0][0x39c] ;  /* 0x00007380ff0677ac */ /* 0x000e620008000800 */
[CC--:B------:R-:W-:Y:S01]  /*21840*/  IADD3 R134, P4, PT, R8.reuse, R3.reuse, RZ ;  /* 0x0000000308867210 */ /* 0x0c0fe20007f9e0ff */
[----:B------:R-:W-:Y:S01]  /*21850*/  VIADD R6, R5, UR5 ;  /* 0x0000000505067c36 */ /* 0x000fe20008000000 */
[-C--:B------:R-:W-:Y:S01]  /*21860*/  IADD3 R150, P6, PT, R7, R3.reuse, RZ ;  /* 0x0000000307967210 */ /* 0x080fe20007fde0ff */
[----:B------:R-:W2:Y:S01]  /*21870*/  LDCU UR7, c[0x0][0x39c] ;  /* 0x00007380ff0777ac */ /* 0x000ea20008000800 */
[----:B------:R-:W-:Y:S01]  /*21880*/  LEA.HI.X.SX32 R135, R8, R2, 0x1, P4 ;  /* 0x0000000208877211 */ /* 0x000fe200020f0eff */
[----:B------:R-:W-:Y:S01]  /*21890*/  VIADD R11, R6, UR5 ;  /* 0x00000005060b7c36 */ /* 0x000fe20008000000 */
[----:B------:R-:W-:-:S02]  /*218a0*/  IADD3 R132, P4, PT, R10, R3, RZ ;  /* 0x000000030a847210 */ /* 0x000fc40007f9e0ff */
[-C--:B------:R-:W-:Y:S01]  /*218b0*/  LEA.HI.X.SX32 R151, R7, R2.reuse, 0x1, P6 ;  /* 0x0000000207977211 */ /* 0x080fe200030f0eff */
[----:B------:R-:W-:Y:S01]  /*218c0*/  VIADD R8, R11, UR5 ;  /* 0x000000050b087c36 */ /* 0x000fe20008000000 */
[----:B------:R-:W-:Y:S01]  /*218d0*/  LEA.HI.X.SX32 R133, R10, R2, 0x1, P4 ;  /* 0x000000020a857211 */ /* 0x000fe200020f0eff */
[----:B------:R-:W3:Y:S02]  /*218e0*/  @!P1 SYNCS.CCTL.IV [UR9+0x10000] ;  /* 0x01000000ff0099b1 */ /* 0x000ee40008000009 */
[----:B---3--:R-:W-:Y:S01]  /*218f0*/  BAR.SYNC.DEFER_BLOCKING 0x0 ;  /* 0x0000000000007b1d */ /* 0x008fe20000010000 */
[----:B------:R-:W-:-:S05]  /*21900*/  IADD3 R14, P4, PT, R5, R3, RZ ;  /* 0x00000003050e7210 */ /* 0x000fca0007f9e0ff */
[----:B------:R-:W3:Y:S01]  /*21910*/  @!P1 SYNCS.CCTL.IV [UR9+0x10008] ;  /* 0x01000800ff0099b1 */ /* 0x000ee20008000009 */
[CC--:B------:R-:W-:Y:S01]  /*21920*/  IADD3 R148, P1, PT, R9.reuse, R3.reuse, RZ ;  /* 0x0000000309947210 */ /* 0x0c0fe20007f3e0ff */
[----:B------:R-:W4:Y:S03]  /*21930*/  LDCU UR9, c[0x0][0x39c] ;  /* 0x00007380ff0977ac */ /* 0x000f260008000800 */
[----:B------:R-:W-:Y:S01]  /*21940*/  LEA.HI.X.SX32 R149, R9, R2, 0x1, P1 ;  /* 0x0000000209957211 */ /* 0x000fe200008f0eff */
[----:B------:R-:W-:Y:S01]  /*21950*/  VIADD R9, R8, UR5 ;  /* 0x0000000508097c36 */ /* 0x000fe20008000000 */
[----:B------:R-:W-:-:S04]  /*21960*/  IADD3 R12, P1, PT, R4, R3, RZ ;  /* 0x00000003040c7210 */ /* 0x000fc80007f3e0ff */
[----:B------:R-:W-:-:S05]  /*21970*/  LEA.HI.X.SX32 R13, R4, R2, 0x1, P1 ;  /* 0x00000002040d7211 */ /* 0x000fca00008f0eff */
[----:B------:R5:W-:Y:S04]  /*21980*/  STL.64 [R1+0x18], R12 ;  /* 0x0000180c01007387 */ /* 0x000be80000100a00 */
[----:B-----5:R-:W5:Y:S01]  /*21990*/  LDL.LU R12, [R1+0x8ec] ;  /* 0x0008ec00010c7983 */ /* 0x020f620000300800 */
[-C--:B------:R-:W-:Y:S01]  /*219a0*/  LEA.HI.X.SX32 R15, R5, R2.reuse, 0x1, P4 ;  /* 0x00000002050f7211 */ /* 0x080fe200020f0eff */
[----:B------:R-:W-:Y:S01]  /*219b0*/  VIADD R7, R9, UR5 ;  /* 0x0000000509077c36 */ /* 0x000fe20008000000 */
[CC--:B------:R-:W-:Y:S01]  /*219c0*/  IADD3 R16, P1, PT, R6.reuse, R3.reuse, RZ ;  /* 0x0000000306107210 */ /* 0x0c0fe20007f3e0ff */
[----:B------:R-:W2:Y:S03]  /*219d0*/  LDL.LU R10, [R1+0x81c] ;  /* 0x00081c00010a7983 */ /* 0x000ea60000300800 */
[----:B------:R-:W-:Y:S01]  /*219e0*/  LEA.HI.X.SX32 R17, R6, R2, 0x1, P1 ;  /* 0x0000000206117211 */ /* 0x000fe200008f0eff */
[----:B------:R0:W-:Y:S01]  /*219f0*/  STL.64 [R1+0x10], R14 ;  /* 0x0000100e01007387 */ /* 0x0001e20000100a00 */
[----:B------:R-:W-:Y:S01]  /*21a00*/  VIADD R6, R7, UR5 ;  /* 0x0000000507067c36 */ /* 0x000fe20008000000 */
[----:B------:R-:W-:-:S02]  /*21a10*/  IADD3 R164, P1, PT, R8, R3, RZ ;  /* 0x0000000308a47210 */ /* 0x000fc40007f3e0ff */
[----:B------:R-:W-:Y:S01]  /*21a20*/  STL.64 [R1+0x8], R16 ;  /* 0x0000081001007387 */ /* 0x000fe20000100a00 */
[----:B------:R-:W-:Y:S01]  /*21a30*/  VIADD R5, R6, UR5 ;  /* 0x0000000506057c36 */ /* 0x000fe20008000000 */
[CC--:B0-----:R-:W-:Y:S02]  /*21a40*/  IADD3 R14, P4, PT, R11.reuse, R3.reuse, RZ ;  /* 0x000000030b0e7210 */ /* 0x0c1fe40007f9e0ff */
[----:B------:R-:W3:Y:S02]  /*21a50*/  LDL.LU R157, [R1+0x868] ;  /* 0x00086800019d7983 */ /* 0x000ee40000300800 */
[-C--:B------:R-:W-:Y:S02]  /*21a60*/  LEA.HI.X.SX32 R15, R11, R2.reuse, 0x1, P4 ;  /* 0x000000020b0f7211 */ /* 0x080fe400020f0eff */
[----:B------:R-:W-:Y:S01]  /*21a70*/  LEA.HI.X.SX32 R165, R8, R2, 0x1, P1 ;  /* 0x0000000208a57211 */ /* 0x000fe200008f0eff */
[----:B------:R-:W-:Y:S01]  /*21a80*/  VIADD R4, R5, UR5 ;  /* 0x0000000505047c36 */ /* 0x000fe20008000000 */
[-C--:B------:R-:W-:Y:S01]  /*21a90*/  IADD3 R146, P4, PT, R9, R3.reuse, RZ ;  /* 0x0000000309927210 */ /* 0x080fe20007f9e0ff */
[----:B------:R-:W3:Y:S01]  /*21aa0*/  LDL.LU R160, [R1+0x86c] ;  /* 0x00086c0001a07983 */ /* 0x000ee20000300800 */
[----:B------:R-:W-:-:S02]  /*21ab0*/  IADD3 R144, P1, PT, R7, R3, RZ ;  /* 0x0000000307907210 */ /* 0x000fc40007f3e0ff */
[-C--:B------:R-:W-:Y:S02]  /*21ac0*/  LEA.HI.X.SX32 R147, R9, R2.reuse, 0x1, P4 ;  /* 0x0000000209937211 */ /* 0x080fe400020f0eff */
[CC--:B------:R-:W-:Y:S02]  /*21ad0*/  IADD3 R142, P4, PT, R6.reuse, R3.reuse, RZ ;  /* 0x00000003068e7210 */ /* 0x0c0fe40007f9e0ff */
[-C--:B------:R-:W-:Y:S02]  /*21ae0*/  LEA.HI.X.SX32 R145, R7, R2.reuse, 0x1, P1 ;  /* 0x0000000207917211 */ /* 0x080fe400008f0eff */
[-C--:B------:R-:W-:Y:S02]  /*21af0*/  IADD3 R140, P1, PT, R5, R3.reuse, RZ ;  /* 0x00000003058c7210 */ /* 0x080fe40007f3e0ff */
[----:B------:R-:W-:Y:S01]  /*21b00*/  LEA.HI.X.SX32 R143, R6, R2, 0x1, P4 ;  /* 0x00000002068f7211 */ /* 0x000fe200020f0eff */
[----:B------:R-:W-:Y:S01]  /*21b10*/  STL.64 [R1], R14 ;  /* 0x0000000e01007387 */ /* 0x000fe20000100a00 */
[----:B------:R-:W-:-:S02]  /*21b20*/  IADD3 R138, P4, PT, R4, R3, RZ ;  /* 0x00000003048a7210 */ /* 0x000fc40007f9e0ff */
[-C--:B------:R-:W-:Y:S01]  /*21b30*/  LEA.HI.X.SX32 R141, R5, R2.reuse, 0x1, P1 ;  /* 0x00000002058d7211 */ /* 0x080fe200008f0eff */
[----:B------:R-:W-:Y:S01]  /*21b40*/  STL.64 [R1+0x9d8], R164 ;  /* 0x0009d8a401007387 */ /* 0x000fe20000100a00 */
[----:B------:R-:W-:-:S03]  /*21b50*/  LEA.HI.X.SX32 R139, R4, R2, 0x1, P4 ;  /* 0x00000002048b7211 */ /* 0x000fc600020f0eff */
[----:B------:R-:W-:Y:S04]  /*21b60*/  STL [R1+0x9f0], R146 ;  /* 0x0009f09201007387 */ /* 0x000fe80000100800 */
[----:B------:R-:W-:Y:S04]  /*21b70*/  STL [R1+0x9e0], R147 ;  /* 0x0009e09301007387 */ /* 0x000fe80000100800 */
[----:B------:R-:W-:Y:S04]  /*21b80*/  STL.64 [R1+0x9e8], R144 ;  /* 0x0009e89001007387 */ /* 0x000fe80000100a00 */
[----:B------:R-:W-:Y:S04]  /*21b90*/  STL.64 [R1+0x9f8], R142 ;  /* 0x0009f88e01007387 */ /* 0x000fe80000100a00 */
[----:B------:R0:W-:Y:S04]  /*21ba0*/  STL [R1+0xa04], R140 ;  /* 0x000a048c01007387 */ /* 0x0001e80000100800 */
[----:B------:R-:W-:Y:S04]  /*21bb0*/  STL [R1+0xa00], R141 ;  /* 0x000a008d01007387 */ /* 0x000fe80000100800 */
[----:B------:R1:W-:Y:S04]  /*21bc0*/  STL.64 [R1+0xa08], R138 ;  /* 0x000a088a01007387 */ /* 0x0003e80000100a00 */
[----:B0-----:R-:W4:Y:S01]  /*21bd0*/  LDL.LU R140, [R1+0x8f0] ;  /* 0x0008f000018c7983 */ /* 0x001f220000300800 */
[----:B------:R-:W-:-:S05]  /*21be0*/  VIADD R156, R4, UR5 ;  /* 0x00000005049c7c36 */ /* 0x000fca0008000000 */
[----:B------:R-:W-:-:S04]  /*21bf0*/  IADD3 R136, P6, PT, R156, R3, RZ ;  /* 0x000000039c887210 */ /* 0x000fc80007fde0ff */
[----:B------:R-:W-:Y:S02]  /*21c00*/  LEA.HI.X.SX32 R137, R156, R2, 0x1, P6 ;  /* 0x000000029c897211 */ /* 0x000fe400030f0eff */
[----:B------:R-:W-:-:S03]  /*21c10*/  ISETP.LT.AND P6, PT, R0, UR15, !P2 ;  /* 0x0000000f00007c0c */ /* 0x000fc6000d7c1270 */
[----:B------:R-:W-:Y:S04]  /*21c20*/  STL [R1+0xa10], R137 ;  /* 0x000a108901007387 */ /* 0x000fe80000100800 */
[----:B-1----:R-:W4:Y:S04]  /*21c30*/  LDL.LU R139, [R1+0x8f4] ;  /* 0x0008f400018b7983 */ /* 0x002f280000300800 */
[----:B------:R-:W4:Y:S01]  /*21c40*/  LDL.LU R138, [R1+0x8f8] ;  /* 0x0008f800018a7983 */ /* 0x000f220000300800 */
[----:B-----5:R-:W-:Y:S02]  /*21c50*/  ISETP.LT.AND P1, PT, R12, UR15, !P2 ;  /* 0x0000000f0c007c0c */ /* 0x020fe4000d721270 */
[----:B--2---:R-:W-:-:S02]  /*21c60*/  ISETP.LT.AND P4, PT, R10, UR15, !P2 ;  /* 0x0000000f0a007c0c */ /* 0x004fc4000d781270 */
[----:B------:R-:W0:Y:S01]  /*21c70*/  LDTM.x128 R4, tmem[UR10] ;  /* 0x0000000a000479ee */ /* 0x000e2200083c0000 */
[----:B------:R-:W-:Y:S01]  /*21c80*/  NOP ;  /* 0x0000000000007918 */ /* 0x000fe20000000000 */
[----:B------:R-:W-:Y:S01]  /*21c90*/  VIADD R0, R156, UR5 ;  /* 0x000000059c007c36 */ /* 0x000fe20008000000 */
[----:B------:R-:W1:Y:S01]  /*21ca0*/  LDCU UR10, c[0x0][0x39c] ;  /* 0x00007380ff0a77ac */ /* 0x000e620008000800 */
[----:B0-----:R-:W-:-:S05]  /*21cb0*/  F2FP.SATFINITE.E4M3.F32.PACK_AB_MERGE_C R5, R5, R4, RZ ;  /* 0x000000040505723e */ /* 0x001fca00048070ff */
[----:B------:R0:W-:Y:S02]  /*21cc0*/  @P6 STG.E.U8 desc[UR18][R154.64], R5 ;  /* 0x000000059a006986 */ /* 0x0001e4000c101112 */
[----:B0-----:R-:W-:-:S04]  /*21cd0*/  PRMT R5, R5, 0x9910, RZ ;  /* 0x0000991005057816 */ /* 0x001fc800000000ff */
[----:B------:R-:W-:-:S05]  /*21ce0*/  SHF.R.S32.HI R5, RZ, 0x8, R5 ;  /* 0x00000008ff057819 */ /* 0x000fca0000011405 */
[----:B------:R0:W-:Y:S01]  /*21cf0*/  @P5 STG.E.U8 desc[UR18][R158.64], R5 ;  /* 0x000000059e005986 */ /* 0x0001e2000c101112 */
[----:B---3--:R-:W-:Y:S02]  /*21d00*/  ISETP.LT.AND P5, PT, R160, UR15, !P2 ;  /* 0x0000000fa0007c0c */ /* 0x008fe4000d7a1270 */
[----:B------:R-:W-:-:S05]  /*21d10*/  F2FP.SATFINITE.E4M3.F32.PACK_AB_MERGE_C R160, R7, R6, RZ ;  /* 0x0000000607a0723e */ /* 0x000fca00048070ff */
[----:B------:R2:W-:Y:S01]  /*21d20*/  @P0 STG.E.U8 desc[UR18][R152.64], R160 ;  /* 0x000000a098000986 */ /* 0x0005e2000c101112 */
[----:B----4-:R-:W-:-:S03]  /*21d30*/  ISETP.LT.AND P0, PT, R140, UR15, !P2 ;  /* 0x0000000f8c007c0c */ /* 0x010fc6000d701270 */
[----:B------:R-:W3:Y:S04]  /*21d40*/  LDL.LU R140, [R1+0x8fc] ;  /* 0x0008fc00018c7983 */ /* 0x000ee80000300800 */
[----:B------:R-:W4:Y:S01]  /*21d50*/  LDL.LU R146, [R1+0x900] ;  /* 0x0009000001927983 */ /* 0x000f220000300800 */
[----:B------:R-:W-:-:S04]  /*21d60*/  ISETP.LT.AND P6, PT, R157, UR15, !P2 ;  /* 0x0000000f9d007c0c */ /* 0x000fc8000d7c1270 */
[----:B------:R-:W-:Y:S02]  /*21d70*/  P2R R4, PR, RZ, 0x40 ;  /* 0x00000040ff047803 */ /* 0x000fe40000000000 */
[----:B------:R-:W-:-:S04]  /*21d80*/  IADD3 R156, P6, PT, R0, R3, RZ ;  /* 0x00000003009c7210 */ /* 0x000fc80007fde0ff */
[C---:B------:R-:W-:Y:S01]  /*21d90*/  LEA.HI.X.SX32 R157, R0.reuse, R2, 0x1, P6 ;  /* 0x00000002009d7211 */ /* 0x040fe200030f0eff */
[----:B------:R-:W-:-:S05]  /*21da0*/  VIADD R0, R0, UR5 ;  /* 0x0000000500007c36 */ /* 0x000fca0008000000 */
[----:B------:R-:W-:-:S04]  /*21db0*/  IADD3 R154, P6, PT, R0, R3, RZ ;  /* 0x00000003009a7210 */ /* 0x000fc80007fde0ff */
[C---:B------:R-:W-:Y:S01]  /*21dc0*/  LEA.HI.X.SX32 R155, R0.reuse, R2, 0x1, P6 ;  /* 0x00000002009b7211 */ /* 0x040fe200030f0eff */
[----:B------:R-:W-:Y:S01]  /*21dd0*/  VIADD R0, R0, UR5 ;  /* 0x0000000500007c36 */ /* 0x000fe20008000000 */
[----:B------:R-:W-:Y:S02]  /*21de0*/  ISETP.NE.AND P6, PT, R4, RZ, PT ;  /* 0x000000ff0400720c */ /* 0x000fe40003fc5270 */
[----:B------:R-:W-:Y:S02]  /*21df0*/  P2R R137, PR, RZ, 0x20 ;  /* 0x00000020ff897803 */ /* 0x000fe40000000000 */
[----:B------:R-:W-:-:S04]  /*21e00*/  IADD3 R4, P5, PT, R0, R3, RZ ;  /* 0x0000000300047210 */ /* 0x000fc80007fbe0ff */
[C---:B0-----:R-:W-:Y:S01]  /*21e10*/  LEA.HI.X.SX32 R5, R0.reuse, R2, 0x1, P5 ;  /* 0x0000000200057211 */ /* 0x041fe200028f0eff */
[----:B------:R-:W-:-:S05]  /*21e20*/  VIADD R0, R0, UR5 ;  /* 0x0000000500007c36 */ /* 0x000fca0008000000 */
[----:B------:R-:W-:-:S04]  /*21e30*/  IADD3 R6, P5, PT, R0, R3, RZ ;  /* 0x0000000300067210 */ /* 0x000fc80007fbe0ff */
[C---:B------:R-:W-:Y:S01]  /*21e40*/  LEA.HI.X.SX32 R7, R0.reuse, R2, 0x1, P5 ;  /* 0x0000000200077211 */ /* 0x040fe200028f0eff */
[----:B------:R-:W-:-:S05]  /*21e50*/  VIADD R0, R0, UR5 ;  /* 0x0000000500007c36 */ /* 0x000fca0008000000 */
[----:B------:R-:W-:-:S04]  /*21e60*/  IADD3 R158, P5, PT, R0, R3, RZ ;  /* 0x00000003009e7210 */ /* 0x000fc80007fbe0ff */
[C---:B------:R-:W-:Y:S01]  /*21e70*/  LEA.HI.X.SX32 R159, R0.reuse, R2, 0x1, P5 ;  /* 0x00000002009f7211 */ /* 0x040fe200028f0eff */
[----:B------:R-:W-:Y:S01]  /*21e80*/  VIADD R0, R0, UR5 ;  /* 0x0000000500007c36 */ /* 0x000fe20008000000 */
[----:B--2---:R-:W-:-:S04]  /*21e90*/  PRMT R160, R160, 0x9910, RZ ;  /* 0x00009910a0a07816 */ /* 0x004fc800000000ff */
[CC--:B------:R-:W-:Y:S02]  /*21ea0*/  IADD3 R152, P5, PT, R0.reuse, R3.reuse, RZ ;  /* 0x0000000300987210 */ /* 0x0c0fe40007fbe0ff */
[----:B------:R-:W-:Y:S02]  /*21eb0*/  SHF.R.S32.HI R160, RZ, 0x8, R160 ;  /* 0x00000008ffa07819 */ /* 0x000fe400000114a0 */
[C---:B------:R-:W-:Y:S01]  /*21ec0*/  LEA.HI.X.SX32 R153, R0.reuse, R2, 0x1, P5 ;  /* 0x0000000200997211 */ /* 0x040fe200028f0eff */
[----:B------:R-:W-:Y:S02]  /*21ed0*/  VIADD R0, R0, UR5 ;  /* 0x0000000500007c36 */ /* 0x000fe40008000000 */
[----:B------:R0:W-:Y:S01]  /*21ee0*/  @P3 STG.E.U8 desc[UR18][R150.64], R160 ;  /* 0x000000a096003986 */ /* 0x0001e2000c101112 */
[----:B------:R-:W-:Y:S02]  /*21ef0*/  F2FP.SATFINITE.E4M3.F32.PACK_AB_MERGE_C R162, R9, R8, RZ ;  /* 0x0000000809a2723e */ /* 0x000fe400048070ff */
[----:B0-----:R-:W-:-:S04]  /*21f00*/  IADD3 R150, P5, PT, R0, R3, RZ ;  /* 0x0000000300967210 */ /* 0x001fc80007fbe0ff */
[C---:B------:R-:W-:Y:S01]  /*21f10*/  LEA.HI.X.SX32 R151, R0.reuse, R2, 0x1, P5 ;  /* 0x0000000200977211 */ /* 0x040fe200028f0eff */
[----:B------:R-:W-:-:S05]  /*21f20*/  VIADD R0, R0, UR5 ;  /* 0x0000000500007c36 */ /* 0x000fca0008000000 */
[----:B------:R-:W-:-:S04]  /*21f30*/  IADD3 R8, P5, PT, R0, R3, RZ ;  /* 0x0000000300087210 */ /* 0x000fc80007fbe0ff */
[C---:B------:R-:W-:Y:S01]  /*21f40*/  LEA.HI.X.SX32 R9, R0.reuse, R2, 0x1, P5 ;  /* 0x0000000200097211 */ /* 0x040fe200028f0eff */
[----:B------:R-:W-:-:S05]  /*21f50*/  VIADD R0, R0, UR5 ;  /* 0x0000000500007c36 */ /* 0x000fca0008000000 */
[----:B------:R-:W-:-:S04]  /*21f60*/  IADD3 R160, P5, PT, R0, R3, RZ ;  /* 0x0000000300a07210 */ /* 0x000fc80007fbe0ff */
[CC--:B------:R-:W-:Y:S01]  /*21f70*/  LEA.HI.X.SX32 R161, R0.reuse, R2.reuse, 0x1, P5 ;  /* 0x0000000200a17211 */ /* 0x0c0fe200028f0eff */
[----:B------:R-:W-:Y:S01]  /*21f80*/  VIADD R0, R0, UR5 ;  /* 0x0000000500007c36 */ /* 0x000fe20008000000 */
[----:B------:R0:W-:Y:S04]  /*21f90*/  @P1 STG.E.U8 desc[UR18][R134.64], R162 ;  /* 0x000000a286001986 */ /* 0x0001e8000c101112 */
[----:B0-----:R-:W-:Y:S02]  /*21fa0*/  IADD3 R134, P5, PT, R0, R3, RZ ;  /* 0x0000000300867210 */ /* 0x001fe40007fbe0ff */
[----:B------:R-:W-:Y:S02]  /*21fb0*/  PRMT R162, R162, 0x9910, RZ ;  /* 0x00009910a2a27816 */ /* 0x000fe400000000ff */
[C---:B------:R-:W-:Y:S01]  /*21fc0*/  LEA.HI.X.SX32 R135, R0.reuse, R2, 0x1, P5 ;  /* 0x0000000200877211 */ /* 0x040fe200028f0eff */
[----:B------:R-:W-:Y:S01]  /*21fd0*/  VIADD R0, R0, UR5 ;  /* 0x0000000500007c36 */ /* 0x000fe20008000000 */
[----:B------:R-:W-:-:S05]  /*21fe0*/  SHF.R.S32.HI R162, RZ, 0x8, R162 ;  /* 0x00000008ffa27819 */ /* 0x000fca00000114a2 */
[----:B------:R0:W-:Y:S01]  /*21ff0*/  @P4 STG.E.U8 desc[UR18][R148.64], R162 ;  /* 0x000000a294004986 */ /* 0x0001e2000c101112 */
[----:B------:R-:W-:Y:S02]  /*22000*/  ISETP.LT.AND P3, PT, R139, UR15, !P2 ;  /* 0x0000000f8b007c0c */ /* 0x000fe4000d761270 */
[----:B------:R-:W-:Y:S02]  /*22010*/  ISETP.LT.AND P1, PT, R138, UR15, !P2 ;  /* 0x0000000f8a007c0c */ /* 0x000fe4000d721270 */
[----:B------:R-:W2:Y:S04]  /*22020*/  LDL.LU.64 R138, [R1+0x18] ;  /* 0x00001800018a7983 */ /* 0x000ea80000300a00 */
[----:B------:R-:W5:Y:S01]  /*22030*/  LDL.LU.64 R142, [R1+0x10] ;  /* 0x00001000018e7983 */ /* 0x000f620000300a00 */
[----:B0-----:R-:W-:-:S03]  /*22040*/  IADD3 R148, P4, PT, R0, R3, RZ ;  /* 0x0000000300947210 */ /* 0x001fc60007f9e0ff */
[----:B------:R-:W5:Y:S01]  /*22050*/  LDL.LU R141, [R1+0x7dc] ;  /* 0x0007dc00018d7983 */ /* 0x000f620000300800 */
[C---:B------:R-:W-:Y:S01]  /*22060*/  LEA.HI.X.SX32 R149, R0.reuse, R2, 0x1, P4 ;  /* 0x0000000200957211 */ /* 0x040fe200020f0eff */
[----:B------:R-:W-:Y:S02]  /*22070*/  VIADD R0, R0, UR5 ;  /* 0x0000000500007c36 */ /* 0x000fe40008000000 */
[----:B------:R-:W5:Y:S04]  /*22080*/  LDL.LU.64 R144, [R1+0x8] ;  /* 0x0000080001907983 */ /* 0x000f680000300a00 */
[----:B------:R-:W5:Y:S01]  /*22090*/  LDL.LU.64 R164, [R1] ;  /* 0x0000000001a47983 */ /* 0x000f620000300a00 */
[----:B---3--:R-:W-:Y:S02]  /*220a0*/  ISETP.LT.AND P5, PT, R140, UR15, !P2 ;  /* 0x0000000f8c007c0c */ /* 0x008fe4000d7a1270 */
[----:B------:R-:W-:-:S02]  /*220b0*/  F2FP.SATFINITE.E4M3.F32.PACK_AB_MERGE_C R140, R11, R10, RZ ;  /* 0x0000000a0b8c723e */ /* 0x000fc400048070ff */
[----:B------:R-:W-:-:S04]  /*220c0*/  IADD3 R10, P4, PT, R0, R3, RZ ;  /* 0x00000003000a7210 */ /* 0x000fc80007f9e0ff */
[----:B------:R-:W-:Y:S02]  /*220d0*/  LEA.HI.X.SX32 R11, R0, R2, 0x1, P4 ;  /* 0x00000002000b7211 */ /* 0x000fe400020f0eff */
[----:B----4-:R-:W-:Y:S02]  /*220e0*/  ISETP.LT.AND P4, PT, R146, UR15, !P2 ;  /* 0x0000000f92007c0c */ /* 0x010fe4000d781270 */
[----:B------:R-:W3:Y:S04]  /*220f0*/  LDL.LU R146, [R1+0x88c] ;  /* 0x00088c0001927983 */ /* 0x000ee80000300800 */
[----:B------:R-:W4:Y:S01]  /*22100*/  LDL.LU R147, [R1+0x888] ;  /* 0x0008880001937983 */ /* 0x000f220000300800 */
[----:B------:R-:W-:-:S03]  /*22110*/  VIADD R0, R0, UR5 ;  /* 0x0000000500007c36 */ /* 0x000fc60008000000 */
[----:B------:R0:W-:Y:S02]  /*22120*/  @P6 STG.E.U8 desc[UR18][R132.64], R140 ;  /* 0x0000008c84006986 */ /* 0x0001e4000c101112 */
[----:B0-----:R-:W-:-:S04]  /*22130*/  IADD3 R132, P6, PT, R0, R3, RZ ;  /* 0x0000000300847210 */ /* 0x001fc80007fde0ff */
[C---:B------:R-:W-:Y:S01]  /*22140*/  LEA.HI.X.SX32 R133, R0.reuse, R2, 0x1, P6 ;  /* 0x0000000200857211 */ /* 0x040fe200030f0eff */
[----:B------:R-:W-:-:S05]  /*22150*/  VIADD R0, R0, UR5 ;  /* 0x0000000500007c36 */ /* 0x000fca0008000000 */
[----:B------:R-:W-:-:S04]  /*22160*/  IADD3 R162, P6, PT, R0, R3, RZ ;  /* 0x0000000300a27210 */ /* 0x000fc80007fde0ff */
[----:B------:R-:W-:Y:S02]  /*22170*/  LEA.HI.X.SX32 R163, R0, R2, 0x1, P6 ;  /* 0x0000000200a37211 */ /* 0x000fe400030f0eff */
[----:B------:R-:W-:Y:S02]  /*22180*/  ISETP.NE.AND P6, PT, R137, RZ, PT ;  /* 0x000000ff8900720c */ /* 0x000fe40003fc5270 */
[----:B------:R-:W-:Y:S01]  /*22190*/  PRMT R140, R140, 0x9910, RZ ;  /* 0x000099108c8c7816 */ /* 0x000fe200000000ff */
[----:B------:R-:W4:Y:S01]  /*221a0*/  LDL.LU R137, [R1+0xa10] ;  /* 0x000a100001897983 */ /* 0x000f220000300800 */
[----:B------:R-:W-:Y:S02]  /*221b0*/  F2FP.SATFINITE.E4M3.F32.PACK_AB_MERGE_C R12, R13, R12, RZ ;  /* 0x0000000c0d0c723e */ /* 0x000fe400048070ff */
[----:B------:R-:W-:Y:S02]  /*221c0*/  SHF.R.S32.HI R140, RZ, 0x8, R140 ;  /* 0x00000008ff8c7819 */ /* 0x000fe4000001148c */
[----:B------:R-:W-:-:S05]  /*221d0*/  F2FP.SATFINITE.E4M3.F32.PACK_AB_MERGE_C R14, R15, R14, RZ ;  /* 0x0000000e0f0e723e */ /* 0x000fca00048070ff */
[----:B--2---:R0:W-:Y:S04]  /*221e0*/  @P6 STG.E.U8 desc[UR18][R138.64], R140 ;  /* 0x0000008c8a006986 */ /* 0x0041e8000c101112 */
[----:B-----5:R2:W-:Y:S01]  /*221f0*/  @P0 STG.E.U8 desc[UR18][R142.64], R12 ;  /* 0x0000000c8e000986 */ /* 0x0205e2000c101112 */
[----:B------:R-:W-:-:S03]  /*22200*/  ISETP.LT.AND P6, PT, R141, UR15, !P2 ;  /* 0x0000000f8d007c0c */ /* 0x000fc6000d7c1270 */
[----:B0-----:R-:W5:Y:S01]  /*22210*/  LDL.LU.64 R138, [R1+0xa08] ;  /* 0x000a0800018a7983 */ /* 0x001f620000300a00 */
[----:B--2---:R-:W-:-:S03]  /*22220*/  PRMT R12, R12, 0x9910, RZ ;  /* 0x000099100c0c7816 */ /* 0x004fc600000000ff */
[----:B------:R-:W2:Y:S01]  /*22230*/  LDL.LU R140, [R1+0xa04] ;  /* 0x000a0400018c7983 */ /* 0x000ea20000300800 */
[----:B------:R-:W-:-:S03]  /*22240*/  SHF.R.S32.HI R12, RZ, 0x8, R12 ;  /* 0x00000008ff0c7819 */ /* 0x000fc6000001140c */
[----:B------:R-:W2:Y:S04]  /*22250*/  LDL.LU R141, [R1+0xa00] ;  /* 0x000a0000018d7983 */ /* 0x000ea80000300800 */
[----:B------:R-:W2:Y:S04]  /*22260*/  LDL.LU R13, [R1+0x908] ;  /* 0x00090800010d7983 */ /* 0x000ea80000300800 */
[----:B------:R-:W2:Y:S04]  /*22270*/  LDL.LU.64 R142, [R1+0x9f8] ;  /* 0x0009f800018e7983 */ /* 0x000ea80000300a00 */
[----:B------:R0:W-:Y:S04]  /*22280*/  @P3 STG.E.U8 desc[UR18][R144.64], R12 ;  /* 0x0000000c90003986 */ /* 0x0001e8000c101112 */
[----:B------:R0:W-:Y:S01]  /*22290*/  @P1 STG.E.U8 desc[UR18][R164.64], R14 ;  /* 0x0000000ea4001986 */ /* 0x0001e2000c101112 */
[----:B---3--:R-:W-:-:S03]  /*222a0*/  ISETP.LT.AND P0, PT, R146, UR15, !P2 ;  /* 0x0000000f92007c0c */ /* 0x008fc6000d701270 */
[----:B------:R-:W3:Y:S01]  /*222b0*/  LDL.LU R146, [R1+0x9f0] ;  /* 0x0009f00001927983 */ /* 0x000ee20000300800 */
[----:B----4-:R-:W-:-:S03]  /*222c0*/  ISETP.LT.AND P3, PT, R147, UR15, !P2 ;  /* 0x0000000f93007c0c */ /* 0x010fc6000d761270 */
[----:B0-----:R-:W4:Y:S04]  /*222d0*/  LDL.LU.64 R144, [R1+0x9e8] ;  /* 0x0009e80001907983 */ /* 0x001f280000300a00 */
[----:B------:R-:W2:Y:S04]  /*222e0*/  LDL.LU R12, [R1+0x7e4] ;  /* 0x0007e400010c7983 */ /* 0x000ea80000300800 */
[----:B------:R-:W3:Y:S04]  /*222f0*/  LDL.LU R147, [R1+0x9e0] ;  /* 0x0009e00001937983 */ /* 0x000ee80000300800 */
[----:B------:R-:W2:Y:S04]  /*22300*/  LDL.LU R15, [R1+0x904] ;  /* 0x00090400010f7983 */ /* 0x000ea80000300800 */
[----:B------:R-:W2:Y:S01]  /*22310*/  LDL.LU.64 R164, [R1+0x9d8] ;  /* 0x0009d80001a47983 */ /* 0x000ea20000300a00 */
[----:B------:R-:W-:-:S04]  /*22320*/  PRMT R14, R14, 0x9910, RZ ;  /* 0x000099100e0e7816 */ /* 0x000fc800000000ff */
[----:B------:R-:W-:Y:S02]  /*22330*/  SHF.R.S32.HI R14, RZ, 0x8, R14 ;  /* 0x00000008ff0e7819 */ /* 0x000fe4000001140e */
[----:B------:R-:W-:-:S03]  /*22340*/  F2FP.SATFINITE.E4M3.F32.PACK_AB_MERGE_C R16, R17, R16, RZ ;  /* 0x000000101110723e */ /* 0x000fc600048070ff */
[----:B--2---:R0:W-:Y:S04]  /*22350*/  @P5 STG.E.U8 desc[UR18][R164.64], R14 ;  /* 0x0000000ea4005986 */ /* 0x0041e8000c101112 */
[----:B0-----:R-:W2:Y:S04]  /*22360*/  LDL.LU R165, [R1+0x90c] ;  /* 0x00090c0001a57983 */ /* 0x001ea80000300800 */
[----:B------:R-:W2:Y:S01]  /*22370*/  LDL.LU R164, [R1+0x910] ;  /* 0x0009100001a47983 */ /* 0x000ea20000300800 */
[----:B------:R-:W-:-:S03]  /*22380*/  ISETP.LT.AND P1, PT, R15, UR15, !P2 ;  /* 0x0000000f0f007c0c */ /* 0x000fc6000d721270 */
[----:B------:R-:W2:Y:S01]  /*22390*/  LDL.LU R15, [R1+0x8c4] ;  /* 0x0008c400010f7983 */ /* 0x000ea20000300800 */
[----:B------:R-:W-:-:S03]  /*223a0*/  ISETP.LT.AND P5, PT, R13, UR15, !P2 ;  /* 0x0000000f0d007c0c */ /* 0x000fc6000d7a1270 */
[----:B------:R-:W2:Y:S04]  /*223b0*/  LDL.LU R13, [R1+0x8b4] ;  /* 0x0008b400010d7983 */ /* 0x000ea80000300800 */
[----:B---3--:R0:W-:Y:S01]  /*223c0*/  @P4 STG.E.U8 desc[UR18][R146.64], R16 ;  /* 0x0000001092004986 */ /* 0x0081e2000c101112 */
[----:B------:R-:W-:Y:S01]  /*223d0*/  ISETP.LT.AND P4, PT, R12, UR4, !P2 ;  /* 0x000000040c007c0c */ /* 0x000fe2000d781270 */
[----:B------:R-:W2:Y:S02]  /*223e0*/  LDCU UR4, c[0x0][0x39c] ;  /* 0x00007380ff0477ac */ /* 0x000ea40008000800 */
[----:B------:R-:W3:Y:S04]  /*223f0*/  LDL.LU R12, [R1+0x8a8] ;  /* 0x0008a800010c7983 */ /* 0x000ee80000300800 */
[----:B------:R-:W3:Y:S01]  /*22400*/  LDL.LU R14, [R1+0x898] ;  /* 0x00089800010e7983 */ /* 0x000ee20000300800 */
[----:B0-----:R-:W-:-:S03]  /*22410*/  PRMT R16, R16, 0x9910, RZ ;  /* 0x0000991010107816 */ /* 0x001fc600000000ff */
[----:B------:R-:W3:Y:S01]  /*22420*/  LDL.LU R17, [R1+0x914] ;  /* 0x0009140001117983 */ /* 0x000ee20000300800 */
[----:B------:R-:W-:-:S05]  /*22430*/  SHF.R.S32.HI R16, RZ, 0x8, R16 ;  /* 0x00000008ff107819 */ /* 0x000fca0000011410 */
[----:B----4-:R0:W-:Y:S01]  /*22440*/  @P6 STG.E.U8 desc[UR18][R144.64], R16 ;  /* 0x0000001090006986 */ /* 0x0101e2000c101112 */
[----:B------:R-:W-:-:S05]  /*22450*/  F2FP.SATFINITE.E4M3.F32.PACK_AB_MERGE_C R18, R19, R18, RZ ;  /* 0x000000121312723e */ /* 0x000fca00048070ff */
[----:B------:R4:W-:Y:S04]  /*22460*/  @P0 STG.E.U8 desc[UR18][R142.64], R18 ;  /* 0x000000128e000986 */ /* 0x0009e8000c101112 */
[----:B0-----:R-:W3:Y:S01]  /*22470*/  LDL.LU R16, [R1+0x918] ;  /* 0x0009180001107983 */ /* 0x001ee20000300800 */
[----:B----4-:R-:W-:-:S04]  /*22480*/  PRMT R18, R18, 0x9910, RZ ;  /* 0x0000991012127816 */ /* 0x010fc800000000ff */
[----:B------:R-:W-:-:S05]  /*22490*/  SHF.R.S32.HI R18, RZ, 0x8, R18 ;  /* 0x00000008ff127819 */ /* 0x000fca0000011412 */
[----:B------:R-:W-:Y:S01]  /*224a0*/  @P3 STG.E.U8 desc[UR18][R140.64], R18 ;  /* 0x000000128c003986 */ /* 0x000fe2000c101112 */
[----:B------:R-:W-:-:S05]  /*224b0*/  F2FP.SATFINITE.E4M3.F32.PACK_AB_MERGE_C R20, R21, R20, RZ ;  /* 0x000000141514723e */ /* 0x000fca00048070ff */
[----:B-----5:R0:W-:Y:S02]  /*224c0*/  @P1 STG.E.U8 desc[UR18][R138.64], R20 ;  /* 0x000000148a001986 */ /* 0x0201e4000c101112 */
[----:B0-----:R-:W-:-:S04]  /*224d0*/  PRMT R20, R20, 0x9910, RZ ;  /* 0x0000991014147816 */ /* 0x001fc800000000ff */
[----:B------:R-:W-:-:S05]  /*224e0*/  SHF.R.S32.HI R20, RZ, 0x8, R20 ;  /* 0x00000008ff147819 */ /* 0x000fca0000011414 */
[----:B------:R-:W-:Y:S01]  /*224f0*/  @P5 STG.E.U8 desc[UR18][R136.64], R20 ;  /* 0x0000001488005986 */ /* 0x000fe2000c101112 */
[----:B--2---:R-:W-:Y:S01]  /*22500*/  ISETP.LT.AND P6, PT, R165, UR4, !P2 ;  /* 0x00000004a5007c0c */ /* 0x004fe2000d7c1270 */
[----:B------:R-:W0:Y:S02]  /*22510*/  LDCU UR4, c[0x0][0x39c] ;  /* 0x00007380ff0477ac */ /* 0x000e240008000800 */
[----:B0-----:R-:W-:Y:S01]  /*22520*/  ISETP.LT.AND P0, PT, R164, UR4, !P2 ;  /* 0x00000004a4007c0c */ /* 0x001fe2000d701270 */
[----:B------:R-:W0:Y:S02]  /*22530*/  LDCU UR4, c[0x0][0x39c] ;  /* 0x00007380ff0477ac */ /* 0x000e240008000800 */
[----:B0-----:R-:W-:Y:S01]  /*22540*/  ISETP.LT.AND P3, PT, R15, UR4, !P2 ;  /* 0x000000040f007c0c */ /* 0x001fe2000d761270 */
[----:B------:R-:W0:Y:S01]  /*22550*/  LDCU UR4, c[0x0][0x39c] ;  /* 0x00007380ff0477ac */ /* 0x000e220008000800 */
[----:B------:R-:W2:Y:S01]  /*22560*/  LDL.LU R15, [R1+0x91c] ;  /* 0x00091c00010f7983 */ /* 0x000ea20000300800 */
[----:B0-----:R-:W-:Y:S01]  /*22570*/  ISETP.LT.AND P1, PT, R13, UR4, !P2 ;  /* 0x000000040d007c0c */ /* 0x001fe2000d721270 */
[----:B------:R-:W3:Y:S02]  /*22580*/  LDCU UR4, c[0x0][0x39c] ;  /* 0x00007380ff0477ac */ /* 0x000ee40008000800 */
[----:B------:R-:W4:Y:S01]  /*22590*/  LDL.LU R13, [R1+0x920] ;  /* 0x00092000010d7983 */ /* 0x000f220000300800 */
[----:B---3--:R-:W-:Y:S01]  /*225a0*/  ISETP.LT.AND P5, PT, R12, UR4, !P2 ;  /* 0x000000040c007c0c */ /* 0x008fe2000d7a1270 */
[----:B------:R-:W0:Y:S02]  /*225b0*/  LDCU UR4, c[0x0][0x39c] ;  /* 0x00007380ff0477ac */ /* 0x000e240008000800 */
[----:B------:R-:W3:Y:S01]  /*225c0*/  LDL.LU R12, [R1+0x8d0] ;  /* 0x0008d000010c7983 */ /* 0x000ee20000300800 */
[----:B------:R-:W-:-:S05]  /*225d0*/  F2FP.SATFINITE.E4M3.F32.PACK_AB_MERGE_C R22, R23, R22, RZ ;  /* 0x000000161716723e */ /* 0x000fca00048070ff */
[----:B------:R5:W-:Y:S01]  /*225e0*/  @P6 STG.E.U8 desc[UR18][R156.64], R22 ;  /* 0x000000169c006986 */ /* 0x000be2000c101112 */
[----:B0-----:R-:W-:Y:S01]  /*225f0*/  ISETP.LT.AND P6, PT, R14, UR4, !P2 ;  /* 0x000000040e007c0c */ /* 0x001fe2000d7c1270 */
[----:B------:R-:W0:Y:S01]  /*22600*/  LDCU UR4, c[0x0][0x39c] ;  /* 0x00007380ff0477ac */ /* 0x000e220008000800 */
[----:B-----5:R-:W-:Y:S01]  /*22610*/  PRMT R22, R22, 0x9910, RZ ;  /* 0x0000991016167816 */ /* 0x020fe200000000ff */
[----:B------:R-:W5:Y:S03]  /*22620*/  LDL.LU R14, [R1+0x8b8] ;  /* 0x0008b800010e7983 */ /* 0x000f660000300800 */
[----:B------:R-:W-:-:S05]  /*22630*/  SHF.R.S32.HI R22, RZ, 0x8, R22 ;  /* 0x00000008ff167819 */ /* 0x000fca0000011416 */
[----:B------:R-:W-:Y:S01]  /*22640*/  @P0 STG.E.U8 desc[UR18][R154.64], R22 ;  /* 0x000000169a000986 */ /* 0x000fe2000c101112 */
[----:B0-----:R-:W-:Y:S01]  /*22650*/  ISETP.LT.AND P0, PT, R17, UR4, !P2 ;  /* 0x0000000411007c0c */ /* 0x001fe2000d701270 */
[----:B------:R-:W0:Y:S01]  /*22660*/  LDCU UR4, c[0x0][0x39c] ;  /* 0x00007380ff0477ac */ /* 0x000e220008000800 */
[----:B------:R-:W-:-:S05]  /*22670*/  F2FP.SATFINITE.E4M3.F32.PACK_AB_MERGE_C R24, R25, R24, RZ ;  /* 0x000000181918723e */ /* 0x000fca00048070ff */
[----:B------:R0:W-:Y:S02]  /*22680*/  @P3 STG.E.U8 desc[UR18][R4.64], R24 ;  /* 0x0000001804003986 */ /* 0x0001e4000c101112 */
[----:B0-----:R-:W-:Y:S01]  /*22690*/  ISETP.LT.AND P3, PT, R16, UR4, !P2 ;  /* 0x0000000410007c0c */ /* 0x001fe2000d761270 */
[----:B------:R-:W2:Y:S01]  /*226a0*/  LDCU UR4, c[0x0][0x39c] ;  /* 0x00007380ff0477ac */ /* 0x000ea20008000800 */
[----:B------:R-:W-:Y:S01]  /*226b0*/  PRMT R24, R24, 0x9910, RZ ;  /* 0x0000991018187816 */ /* 0x000fe200000000ff */
[----:B------:R-:W5:Y:S03]  /*226c0*/  LDL.LU R5, [R1+0x8b0] ;  /* 0x0008b00001057983 */ /* 0x000f660000300800 */
[----:B------:R-:W-:Y:S01]  /*226d0*/  SHF.R.S32.HI R24, RZ, 0x8, R24 ;  /* 0x00000008ff187819 */ /* 0x000fe20000011418 */
[----:B------:R-:W5:Y:S04]  /*226e0*/  LDL.LU R4, [R1+0x894] ;  /* 0x0008940001047983 */ /* 0x000f680000300800 */
[----:B------:R-:W-:Y:S01]  /*226f0*/  @P1 STG.E.U8 desc[UR18][R6.64], R24 ;  /* 0x0000001806001986 */ /* 0x000fe2000c101112 */
[----:B------:R-:W-:-:S05]  /*22700*/  F2FP.SATFINITE.E4M3.F32.PACK_AB_MERGE_C R26, R27, R26, RZ ;  /* 0x0000001a1b1a723e */ /* 0x000fca00048070ff */
[----:B------:R0:W-:Y:S02]  /*22710*/  @P5 STG.E.U8 desc[UR18][R158.64], R26 ;  /* 0x0000001a9e005986 */ /* 0x0001e4000c101112 */
[----:B0-----:R-:W-:-:S04]  /*22720*/  PRMT R26, R26, 0x9910, RZ ;  /* 0x000099101a1a7816 */ /* 0x001fc800000000ff */
[----:B------:R-:W-:-:S05]  /*22730*/  SHF.R.S32.HI R26, RZ, 0x8, R26 ;  /* 0x00000008ff1a7819 */ /* 0x000fca000001141a */
[----:B------:R-:W-:Y:S01]  /*22740*/  @P6 STG.E.U8 desc[UR18][R152.64], R26 ;  /* 0x0000001a98006986 */ /* 0x000fe2000c101112 */
[----:B--2---:R-:W-:Y:S01]  /*22750*/  ISETP.LT.AND P1, PT, R15, UR4, !P2 ;  /* 0x000000040f007c0c */ /* 0x004fe2000d721270 */
[----:B------:R-:W4:Y:S02]  /*22760*/  LDCU UR4, c[0x0][0x39c] ;  /* 0x00007380ff0477ac */ /* 0x000f240008000800 */
[----:B----4-:R-:W-:Y:S01]  /*22770*/  ISETP.LT.AND P5, PT, R13, UR4, !P2 ;  /* 0x000000040d007c0c */ /* 0x010fe2000d7a1270 */
[----:B------:R-:W3:Y:S01]  /*22780*/  LDCU UR4, c[0x0][0x39c] ;  /* 0x00007380ff0477ac */ /* 0x000ee20008000800 */
[----:B------:R-:W2:Y:S01]  /*22790*/  LDL.LU R13, [R1+0x930] ;  /* 0x00093000010d7983 */ /* 0x000ea20000300800 */
[----:B---3--:R-:W-:Y:S01]  /*227a0*/  ISETP.LT.AND P6, PT, R12, UR4, !P2 ;  /* 0x000000040c007c0c */ /* 0x008fe2000d7c1270 */
[----:B------:R-:W5:Y:S02]  /*227b0*/  LDCU UR4, c[0x0][0x39c] ;  /* 0x00007380ff0477ac */ /* 0x000f640008000800 */
[----:B------:R-:W3:Y:S01]  /*227c0*/  LDL.LU R12, [R1+0x92c] ;  /* 0x00092c00010c7983 */ /* 0x000ee20000300800 */
[----:B------:R-:W-:-:S02]  /*227d0*/  F2FP.SATFINITE.E4M3.F32.PACK_AB_MERGE_C R28, R29, R28, RZ ;  /* 0x0000001c1d1c723e */ /* 0x000fc400048070ff */
[----:B------:R-:W-:Y:S01]  /*227e0*/  F2FP.SATFINITE.E4M3.F32.PACK_AB_MERGE_C R30, R31, R30, RZ ;  /* 0x0000001e1f1e723e */ /* 0x000fe200048070ff */
[----:B------:R-:W4:Y:S04]  /*227f0*/  LDL.LU R7, [R1+0x928] ;  /* 0x0009280001077983 */ /* 0x000f280000300800 */
[----:B------:R0:W-:Y:S04]  /*22800*/  @P0 STG.E.U8 desc[UR18][R150.64], R28 ;  /* 0x0000001c96000986 */ /* 0x0001e8000c101112 */
[----:B------:R-:W2:Y:S01]  /*22810*/  LDL.LU R6, [R1+0x924] ;  /* 0x0009240001067983 */ /* 0x000ea20000300800 */
[----:B-----5:R-:W-:Y:S01]  /*22820*/  ISETP.LT.AND P0, PT, R14, UR4, !P2 ;  /* 0x000000040e007c0c */ /* 0x020fe2000d701270 */
[----:B------:R-:W5:Y:S01]  /*22830*/  LDCU UR4, c[0x0][0x39c] ;  /* 0x00007380ff0477ac */ /* 0x000f620008000800 */
[----:B0-----:R-:W-:-:S04]  /*22840*/  PRMT R28, R28, 0x9910, RZ ;  /* 0x000099101c1c7816 */ /* 0x001fc800000000ff */
[----:B------:R-:W-:-:S05]  /*22850*/  SHF.R.S32.HI R28, RZ, 0x8, R28 ;  /* 0x00000008ff1c7819 */ /* 0x000fca000001141c */
[----:B------:R-:W-:Y:S04]  /*22860*/  @P3 STG.E.U8 desc[UR18][R8.64], R28 ;  /* 0x0000001c08003986 */ /* 0x000fe8000c101112 */
[----:B------:R0:W-:Y:S01]  /*22870*/  @P1 STG.E.U8 desc[UR18][R160.64], R30 ;  /* 0x0000001ea0001986 */ /* 0x0001e2000c101112 */
[----:B------:R-:W-:Y:S02]  /*22880*/  F2FP.SATFINITE.E4M3.F32.PACK_AB_MERGE_C R32, R33, R32, RZ ;  /* 0x000000202120723e */ /* 0x000fe400048070ff */
[----:B0-----:R-:W-:Y:S02]  /*22890*/  PRMT R30, R30, 0x9910, RZ ;  /* 0x000099101e1e7816 */ /* 0x001fe400000000ff */
[----:B-----5:R-:W-:-:S03]  /*228a0*/  ISETP.LT.AND P3, PT, R5, UR4, !P2 ;  /* 0x0000000405007c0c */ /* 0x020fc6000d761270 */
[----:B------:R-:W-:Y:S01]  /*228b0*/  IMAD.MOV.U32 R5, RZ, RZ, R30 ;  /* 0x000000ffff057224 */ /* 0x000fe200078e001e */
[----:B------:R-:W0:Y:S04]  /*228c0*/  LDCU UR4, c[0x0][0x39c] ;  /* 0x00007380ff0477ac */ /* 0x000e280008000800 */
[----:B------:R-:W-:-:S05]  /*228d0*/  SHF.R.S32.HI R5, RZ, 0x8, R5 ;  /* 0x00000008ff057819 */ /* 0x000fca0000011405 */
[----:B------:R5:W-:Y:S04]  /*228e0*/  @P5 STG.E.U8 desc[UR18][R134.64], R5 ;  /* 0x0000000586005986 */ /* 0x000be8000c101112 */
[----:B------:R-:W-:Y:S01]  /*228f0*/  @P6 STG.E.U8 desc[UR18][R148.64], R32 ;  /* 0x0000002094006986 */ /* 0x000fe2000c101112 */
[----:B---3--:R-:W-:Y:S02]  /*22900*/  ISETP.LT.AND P6, PT, R12, UR6, !P2 ;  /* 0x000000060c007c0c */ /* 0x008fe4000d7c1270 */
[----:B------:R-:W-:Y:S01]  /*22910*/  F2FP.SATFINITE.E4M3.F32.PACK_AB_MERGE_C R34, R35, R34, RZ ;  /* 0x000000222322723e */ /* 0x000fe200048070ff */
[----:B------:R-:W3:Y:S01]  /*22920*/  LDL.LU R12, [R1+0x8c0] ;  /* 0x0008c000010c7983 */ /* 0x000ee20000300800 */
[----:B0-----:R-:W-:Y:S01]  /*22930*/  ISETP.LT.AND P1, PT, R4, UR4, !P2 ;  /* 0x0000000404007c0c */ /* 0x001fe2000d721270 */
[----:B------:R-:W2:Y:S01]  /*22940*/  LDCU UR4, c[0x0][0x39c] ;  /* 0x00007380ff0477ac */ /* 0x000ea20008000800 */
[----:B------:R-:W-:Y:S01]  /*22950*/  PRMT R4, R32, 0x9910, RZ ;  /* 0x0000991020047816 */ /* 0x000fe200000000ff */
[----:B------:R-:W-:Y:S01]  /*22960*/  VIADD R0, R0, UR5 ;  /* 0x0000000500007c36 */ /* 0x000fe20008000000 */
[----:B------:R-:W-:Y:S01]  /*22970*/  F2FP.SATFINITE.E4M3.F32.PACK_AB_MERGE_C R36, R37, R36, RZ ;  /* 0x000000242524723e */ /* 0x000fe200048070ff */
[----:B------:R-:W0:Y:S01]  /*22980*/  LDCU UR6, c[0x0][0x39c] ;  /* 0x00007380ff0677ac */ /* 0x000e220008000800 */
[----:B------:R-:W-:-:S02]  /*22990*/  SHF.R.S32.HI R4, RZ, 0x8, R4 ;  /* 0x00000008ff047819 */ /* 0x000fc40000011404 */
[----:B-----5:R-:W-:-:S03]  /*229a0*/  PRMT R5, R34, 0x9910, RZ ;  /* 0x0000991022057816 */ /* 0x020fc600000000ff */
[----:B------:R5:W-:Y:S01]  /*229b0*/  @P0 STG.E.U8 desc[UR18][R10.64], R4 ;  /* 0x000000040a000986 */ /* 0x000be2000c101112 */
[----:B------:R-:W-:Y:S01]  /*229c0*/  SHF.R.S32.HI R5, RZ, 0x8, R5 ;  /* 0x00000008ff057819 */ /* 0x000fe20000011405 */
[C---:B------:R-:W-:Y:S02]  /*229d0*/  VIADD R8, R0.reuse, UR5 ;  /* 0x0000000500087c36 */ /* 0x040fe40008000000 */
[----:B------:R-:W-:Y:S04]  /*229e0*/  @P3 STG.E.U8 desc[UR18][R132.64], R34 ;  /* 0x0000002284003986 */ /* 0x000fe8000c101112 */
[----:B-----5:R-:W0:Y:S01]  /*229f0*/  LDL.LU R11, [R1+0x8ac] ;  /* 0x0008ac00010b7983 */ /* 0x020e220000300800 */
[----:B--2---:R-:W-:Y:S01]  /*22a00*/  ISETP.LT.AND P5, PT, R13, UR4, !P2 ;  /* 0x000000040d007c0c */ /* 0x004fe2000d7a1270 */
[----:B------:R-:W3:Y:S02]  /*22a10*/  LDCU UR4, c[0x0][0x39c] ;  /* 0x00007380ff0477ac */ /* 0x000ee40008000800 */
[----:B------:R2:W-:Y:S01]  /*22a20*/  @P1 STG.E.U8 desc[UR18][R162.64], R5 ;  /* 0x00000005a2001986 */ /* 0x0005e2000c101112 */
[----:B------:R-:W-:-:S02]  /*22a30*/  IADD3 R4, P1, PT, R0, R3, RZ ;  /* 0x0000000300047210 */ /* 0x000fc40007f3e0ff */
[----:B----4-:R-:W-:Y:S01]  /*22a40*/  ISETP.LT.AND P0, PT, R7, UR7, !P2 ;  /* 0x0000000707007c0c */ /* 0x010fe2000d701270 */
[----:B------:R-:W4:Y:S01]  /*22a50*/  LDL.LU R10, [R1+0x890] ;  /* 0x00089000010a7983 */ /* 0x000f220000300800 */
[----:B------:R-:W-:Y:S01]  /*22a60*/  ISETP.LT.AND P3, PT, R6, UR9, !P2 ;  /* 0x0000000906007c0c */ /* 0x000fe2000d761270 */
[----:B------:R-:W4:Y:S01]  /*22a70*/  LDCU UR7, c[0x0][0x39c] ;  /* 0x00007380ff0777ac */ /* 0x000f220008000800 */
[----:B------:R-:W-:Y:S01]  /*22a80*/  PRMT R7, R36, 0x9910, RZ ;  /* 0x0000991024077816 */ /* 0x000fe200000000ff */
[----:B------:R-:W5:Y:S01]  /*22a90*/  LDL.LU R13, [R1+0x884] ;  /* 0x00088400010d7983 */ /* 0x000f620000300800 */
[----:B------:R-:W-:Y:S01]  /*22aa0*/  F2FP.SATFINITE.E4M3.F32.PACK_AB_MERGE_C R38, R39, R38, RZ ;  /* 0x000000262726723e */ /* 0x000fe200048070ff */
[----:B------:R-:W5:Y:S01]  /*22ab0*/  LDCU UR9, c[0x0][0x39c] ;  /* 0x00007380ff0977ac */ /* 0x000f620008000800 */
[----:B--2---:R-:W-:Y:S01]  /*22ac0*/  LEA.HI.X.SX32 R5, R0, R2, 0x1, P1 ;  /* 0x0000000200057211 */ /* 0x004fe200008f0eff */
[----:B------:R-:W1:Y:S01]  /*22ad0*/  LDL.LU R9, [R1+0x934] ;  /* 0x0009340001097983 */ /* 0x000e620000300800 */
[----:B------:R-:W-:-:S02]  /*22ae0*/  IADD3 R6, P1, PT, R8, R3, RZ ;  /* 0x0000000308067210 */ /* 0x000fc40007f3e0ff */
[----:B------:R-:W-:Y:S02]  /*22af0*/  SHF.R.S32.HI R0, RZ, 0x8, R7 ;  /* 0x00000008ff007819 */ /* 0x000fe40000011407 */
[C---:B------:R-:W-:Y:S01]  /*22b00*/  LEA.HI.X.SX32 R7, R8.reuse, R2, 0x1, P1 ;  /* 0x0000000208077211 */ /* 0x040fe200008f0eff */
[----:B------:R-:W-:Y:S01]  /*22b10*/  VIADD R8, R8, UR5 ;  /* 0x0000000508087c36 */ /* 0x000fe20008000000 */
[----:B------:R2:W-:Y:S04]  /*22b20*/  @P5 STG.E.U8 desc[UR18][R4.64], R36 ;  /* 0x0000002404005986 */ /* 0x0005e8000c101112 */
[----:B--2---:R-:W-:-:S04]  /*22b30*/  IADD3 R4, P1, PT, R8, R3, RZ ;  /* 0x0000000308047210 */ /* 0x004fc80007f3e0ff */
[----:B------:R-:W-:Y:S02]  /*22b40*/  LEA.HI.X.SX32 R5, R8, R2, 0x1, P1 ;  /* 0x0000000208057211 */ /* 0x000fe400008f0eff */
[----:B---3--:R-:W-:Y:S01]  /*22b50*/  ISETP.LT.AND P1, PT, R12, UR4, !P2 ;  /* 0x000000040c007c0c */ /* 0x008fe2000d721270 */
[----:B------:R2:W-:Y:S01]  /*22b60*/  @P6 STG.E.U8 desc[UR18][R6.64], R0 ;  /* 0x0000000006006986 */ /* 0x0005e2000c101112 */
[----:B------:R-:W3:Y:S03]  /*22b70*/  LDCU UR4, c[0x0][0x39c] ;  /* 0x00007380ff0477ac */ /* 0x000ee60008000800 */
[----:B------:R-:W3:Y:S01]  /*22b80*/  LDL.LU R12, [R1+0x938] ;  /* 0x00093800010c7983 */ /* 0x000ee20000300800 */
[----:B--2---:R-:W-:Y:S01]  /*22b90*/  VIADD R0, R8, UR5 ;  /* 0x0000000508007c36 */ /* 0x004fe20008000000 */
[----:B------:R-:W-:-:S04]  /*22ba0*/  PRMT R7, R38, 0x9910, RZ ;  /* 0x0000991026077816 */ /* 0x000fc800000000ff */
[CC--:B------:R-:W-:Y:S02]  /*22bb0*/  IADD3 R6, P6, PT, R0.reuse, R3.reuse, RZ ;  /* 0x0000000300067210 */ /* 0x0c0fe40007fde0ff */
[----:B------:R-:W-:Y:S02]  /*22bc0*/  SHF.R.S32.HI R8, RZ, 0x8, R7 ;  /* 0x00000008ff087819 */ /* 0x000fe40000011407 */
[C---:B------:R-:W-:Y:S02]  /*22bd0*/  LEA.HI.X.SX32 R7, R0.reuse, R2, 0x1, P6 ;  /* 0x0000000200077211 */ /* 0x040fe400030f0eff */
[----:B0-----:R-:W-:Y:S01]  /*22be0*/  ISETP.LT.AND P5, PT, R11, UR6, !P2 ;  /* 0x000000060b007c0c */ /* 0x001fe2000d7a1270 */
[----:B------:R-:W-:Y:S01]  /*22bf0*/  VIADD R0, R0, UR5 ;  /* 0x0000000500007c36 */ /* 0x000fe20008000000 */
[----:B------:R-:W2:Y:S01]  /*22c00*/  LDL.LU R11, [R1+0x940] ;  /* 0x00094000010b7983 */ /* 0x000ea20000300800 */
[----:B------:R-:W-:Y:S01]  /*22c10*/  F2FP.SATFINITE.E4M3.F32.PACK_AB_MERGE_C R40, R41, R40, RZ ;  /* 0x000000282928723e */ /* 0x000fe200048070ff */
[----:B------:R-:W2:Y:S02]  /*22c20*/  LDCU UR6, c[0x0][0x39c] ;  /* 0x00007380ff0677ac */ /* 0x000ea40008000800 */
[----:B------:R0:W-:Y:S04]  /*22c30*/  @P0 STG.E.U8 desc[UR18][R4.64], R38 ;  /* 0x0000002604000986 */ /* 0x0001e8000c101112 */
[----:B------:R1:W-:Y:S01]  /*22c40*/  @P3 STG.E.U8 desc[UR18][R6.64], R8 ;  /* 0x0000000806003986 */ /* 0x0003e2000c101112 */
[----:B0-----:R-:W-:-:S04]  /*22c50*/  IADD3 R4, P6, PT, R0, R3, RZ ;  /* 0x0000000300047210 */ /* 0x001fc80007fde0ff */
[C---:B------:R-:W-:Y:S01]  /*22c60*/  LEA.HI.X.SX32 R5, R0.reuse, R2, 0x1, P6 ;  /* 0x0000000200057211 */ /* 0x040fe200030f0eff */
[----:B------:R-:W-:Y:S01]  /*22c70*/  VIADD R0, R0, UR5 ;  /* 0x0000000500007c36 */ /* 0x000fe20008000000 */
[----:B-1----:R-:W-:-:S03]  /*22c80*/  PRMT R6, R40, 0x9910, RZ ;  /* 0x0000991028067816 */ /* 0x002fc600000000ff */
[----:B------:R0:W-:Y:S01]  /*22c90*/  @P1 STG.E.U8 desc[UR18][R4.64], R40 ;  /* 0x0000002804001986 */ /* 0x0001e2000c101112 */
[----:B------:R-:W-:Y:S01]  /*22ca0*/  VIADD R7, R0, UR5 ;  /* 0x0000000500077c36 */ /* 0x000fe20008000000 */
[----:B------:R-:W-:Y:S02]  /*22cb0*/  SHF.R.S32.HI R8, RZ, 0x8, R6 ;  /* 0x00000008ff087819 */ /* 0x000fe40000011406 */
[----:B----4-:R-:W-:Y:S01]  /*22cc0*/  ISETP.LT.AND P0, PT, R10, UR7, !P2 ;  /* 0x000000070a007c0c */ /* 0x010fe2000d701270 */
[----:B------:R-:W1:Y:S01]  /*22cd0*/  LDCU UR7, c[0x0][0x39c] ;  /* 0x00007380ff0777ac */ /* 0x000e620008000800 */
[----:B------:R-:W1:Y:S01]  /*22ce0*/  LDL.LU R10, [R1+0x93c] ;  /* 0x00093c00010a7983 */ /* 0x000e620000300800 */
[----:B0-----:R-:W-:-:S04]  /*22cf0*/  IADD3 R4, P1, PT, R0, R3, RZ ;  /* 0x0000000300047210 */ /* 0x001fc80007f3e0ff */
[----:B------:R-:W-:Y:S02]  /*22d00*/  LEA.HI.X.SX32 R5, R0, R2, 0x1, P1 ;  /* 0x0000000200057211 */ /* 0x000fe400008f0eff */
[C---:B------:R-:W-:Y:S01]  /*22d10*/  IADD3 R6, P1, PT, R7.reuse, R3, RZ ;  /* 0x0000000307067210 */ /* 0x040fe20007f3e0ff */
[----:B------:R-:W-:-:S03]  /*22d20*/  VIADD R0, R7, UR5 ;  /* 0x0000000507007c36 */ /* 0x000fc60008000000 */
[----:B------:R-:W-:Y:S02]  /*22d30*/  LEA.HI.X.SX32 R7, R7, R2, 0x1, P1 ;  /* 0x0000000207077211 */ /* 0x000fe400008f0eff */
[----:B---3--:R-:W-:Y:S02]  /*22d40*/  ISETP.LT.AND P1, PT, R12, UR4, !P2 ;  /* 0x000000040c007c0c */ /* 0x008fe4000d721270 */
[----:B-----5:R-:W-:Y:S01]  /*22d50*/  ISETP.LT.AND P3, PT, R13, UR9, !P2 ;  /* 0x000000090d007c0c */ /* 0x020fe2000d761270 */
[----:B------:R-:W3:Y:S01]  /*22d60*/  LDL.LU R12, [R1+0x8cc] ;  /* 0x0008cc00010c7983 */ /* 0x000ee20000300800 */
[----:B------:R-:W-:Y:S01]  /*22d70*/  F2FP.SATFINITE.E4M3.F32.PACK_AB_MERGE_C R42, R43, R42, RZ ;  /* 0x0000002a2b2a723e */ /* 0x000fe200048070ff */
[----:B------:R-:W3:Y:S01]  /*22d80*/  LDCU UR4, c[0x0][0x39c] ;  /* 0x00007380ff0477ac */ /* 0x000ee20008000800 */
[----:B------:R-:W-:Y:S01]  /*22d90*/  ISETP.LT.AND P6, PT, R9, UR10, !P2 ;  /* 0x0000000a09007c0c */ /* 0x000fe2000d7c1270 */
[----:B------:R0:W-:Y:S01]  /*22da0*/  @P5 STG.E.U8 desc[UR18][R4.64], R8 ;  /* 0x0000000804005986 */ /* 0x0001e2000c101112 */
[----:B------:R-:W-:Y:S01]  /*22db0*/  PRMT R9, R42, 0x9910, RZ ;  /* 0x000099102a097816 */ /* 0x000fe200000000ff */
[----:B------:R-:W4:Y:S02]  /*22dc0*/  LDCU UR10, c[0x0][0x39c] ;  /* 0x00007380ff0a77ac */ /* 0x000f240008000800 */
[----:B------:R5:W-:Y:S01]  /*22dd0*/  @P0 STG.E.U8 desc[UR18][R6.64], R42 ;  /* 0x0000002a06000986 */ /* 0x000be2000c101112 */
[----:B------:R-:W-:Y:S01]  /*22de0*/  SHF.R.S32.HI R9, RZ, 0x8, R9 ;  /* 0x00000008ff097819 */ /* 0x000fe20000011409 */
[----:B------:R-:W1:Y:S01]  /*22df0*/  LDCU UR9, c[0x0][0x39c] ;  /* 0x00007380ff0977ac */ /* 0x000e620008000800 */
[----:B0-----:R-:W-:-:S02]  /*22e00*/  IADD3 R4, P5, PT, R0, R3, RZ ;  /* 0x0000000300047210 */ /* 0x001fc40007fbe0ff */
[----:B--2---:R-:W-:Y:S01]  /*22e10*/  ISETP.LT.AND P0, PT, R11, UR6, !P2 ;  /* 0x000000060b007c0c */ /* 0x004fe2000d701270 */
[----:B------:R-:W0:Y:S01]  /*22e20*/  LDCU UR6, c[0x0][0x39c] ;  /* 0x00007380ff0677ac */ /* 0x000e220008000800 */
[----:B------:R-:W0:Y:S01]  /*22e30*/  LDL.LU R11, [R1+0x8bc] ;  /* 0x0008bc00010b7983 */ /* 0x000e220000300800 */
[C---:B------:R-:W-:Y:S01]  /*22e40*/  LEA.HI.X.SX32 R5, R0.reuse, R2, 0x1, P5 ;  /* 0x0000000200057211 */ /* 0x040fe200028f0eff */
[----:B------:R-:W-:Y:S01]  /*22e50*/  VIADD R0, R0, UR5 ;  /* 0x0000000500007c36 */ /* 0x000fe20008000000 */
[----:B------:R-:W-:-:S03]  /*22e60*/  F2FP.SATFINITE.E4M3.F32.PACK_AB_MERGE_C R44, R45, R44, RZ ;  /* 0x0000002c2d2c723e */ /* 0x000fc600048070ff */
[----:B------:R2:W-:Y:S01]  /*22e70*/  @P3 STG.E.U8 desc[UR18][R4.64], R9 ;  /* 0x0000000904003986 */ /* 0x0005e2000c101112 */
[----:B------:R-:W-:Y:S01]  /*22e80*/  VIADD R8, R0, UR5 ;  /* 0x0000000500087c36 */ /* 0x000fe20008000000 */
[----:B-----5:R-:W-:Y:S02]  /*22e90*/  PRMT R7, R44, 0x9910, RZ ;  /* 0x000099102c077816 */ /* 0x020fe400000000ff */
[----:B--2---:R-:W-:-:S04]  /*22ea0*/  IADD3 R4, P3, PT, R0, R3, RZ ;  /* 0x0000000300047210 */ /* 0x004fc80007f7e0ff */
[-C--:B------:R-:W-:Y:S02]  /*22eb0*/  LEA.HI.X.SX32 R5, R0, R2.reuse, 0x1, P3 ;  /* 0x0000000200057211 */ /* 0x080fe400018f0eff */
[CC--:B------:R-:W-:Y:S02]  /*22ec0*/  IADD3 R6, P3, PT, R8.reuse, R3.reuse, RZ ;  /* 0x0000000308067210 */ /* 0x0c0fe40007f7e0ff */
[----:B------:R-:W-:Y:S02]  /*22ed0*/  SHF.R.S32.HI R0, RZ, 0x8, R7 ;  /* 0x00000008ff007819 */ /* 0x000fe40000011407 */
[C---:B------:R-:W-:Y:S01]  /*22ee0*/  LEA.HI.X.SX32 R7, R8.reuse, R2, 0x1, P3 ;  /* 0x0000000208077211 */ /* 0x040fe200018f0eff */
[----:B------:R-:W-:Y:S01]  /*22ef0*/  VIADD R8, R8, UR5 ;  /* 0x0000000508087c36 */ /* 0x000fe20008000000 */
[----:B------:R2:W-:Y:S01]  /*22f00*/  @P6 STG.E.U8 desc[UR18][R4.64], R44 ;  /* 0x0000002c04006986 */ /* 0x0005e2000c101112 */
[----:B-1----:R-:W-:Y:S01]  /*22f10*/  ISETP.LT.AND P5, PT, R10, UR7, !P2 ;  /* 0x000000070a007c0c */ /* 0x002fe2000d7a1270 */
[----:B------:R-:W1:Y:S02]  /*22f20*/  LDCU UR7, c[0x0][0x39c] ;  /* 0x00007380ff0777ac */ /* 0x000e640008000800 */
[----:B------:R5:W-:Y:S04]  /*22f30*/  @P1 STG.E.U8 desc[UR18][R6.64], R0 ;  /* 0x0000000006001986 */ /* 0x000be8000c101112 */
[----:B------:R-:W1:Y:S01]  /*22f40*/  LDL.LU R10, [R1+0x8a0] ;  /* 0x0008a000010a7983 */ /* 0x000e620000300800 */
[----:B--2---:R-:W-:-:S03]  /*22f50*/  IADD3 R4, P1, PT, R8, R3, RZ ;  /* 0x0000000308047210 */ /* 0x004fc60007f3e0ff */
[----:B------:R-:W2:Y:S01]  /*22f60*/  LDL.LU R14, [R1+0x89c] ;  /* 0x00089c00010e7983 */ /* 0x000ea20000300800 */
[----:B------:R-:W-:-:S03]  /*22f70*/  LEA.HI.X.SX32 R5, R8, R2, 0x1, P1 ;  /* 0x0000000208057211 */ /* 0x000fc600008f0eff */
[----:B------:R-:W4:Y:S01]  /*22f80*/  LDL.LU R13, [R1+0x944] ;  /* 0x00094400010d7983 */ /* 0x000f220000300800 */
[----:B---3--:R-:W-:Y:S01]  /*22f90*/  ISETP.LT.AND P1, PT, R12, UR4, !P2 ;  /* 0x000000040c007c0c */ /* 0x008fe2000d721270 */
[----:B-----5:R-:W-:Y:S02]  /*22fa0*/  VIADD R0, R8, UR5 ;  /* 0x0000000508007c36 */ /* 0x020fe40008000000 */
[----:B------:R-:W3:Y:S01]  /*22fb0*/  LDL.LU R12, [R1+0x948] ;  /* 0x00094800010c7983 */ /* 0x000ee20000300800 */
[----:B------:R-:W-:Y:S01]  /*22fc0*/  F2FP.SATFINITE.E4M3.F32.PACK_AB_MERGE_C R46, R47, R46, RZ ;  /* 0x0000002e2f2e723e */ /* 0x000fe200048070ff */
[----:B------:R-:W3:Y:S01]  /*22fd0*/  LDCU UR4, c[0x0][0x39c] ;  /* 0x00007380ff0477ac */ /* 0x000ee20008000800 */
[----:B------:R-:W-:Y:S02]  /*22fe0*/  IADD3 R6, P6, PT, R0, R3, RZ ;  /* 0x0000000300067210 */ /* 0x000fe40007fde0ff */
[----:B------:R-:W-:-:S04]  /*22ff0*/  PRMT R7, R46, 0x9910, RZ ;  /* 0x000099102e077816 */ /* 0x000fc800000000ff */
[----:B------:R-:W-:Y:S02]  /*23000*/  SHF.R.S32.HI R8, RZ, 0x8, R7 ;  /* 0x00000008ff087819 */ /* 0x000fe40000011407 */
[C---:B------:R-:W-:Y:S01]  /*23010*/  LEA.HI.X.SX32 R7, R0.reuse, R2, 0x1, P6 ;  /* 0x0000000200077211 */ /* 0x040fe200030f0eff */
[----:B------:R-:W-:Y:S01]  /*23020*/  VIADD R0, R0, UR5 ;  /* 0x0000000500007c36 */ /* 0x000fe20008000000 */
[----:B0-----:R-:W-:Y:S01]  /*23030*/  ISETP.LT.AND P3, PT, R11, UR6, !P2 ;  /* 0x000000060b007c0c */ /* 0x001fe2000d761270 */
[----:B------:R0:W-:Y:S01]  /*23040*/  @P0 STG.E.U8 desc[UR18][R4.64], R46 ;  /* 0x0000002e04000986 */ /* 0x0001e2000c101112 */
[----:B------:R-:W-:Y:S01]  /*23050*/  F2FP.SATFINITE.E4M3.F32.PACK_AB_MERGE_C R48, R49, R48, RZ ;  /* 0x000000303130723e */ /* 0x000fe200048070ff */
[----:B------:R-:W5:Y:S02]  /*23060*/  LDCU UR6, c[0x0][0x39c] ;  /* 0x00007380ff0677ac */ /* 0x000f640008000800 */
[----:B------:R-:W5:Y:S01]  /*23070*/  LDL.LU R11, [R1+0x950] ;  /* 0x00095000010b7983 */ /* 0x000f620000300800 */
[----:B0-----:R-:W-:-:S04]  /*23080*/  IADD3 R4, P6, PT, R0, R3, RZ ;  /* 0x0000000300047210 */ /* 0x001fc80007fde0ff */
[C---:B------:R-:W-:Y:S01]  /*23090*/  LEA.HI.X.SX32 R5, R0.reuse, R2, 0x1, P6 ;  /* 0x0000000200057211 */ /* 0x040fe200030f0eff */
[----:B------:R-:W-:Y:S01]  /*230a0*/  VIADD R0, R0, UR5 ;  /* 0x0000000500007c36 */ /* 0x000fe20008000000 */
[----:B------:R0:W-:Y:S04]  /*230b0*/  @P5 STG.E.U8 desc[UR18][R6.64], R8 ;  /* 0x0000000806005986 */ /* 0x0001e8000c101112 */
[----:B------:R1:W-:Y:S01]  /*230c0*/  @P1 STG.E.U8 desc[UR18][R4.64], R48 ;  /* 0x0000003004001986 */ /* 0x0003e2000c101112 */
[----:B0-----:R-:W-:Y:S01]  /*230d0*/  PRMT R6, R48, 0x9910, RZ ;  /* 0x0000991030067816 */ /* 0x001fe200000000ff */
[C---:B------:R-:W-:Y:S01]  /*230e0*/  VIADD R7, R0.reuse, UR5 ;  /* 0x0000000500077c36 */ /* 0x040fe20008000000 */
[----:B-1----:R-:W-:Y:S02]  /*230f0*/  IADD3 R4, P1, PT, R0, R3, RZ ;  /* 0x0000000300047210 */ /* 0x002fe40007f3e0ff */
[----:B------:R-:W-:-:S02]  /*23100*/  SHF.R.S32.HI R8, RZ, 0x8, R6 ;  /* 0x00000008ff087819 */ /* 0x000fc40000011406 */
[-C--:B------:R-:W-:Y:S02]  /*23110*/  LEA.HI.X.SX32 R5, R0, R2.reuse, 0x1, P1 ;  /* 0x0000000200057211 */ /* 0x080fe400008f0eff */
[C---:B------:R-:W-:Y:S01]  /*23120*/  IADD3 R6, P1, PT, R7.reuse, R3, RZ ;  /* 0x0000000307067210 */ /* 0x040fe20007f3e0ff */
[----:B------:R-:W-:Y:S01]  /*23130*/  VIADD R0, R7, UR5 ;  /* 0x0000000507007c36 */ /* 0x000fe20008000000 */
[----:B------:R-:W-:Y:S02]  /*23140*/  ISETP.LT.AND P0, PT, R10, UR7, !P2 ;  /* 0x000000070a007c0c */ /* 0x000fe4000d701270 */
[----:B----4-:R-:W-:Y:S01]  /*23150*/  ISETP.LT.AND P6, PT, R13, UR10, !P2 ;  /* 0x0000000a0d007c0c */ /* 0x010fe2000d7c1270 */
[----:B------:R-:W4:Y:S01]  /*23160*/  LDL.LU R10, [R1+0x94c] ;  /* 0x00094c00010a7983 */ /* 0x000f220000300800 */
[----:B------:R-:W-:Y:S01]  /*23170*/  LEA.HI.X.SX32 R7, R7, R2, 0x1, P1 ;  /* 0x0000000207077211 */ /* 0x000fe200008f0eff */
[----:B------:R-:W4:Y:S02]  /*23180*/  LDCU UR7, c[0x0][0x39c] ;  /* 0x00007380ff0777ac */ /* 0x000f240008000800 */
[----:B------:R-:W4:Y:S01]  /*23190*/  LDL.LU R13, [R1+0x8c8] ;  /* 0x0008c800010d7983 */ /* 0x000f220000300800 */
[----:B--2---:R-:W-:Y:S01]  /*231a0*/  ISETP.LT.AND P5, PT, R14, UR9, !P2 ;  /* 0x000000090e007c0c */ /* 0x004fe2000d7a1270 */
[----:B------:R-:W0:Y:S01]  /*231b0*/  LDCU UR9, c[0x0][0x39c] ;  /* 0x00007380ff0977ac */ /* 0x000e220008000800 */
[----:B------:R-:W-:Y:S01]  /*231c0*/  F2FP.SATFINITE.E4M3.F32.PACK_AB_MERGE_C R50, R51, R50, RZ ;  /* 0x000000323332723e */ /* 0x000fe200048070ff */
[----:B------:R1:W-:Y:S01]  /*231d0*/  @P3 STG.E.U8 desc[UR18][R4.64], R8 ;  /* 0x0000000804003986 */ /* 0x0003e2000c101112 */
[----:B------:R-:W-:Y:S01]  /*231e0*/  F2FP.SATFINITE.E4M3.F32.PACK_AB_MERGE_C R53, R53, R52, RZ ;  /* 0x000000343535723e */ /* 0x000fe200048070ff */
[----:B------:R-:W2:Y:S01]  /*231f0*/  LDCU UR10, c[0x0][0x39c] ;  /* 0x00007380ff0a77ac */ /* 0x000ea20008000800 */
[----:B---3--:R-:W-:-:S02]  /*23200*/  ISETP.LT.AND P1, PT, R12, UR4, !P2 ;  /* 0x000000040c007c0c */ /* 0x008fc4000d721270 */
[----:B------:R-:W-:Y:S01]  /*23210*/  PRMT R9, R50, 0x9910, RZ ;  /* 0x0000991032097816 */ /* 0x000fe200000000ff */
[----:B------:R-:W3:Y:S01]  /*23220*/  LDL.LU R12, [R1+0x880] ;  /* 0x00088000010c7983 */ /* 0x000ee20000300800 */
[C---:B-1----:R-:W-:Y:S01]  /*23230*/  IADD3 R4, P3, PT, R0.reuse, R3, RZ ;  /* 0x0000000300047210 */ /* 0x042fe20007f7e0ff */
[----:B------:R-:W4:Y:S02]  /*23240*/  LDCU UR4, c[0x0][0x39c] ;  /* 0x00007380ff0477ac */ /* 0x000f240008000800 */
[----:B------:R1:W-:Y:S01]  /*23250*/  @P0 STG.E.U8 desc[UR18][R6.64], R50 ;  /* 0x0000003206000986 */ /* 0x0003e2000c101112 */
[C---:B------:R-:W-:Y:S02]  /*23260*/  LEA.HI.X.SX32 R5, R0.reuse, R2, 0x1, P3 ;  /* 0x0000000200057211 */ /* 0x040fe400018f0eff */
[----:B------:R-:W-:Y:S01]  /*23270*/  PRMT R8, R53, 0x9910, RZ ;  /* 0x0000991035087816 */ /* 0x000fe200000000ff */
[----:B------:R-:W2:Y:S04]  /*23280*/  LDL.LU R16, [R1+0x87c] ;  /* 0x00087c0001107983 */ /* 0x000ea80000300800 */
[----:B------:R-:W0:Y:S01]  /*23290*/  LDL.LU R15, [R1+0x878] ;  /* 0x00087800010f7983 */ /* 0x000e220000300800 */
[----:B-----5:R-:W-:Y:S01]  /*232a0*/  ISETP.LT.AND P0, PT, R11, UR6, !P2 ;  /* 0x000000060b007c0c */ /* 0x020fe2000d701270 */
[----:B-1----:R-:W-:Y:S01]  /*232b0*/  IMAD.MOV.U32 R7, RZ, RZ, R8 ;  /* 0x000000ffff077224 */ /* 0x002fe200078e0008 */
[----:B------:R-:W-:Y:S01]  /*232c0*/  SHF.R.S32.HI R11, RZ, 0x8, R9 ;  /* 0x00000008ff0b7819 */ /* 0x000fe20000011409 */
[----:B------:R-:W-:Y:S01]  /*232d0*/  VIADD R9, R0, UR5 ;  /* 0x0000000500097c36 */ /* 0x000fe20008000000 */
[----:B------:R-:W3:Y:S01]  /*232e0*/  LDCU UR6, c[0x0][0x39c] ;  /* 0x00007380ff0677ac */ /* 0x000ee20008000800 */
[----:B------:R-:W5:Y:S02]  /*232f0*/  LDL.LU R14, [R1+0x964] ;  /* 0x00096400010e7983 */ /* 0x000f640000300800 */
[----:B------:R-:W-:-:S02]  /*23300*/  VIADD R0, R9, UR5 ;  /* 0x0000000509007c36 */ /* 0x000fc40008000000 */
[----:B------:R1:W-:Y:S02]  /*23310*/  @P5 STG.E.U8 desc[UR18][R4.64], R11 ;  /* 0x0000000b04005986 */ /* 0x0003e4000c101112 */
[----:B-1----:R-:W-:-:S04]  /*23320*/  IADD3 R4, P5, PT, R9, R3, RZ ;  /* 0x0000000309047210 */ /* 0x002fc80007fbe0ff */
[-C--:B------:R-:W-:Y:S02]  /*23330*/  LEA.HI.X.SX32 R5, R9, R2.reuse, 0x1, P5 ;  /* 0x0000000209057211 */ /* 0x080fe400028f0eff */
[CC--:B------:R-:W-:Y:S02]  /*23340*/  IADD3 R6, P5, PT, R0.reuse, R3.reuse, RZ ;  /* 0x0000000300067210 */ /* 0x0c0fe40007fbe0ff */
[----:B------:R-:W-:Y:S02]  /*23350*/  SHF.R.S32.HI R9, RZ, 0x8, R7 ;  /* 0x00000008ff097819 */ /* 0x000fe40000011407 */
[C---:B------:R-:W-:Y:S01]  /*23360*/  LEA.HI.X.SX32 R7, R0.reuse, R2, 0x1, P5 ;  /* 0x0000000200077211 */ /* 0x040fe200028f0eff */
[----:B------:R-:W-:Y:S01]  /*23370*/  VIADD R0, R0, UR5 ;  /* 0x0000000500007c36 */ /* 0x000fe20008000000 */
[----:B------:R1:W-:Y:S04]  /*23380*/  @P6 STG.E.U8 desc[UR18][R4.64], R53 ;  /* 0x0000003504006986 */ /* 0x0003e8000c101112 */
[----:B------:R3:W-:Y:S01]  /*23390*/  @P1 STG.E.U8 desc[UR18][R6.64], R9 ;  /* 0x0000000906001986 */ /* 0x0007e2000c101112 */
[----:B-1----:R-:W-:-:S04]  /*233a0*/  IADD3 R4, P1, PT, R0, R3, RZ ;  /* 0x0000000300047210 */ /* 0x002fc80007f3e0ff */
[----:B------:R-:W-:Y:S02]  /*233b0*/  LEA.HI.X.SX32 R5, R0, R2, 0x1, P1 ;  /* 0x0000000200057211 */ /* 0x000fe400008f0eff */
[----:B----4-:R-:W-:Y:S02]  /*233c0*/  ISETP.LT.AND P1, PT, R13, UR4, !P2 ;  /* 0x000000040d007c0c */ /* 0x010fe4000d721270 */
[----:B---3--:R-:W-:Y:S01]  /*233d0*/  ISETP.LT.AND P5, PT, R12, UR6, !P2 ;  /* 0x000000060c007c0c */ /* 0x008fe2000d7a1270 */
[----:B------:R-:W3:Y:S01]  /*233e0*/  LDL.LU R13, [R1+0x968] ;  /* 0x00096800010d7983 */ /* 0x000ee20000300800 */
[----:B------:R-:W-:Y:S01]  /*233f0*/  VIADD R8, R0, UR5 ;  /* 0x0000000500087c36 */ /* 0x000fe20008000000 */
[----:B------:R-:W-:Y:S01]  /*23400*/  ISETP.LT.AND P3, PT, R10, UR7, !P2 ;  /* 0x000000070a007c0c */ /* 0x000fe2000d761270 */
[----:B------:R-:W2:Y:S01]  /*23410*/  LDCU UR7, c[0x0][0x39c] ;  /* 0x00007380ff0777ac */ /* 0x000ea20008000800 */
[----:B------:R-:W4:Y:S02]  /*23420*/  LDL.LU R12, [R1+0x974] ;  /* 0x00097400010c7983 */ /* 0x000f240000300800 */
[----:B------:R-:W-:Y:S01]  /*23430*/  IADD3 R6, P6, PT, R8, R3, RZ ;  /* 0x0000000308067210 */ /* 0x000fe20007fde0ff */
[----:B------:R-:W3:Y:S01]  /*23440*/  LDCU UR4, c[0x0][0x39c] ;  /* 0x00007380ff0477ac */ /* 0x000ee20008000800 */
[----:B------:R-:W-:-:S02]  /*23450*/  F2FP.SATFINITE.E4M3.F32.PACK_AB_MERGE_C R55, R55, R54, RZ ;  /* 0x000000363737723e */ /* 0x000fc400048070ff */
[C---:B------:R-:W-:Y:S01]  /*23460*/  LEA.HI.X.SX32 R7, R8.reuse, R2, 0x1, P6 ;  /* 0x0000000208077211 */ /* 0x040fe200030f0eff */
[----:B------:R-:W-:Y:S01]  /*23470*/  VIADD R8, R8, UR5 ;  /* 0x0000000508087c36 */ /* 0x000fe20008000000 */
[----:B------:R-:W-:Y:S01]  /*23480*/  PRMT R10, R55, 0x9910, RZ ;  /* 0x00009910370a7816 */ /* 0x000fe200000000ff */
[----:B------:R1:W-:Y:S01]  /*23490*/  @P0 STG.E.U8 desc[UR18][R4.64], R55 ;  /* 0x0000003704000986 */ /* 0x0003e2000c101112 */
[----:B------:R-:W-:Y:S01]  /*234a0*/  F2FP.SATFINITE.E4M3.F32.PACK_AB_MERGE_C R57, R57, R56, RZ ;  /* 0x000000383939723e */ /* 0x000fe200048070ff */
[----:B------:R-:W4:Y:S01]  /*234b0*/  LDCU UR6, c[0x0][0x39c] ;  /* 0x00007380ff0677ac */ /* 0x000f220008000800 */
[----:B------:R-:W-:Y:S02]  /*234c0*/  SHF.R.S32.HI R9, RZ, 0x8, R10 ;  /* 0x00000008ff097819 */ /* 0x000fe4000001140a */
[----:B------:R-:W-:Y:S01]  /*234d0*/  PRMT R0, R57, 0x9910, RZ ;  /* 0x0000991039007816 */ /* 0x000fe200000000ff */
[----:B------:R-:W5:Y:S01]  /*234e0*/  LDL.LU R10, [R1+0x970] ;  /* 0x00097000010a7983 */ /* 0x000f620000300800 */
[----:B-1----:R-:W-:-:S04]  /*234f0*/  IADD3 R4, P6, PT, R8, R3, RZ ;  /* 0x0000000308047210 */ /* 0x002fc80007fde0ff */
[C---:B------:R-:W-:Y:S01]  /*23500*/  LEA.HI.X.SX32 R5, R8.reuse, R2, 0x1, P6 ;  /* 0x0000000208057211 */ /* 0x040fe200030f0eff */
[----:B------:R-:W-:Y:S01]  /*23510*/  VIADD R8, R8, UR5 ;  /* 0x0000000508087c36 */ /* 0x000fe20008000000 */
[----:B------:R1:W-:Y:S01]  /*23520*/  @P3 STG.E.U8 desc[UR18][R6.64], R9 ;  /* 0x0000000906003986 */ /* 0x0003e2000c101112 */
[----:B--2---:R-:W-:Y:S01]  /*23530*/  ISETP.LT.AND P0, PT, R16, UR7, !P2 ;  /* 0x0000000710007c0c */ /* 0x004fe2000d701270 */
[----:B------:R-:W2:Y:S02]  /*23540*/  LDCU UR7, c[0x0][0x39c] ;  /* 0x00007380ff0777ac */ /* 0x000ea40008000800 */
[----:B------:R0:W-:Y:S01]  /*23550*/  @P1 STG.E.U8 desc[UR18][R4.64], R57 ;  /* 0x0000003904001986 */ /* 0x0001e2000c101112 */
[----:B-1----:R-:W-:Y:S02]  /*23560*/  IMAD.MOV.U32 R9, RZ, RZ, R0 ;  /* 0x000000ffff097224 */ /* 0x002fe400078e0000 */
[C---:B------:R-:W-:Y:S01]  /*23570*/  VIADD R0, R8.reuse, UR5 ;  /* 0x0000000508007c36 */ /* 0x040fe20008000000 */
[----:B0-----:R-:W-:-:S04]  /*23580*/  IADD3 R4, P1, PT, R8, R3, RZ ;  /* 0x0000000308047210 */ /* 0x001fc80007f3e0ff */
[----:B------:R-:W-:Y:S02]  /*23590*/  LEA.HI.X.SX32 R5, R8, R2, 0x1, P1 ;  /* 0x0000000208057211 */ /* 0x000fe400008f0eff */
[C---:B------:R-:W-:Y:S02]  /*235a0*/  IADD3 R6, P1, PT, R0.reuse, R3, RZ ;  /* 0x0000000300067210 */ /* 0x040fe40007f3e0ff */
[----:B------:R-:W-:Y:S02]  /*235b0*/  SHF.R.S32.HI R9, RZ, 0x8, R9 ;  /* 0x00000008ff097819 */ /* 0x000fe40000011409 */
[----:B------:R-:W-:Y:S02]  /*235c0*/  F2FP.SATFINITE.E4M3.F32.PACK_AB_MERGE_C R59, R59, R58, RZ ;  /* 0x0000003a3b3b723e */ /* 0x000fe400048070ff */
[C---:B------:R-:W-:Y:S01]  /*235d0*/  LEA.HI.X.SX32 R7, R0.reuse, R2, 0x1, P1 ;  /* 0x0000000200077211 */ /* 0x040fe200008f0eff */
[----:B------:R0:W-:Y:S04]  /*235e0*/  @P5 STG.E.U8 desc[UR18][R4.64], R9 ;  /* 0x0000000904005986 */ /* 0x0001e8000c101112 */
[----:B------:R-:W-:Y:S01]  /*235f0*/  @P0 STG.E.U8 desc[UR18][R6.64], R59 ;  /* 0x0000003b06000986 */ /* 0x000fe2000c101112 */
[----:B---3--:R-:W-:Y:S01]  /*23600*/  ISETP.LT.AND P1, PT, R13, UR4, !P2 ;  /* 0x000000040d007c0c */ /* 0x008fe2000d721270 */
[----:B------:R-:W-:-:S02]  /*23610*/  VIADD R8, R0, UR5 ;  /* 0x0000000500087c36 */ /* 0x000fc40008000000 */
[----:B------:R-:W3:Y:S01]  /*23620*/  LDL.LU R13, [R1+0x874] ;  /* 0x00087400010d7983 */ /* 0x000ee20000300800 */
[----:B------:R-:W-:Y:S01]  /*23630*/  ISETP.LT.AND P3, PT, R15, UR9, !P2 ;  /* 0x000000090f007c0c */ /* 0x000fe2000d761270 */
[----:B------:R-:W3:Y:S01]  /*23640*/  LDCU UR4, c[0x0][0x39c] ;  /* 0x00007380ff0477ac */ /* 0x000ee20008000800 */
[----:B----4-:R-:W-:Y:S02]  /*23650*/  ISETP.LT.AND P0, PT, R12, UR6, !P2 ;  /* 0x000000060c007c0c */ /* 0x010fe4000d701270 */
[----:B------:R-:W4:Y:S01]  /*23660*/  LDL.LU R12, [R1+0x870] ;  /* 0x00087000010c7983 */ /* 0x000f220000300800 */
[----:B------:R-:W-:Y:S01]  /*23670*/  PRMT R11, R59, 0x9910, RZ ;  /* 0x000099103b0b7816 */ /* 0x000fe200000000ff */
[----:B------:R-:W4:Y:S01]  /*23680*/  LDCU UR6, c[0x0][0x39c] ;  /* 0x00007380ff0677ac */ /* 0x000f220008000800 */
[CC--:B0-----:R-:W-:Y:S01]  /*23690*/  IADD3 R4, P5, PT, R8.reuse, R3.reuse, RZ ;  /* 0x0000000308047210 */ /* 0x0c1fe20007fbe0ff */
[----:B------:R-:W4:Y:S01]  /*236a0*/  LDL.LU R16, [R1+0x864] ;  /* 0x0008640001107983 */ /* 0x000f220000300800 */
[----:B------:R-:W-:Y:S01]  /*236b0*/  SHF.R.S32.HI R11, RZ, 0x8, R11 ;  /* 0x00000008ff0b7819 */ /* 0x000fe2000001140b */
[----:B------:R-:W0:Y:S01]  /*236c0*/  LDCU UR9, c[0x0][0x39c] ;  /* 0x00007380ff0977ac */ /* 0x000e220008000800 */
[C---:B------:R-:W-:Y:S01]  /*236d0*/  LEA.HI.X.SX32 R5, R8.reuse, R2, 0x1, P5 ;  /* 0x0000000208057211 */ /* 0x040fe200028f0eff */
[----:B------:R-:W-:Y:S01]  /*236e0*/  VIADD R8, R8, UR5 ;  /* 0x0000000508087c36 */ /* 0x000fe20008000000 */
[----:B-----5:R-:W-:Y:S01]  /*236f0*/  ISETP.LT.AND P6, PT, R14, UR10, !P2 ;  /* 0x0000000a0e007c0c */ /* 0x020fe2000d7c1270 */
[----:B------:R-:W0:Y:S01]  /*23700*/  LDL.LU R15, [R1+0x860] ;  /* 0x00086000010f7983 */ /* 0x000e220000300800 */
[----:B------:R-:W-:Y:S01]  /*23710*/  F2FP.SATFINITE.E4M3.F32.PACK_AB_MERGE_C R61, R61, R60, RZ ;  /* 0x0000003c3d3d723e */ /* 0x000fe200048070ff */
[----:B------:R-:W-:Y:S01]  /*23720*/  VIADD R0, R8, UR5 ;  /* 0x0000000508007c36 */ /* 0x000fe20008000000 */
[----:B--2---:R-:W-:Y:S01]  /*23730*/  ISETP.LT.AND P5, PT, R10, UR7, !P2 ;  /* 0x000000070a007c0c */ /* 0x004fe2000d7a1270 */
[----:B------:R1:W-:Y:S01]  /*23740*/  @P3 STG.E.U8 desc[UR18][R4.64], R11 ;  /* 0x0000000b04003986 */ /* 0x0003e2000c101112 */
[----:B------:R-:W-:Y:S01]  /*23750*/  PRMT R9, R61, 0x9910, RZ ;  /* 0x000099103d097816 */ /* 0x000fe200000000ff */
[----:B------:R-:W2:Y:S02]  /*23760*/  LDCU UR7, c[0x0][0x39c] ;  /* 0x00007380ff0777ac */ /* 0x000ea40008000800 */
[----:B------:R-:W5:Y:S01]  /*23770*/  LDL.LU R14, [R1+0x994] ;  /* 0x00099400010e7983 */ /* 0x000f620000300800 */
[----:B------:R-:W-:Y:S01]  /*23780*/  F2FP.SATFINITE.E4M3.F32.PACK_AB_MERGE_C R63, R63, R62, RZ ;  /* 0x0000003e3f3f723e */ /* 0x000fe200048070ff */
[----:B------:R-:W5:Y:S01]  /*23790*/  LDCU UR10, c[0x0][0x39c] ;  /* 0x00007380ff0a77ac */ /* 0x000f620008000800 */
        /* <DEDUP_REMOVED lines=9> */
[-C--:B------:R-:W-:Y:S02]  /*23830*/  LEA.HI.X.SX32 R5, R0, R2.reuse, 0x1, P1 ;  /* 0x0000000200057211 */ /* 0x080fe400008f0eff */
[----:B---3--:R-:W-:Y:S02]  /*23840*/  ISETP.LT.AND P1, PT, R13, UR4, !P2 ;  /* 0x000000040d007c0c */ /* 0x008fe4000d721270 */
[----:B----4-:R-:W-:Y:S01]  /*23850*/  ISETP.LT.AND P3, PT, R12, UR6, !P2 ;  /* 0x000000060c007c0c */ /* 0x010fe2000d761270 */
[----:B------:R-:W3:Y:S01]  /*23860*/  LDL.LU R13, [R1+0x998] ;  /* 0x00099800010d7983 */ /* 0x000ee20000300800 */
[----:B------:R-:W-:Y:S01]  /*23870*/  VIADD R8, R0, UR5 ;  /* 0x0000000500087c36 */ /* 0x000fe20008000000 */
[----:B------:R-:W-:Y:S01]  /*23880*/  PRMT R10, R63, 0x9910, RZ ;  /* 0x000099103f0a7816 */ /* 0x000fe200000000ff */
[----:B------:R-:W3:Y:S01]  /*23890*/  LDCU UR4, c[0x0][0x39c] ;  /* 0x00007380ff0477ac */ /* 0x000ee20008000800 */
[----:B------:R-:W4:Y:S02]  /*238a0*/  LDL.LU R12, [R1+0x9a4] ;  /* 0x0009a400010c7983 */ /* 0x000f240000300800 */
[C---:B--2---:R-:W-:Y:S01]  /*238b0*/  IADD3 R6, P6, PT, R8.reuse, R3, RZ ;  /* 0x0000000308067210 */ /* 0x044fe20007fde0ff */
[----:B------:R-:W4:Y:S03]  /*238c0*/  LDCU UR6, c[0x0][0x39c] ;  /* 0x00007380ff0677ac */ /* 0x000f260008000800 */
[C---:B------:R-:W-:Y:S01]  /*238d0*/  LEA.HI.X.SX32 R7, R8.reuse, R2, 0x1, P6 ;  /* 0x0000000208077211 */ /* 0x040fe200030f0eff */
[----:B------:R-:W-:Y:S01]  /*238e0*/  VIADD R8, R8, UR5 ;  /* 0x0000000508087c36 */ /* 0x000fe20008000000 */
[----:B------:R1:W-:Y:S01]  /*238f0*/  @P0 STG.E.U8 desc[UR18][R4.64], R63 ;  /* 0x0000003f04000986 */ /* 0x0003e2000c101112 */
[----:B------:R-:W-:-:S02]  /*23900*/  F2FP.SATFINITE.E4M3.F32.PACK_AB_MERGE_C R65, R65, R64, RZ ;  /* 0x000000404141723e */ /* 0x000fc400048070ff */
[----:B------:R-:W-:Y:S02]  /*23910*/  SHF.R.S32.HI R9, RZ, 0x8, R10 ;  /* 0x00000008ff097819 */ /* 0x000fe4000001140a */
[----:B------:R-:W-:Y:S01]  /*23920*/  PRMT R0, R65, 0x9910, RZ ;  /* 0x0000991041007816 */ /* 0x000fe200000000ff */
[----:B------:R-:W2:Y:S01]  /*23930*/  LDL.LU R10, [R1+0x9a0] ;  /* 0x0009a000010a7983 */ /* 0x000ea20000300800 */
[----:B-1----:R-:W-:-:S04]  /*23940*/  IADD3 R4, P6, PT, R8, R3, RZ ;  /* 0x0000000308047210 */ /* 0x002fc80007fde0ff */
[C---:B------:R-:W-:Y:S01]  /*23950*/  LEA.HI.X.SX32 R5, R8.reuse, R2, 0x1, P6 ;  /* 0x0000000208057211 */ /* 0x040fe200030f0eff */
[----:B------:R-:W-:Y:S01]  /*23960*/  VIADD R8, R8, UR5 ;  /* 0x0000000508087c36 */ /* 0x000fe20008000000 */
[----:B------:R1:W-:Y:S01]  /*23970*/  @P5 STG.E.U8 desc[UR18][R6.64], R9 ;  /* 0x0000000906005986 */ /* 0x0003e2000c101112 */
[----:B------:R-:W-:Y:S01]  /*23980*/  ISETP.LT.AND P0, PT, R16, UR7, !P2 ;  /* 0x0000000710007c0c */ /* 0x000fe2000d701270 */
        /* <DEDUP_REMOVED lines=9> */
[----:B------:R-:W-:Y:S01]  /*23a20*/  LEA.HI.X.SX32 R7, R0, R2, 0x1, P1 ;  /* 0x0000000200077211 */ /* 0x000fe200008f0eff */
[----:B------:R0:W-:Y:S04]  /*23a30*/  @P3 STG.E.U8 desc[UR18][R4.64], R9 ;  /* 0x0000000904003986 */ /* 0x0001e8000c101112 */
[----:B------:R-:W-:Y:S01]  /*23a40*/  @P0 STG.E.U8 desc[UR18][R6.64], R67 ;  /* 0x0000004306000986 */ /* 0x000fe2000c101112 */
[----:B------:R-:W-:-:S02]  /*23a50*/  ISETP.LT.AND P5, PT, R15, UR9, !P2 ;  /* 0x000000090f007c0c */ /* 0x000fc4000d7a1270 */
[----:B-----5:R-:W-:Y:S01]  /*23a60*/  ISETP.LT.AND P6, PT, R14, UR10, !P2 ;  /* 0x0000000a0e007c0c */ /* 0x020fe2000d7c1270 */
[----:B------:R-:W-:Y:S01]  /*23a70*/  VIADD R8, R0, UR5 ;  /* 0x0000000500087c36 */ /* 0x000fe20008000000 */
[----:B------:R-:W-:Y:S01]  /*23a80*/  PRMT R11, R67, 0x9910, RZ ;  /* 0x00009910430b7816 */ /* 0x000fe200000000ff */
[----:B------:R-:W1:Y:S01]  /*23a90*/  LDCU UR10, c[0x0][0x39c] ;  /* 0x00007380ff0a77ac */ /* 0x000e620008000800 */
[----:B---3--:R-:W-:Y:S01]  /*23aa0*/  ISETP.LT.AND P1, PT, R13, UR4, !P2 ;  /* 0x000000040d007c0c */ /* 0x008fe2000d721270 */
[----:B------:R-:W3:Y:S01]  /*23ab0*/  LDCU UR4, c[0x0][0x39c] ;  /* 0x00007380ff0477ac */ /* 0x000ee20008000800 */
[----:B------:R-:W3:Y:S01]  /*23ac0*/  LDL.LU R13, [R1+0x85c] ;  /* 0x00085c00010d7983 */ /* 0x000ee20000300800 */
[----:B----4-:R-:W-:Y:S01]  /*23ad0*/  ISETP.LT.AND P0, PT, R12, UR6, !P2 ;  /* 0x000000060c007c0c */ /* 0x010fe2000d701270 */
[----:B------:R-:W4:Y:S02]  /*23ae0*/  LDCU UR6, c[0x0][0x39c] ;  /* 0x00007380ff0677ac */ /* 0x000f240008000800 */
[----:B------:R-:W4:Y:S01]  /*23af0*/  LDL.LU R12, [R1+0x858] ;  /* 0x00085800010c7983 */ /* 0x000f220000300800 */
[----:B------:R-:W-:-:S02]  /*23b00*/  F2FP.SATFINITE.E4M3.F32.PACK_AB_MERGE_C R69, R69, R68, RZ ;  /* 0x000000444545723e */ /* 0x000fc400048070ff */
[----:B------:R-:W-:Y:S01]  /*23b10*/  F2FP.SATFINITE.E4M3.F32.PACK_AB_MERGE_C R71, R71, R70, RZ ;  /* 0x000000464747723e */ /* 0x000fe200048070ff */
[----:B------:R-:W5:Y:S01]  /*23b20*/  LDL.LU R16, [R1+0x854] ;  /* 0x0008540001107983 */ /* 0x000f620000300800 */
[----:B------:R-:W1:Y:S03]  /*23b30*/  LDCU UR9, c[0x0][0x39c] ;  /* 0x00007380ff0977ac */ /* 0x000e660008000800 */
[----:B------:R-:W5:Y:S04]  /*23b40*/  LDL.LU R15, [R1+0x850] ;  /* 0x00085000010f7983 */ /* 0x000f680000300800 */
[----:B------:R-:W1:Y:S01]  /*23b50*/  LDL.LU R14, [R1+0x9c4] ;  /* 0x0009c400010e7983 */ /* 0x000e620000300800 */
[----:B0-----:R-:W-:-:S02]  /*23b60*/  IADD3 R4, P3, PT, R8, R3, RZ ;  /* 0x0000000308047210 */ /* 0x001fc40007f7e0ff */
[----:B------:R-:W-:Y:S02]  /*23b70*/  SHF.R.S32.HI R11, RZ, 0x8, R11 ;  /* 0x00000008ff0b7819 */ /* 0x000fe4000001140b */
[C---:B------:R-:W-:Y:S01]  /*23b80*/  LEA.HI.X.SX32 R5, R8.reuse, R2, 0x1, P3 ;  /* 0x0000000208057211 */ /* 0x040fe200018f0eff */
[----:B------:R-:W-:-:S04]  /*23b90*/  VIADD R8, R8, UR5 ;  /* 0x0000000508087c36 */ /* 0x000fc80008000000 */
[----:B------:R0:W-:Y:S01]  /*23ba0*/  @P5 STG.E.U8 desc[UR18][R4.64], R11 ;  /* 0x0000000b04005986 */ /* 0x0001e2000c101112 */
[C---:B------:R-:W-:Y:S01]  /*23bb0*/  VIADD R0, R8.reuse, UR5 ;  /* 0x0000000508007c36 */ /* 0x040fe20008000000 */
[----:B------:R-:W-:Y:S02]  /*23bc0*/  PRMT R9, R69, 0x9910, RZ ;  /* 0x0000991045097816 */ /* 0x000fe400000000ff */
[----:B0-----:R-:W-:-:S04]  /*23bd0*/  IADD3 R4, P5, PT, R8, R3, RZ ;  /* 0x0000000308047210 */ /* 0x001fc80007fbe0ff */
[-C--:B------:R-:W-:Y:S02]  /*23be0*/  LEA.HI.X.SX32 R5, R8, R2.reuse, 0x1, P5 ;  /* 0x0000000208057211 */ /* 0x080fe400028f0eff */
[C---:B------:R-:W-:Y:S02]  /*23bf0*/  IADD3 R6, P5, PT, R0.reuse, R3, RZ ;  /* 0x0000000300067210 */ /* 0x040fe40007fbe0ff */
[----:B------:R-:W-:Y:S02]  /*23c00*/  SHF.R.S32.HI R9, RZ, 0x8, R9 ;  /* 0x00000008ff097819 */ /* 0x000fe40000011409 */
[C---:B------:R-:W-:Y:S01]  /*23c10*/  LEA.HI.X.SX32 R7, R0.reuse, R2, 0x1, P5 ;  /* 0x0000000200077211 */ /* 0x040fe200028f0eff */
[----:B------:R-:W-:Y:S01]  /*23c20*/  VIADD R0, R0, UR5 ;  /* 0x0000000500007c36 */ /* 0x000fe20008000000 */
[----:B------:R0:W-:Y:S01]  /*23c30*/  @P6 STG.E.U8 desc[UR18][R4.64], R69 ;  /* 0x0000004504006986 */ /* 0x0001e2000c101112 */
[----:B--2---:R-:W-:Y:S01]  /*23c40*/  ISETP.LT.AND P3, PT, R10, UR7, !P2 ;  /* 0x000000070a007c0c */ /* 0x004fe2000d761270 */
[----:B------:R-:W5:Y:S02]  /*23c50*/  LDCU UR7, c[0x0][0x39c] ;  /* 0x00007380ff0777ac */ /* 0x000f640008000800 */
[----:B------:R2:W-:Y:S01]  /*23c60*/  @P1 STG.E.U8 desc[UR18][R6.64], R9 ;  /* 0x0000000906001986 */ /* 0x0005e2000c101112 */
[----:B------:R-:W-:-:S02]  /*23c70*/  PRMT R10, R71, 0x9910, RZ ;  /* 0x00009910470a7816 */ /* 0x000fc400000000ff */
[----:B0-----:R-:W-:-:S04]  /*23c80*/  IADD3 R4, P1, PT, R0, R3, RZ ;  /* 0x0000000300047210 */ /* 0x001fc80007f3e0ff */
[C---:B------:R-:W-:Y:S01]  /*23c90*/  LEA.HI.X.SX32 R5, R0.reuse, R2, 0x1, P1 ;  /* 0x0000000200057211 */ /* 0x040fe200008f0eff */
[----:B------:R-:W-:Y:S01]  /*23ca0*/  VIADD R8, R0, UR5 ;  /* 0x0000000500087c36 */ /* 0x000fe20008000000 */
[----:B--2---:R-:W-:-:S04]  /*23cb0*/  SHF.R.S32.HI R9, RZ, 0x8, R10 ;  /* 0x00000008ff097819 */ /* 0x004fc8000001140a */
[----:B------:R-:W-:-:S04]  /*23cc0*/  IADD3 R6, P6, PT, R8, R3, RZ ;  /* 0x0000000308067210 */ /* 0x000fc80007fde0ff */
[C---:B------:R-:W-:Y:S01]  /*23cd0*/  LEA.HI.X.SX32 R7, R8.reuse, R2, 0x1, P6 ;  /* 0x0000000208077211 */ /* 0x040fe200030f0eff */
[----:B------:R-:W-:Y:S01]  /*23ce0*/  VIADD R8, R8, UR5 ;  /* 0x0000000508087c36 */ /* 0x000fe20008000000 */
[----:B------:R0:W-:Y:S04]  /*23cf0*/  @P0 STG.E.U8 desc[UR18][R4.64], R71 ;  /* 0x0000004704000986 */ /* 0x0001e8000c101112 */
[----:B0-----:R-:W-:-:S04]  /*23d00*/  IADD3 R4, P6, PT, R8, R3, RZ ;  /* 0x0000000308047210 */ /* 0x001fc80007fde0ff */
[----:B------:R-:W-:Y:S02]  /*23d10*/  LEA.HI.X.SX32 R5, R8, R2, 0x1, P6 ;  /* 0x0000000208057211 */ /* 0x000fe400030f0eff */
[----:B---3--:R-:W-:Y:S02]  /*23d20*/  ISETP.LT.AND P1, PT, R13, UR4, !P2 ;  /* 0x000000040d007c0c */ /* 0x008fe4000d721270 */
[----:B----4-:R-:W-:Y:S01]  /*23d30*/  ISETP.LT.AND P5, PT, R12, UR6, !P2 ;  /* 0x000000060c007c0c */ /* 0x010fe2000d7a1270 */
[----:B------:R-:W2:Y:S01]  /*23d40*/  LDL.LU R13, [R1+0x9c8] ;  /* 0x0009c800010d7983 */ /* 0x000ea20000300800 */
[----:B------:R-:W-:Y:S01]  /*23d50*/  F2FP.SATFINITE.E4M3.F32.PACK_AB_MERGE_C R73, R73, R72, RZ ;  /* 0x000000484949723e */ /* 0x000fe200048070ff */
[----:B------:R-:W-:Y:S01]  /*23d60*/  VIADD R8, R8, UR5 ;  /* 0x0000000508087c36 */ /* 0x000fe20008000000 */
[----:B------:R-:W0:Y:S01]  /*23d70*/  LDCU UR6, c[0x0][0x39c] ;  /* 0x00007380ff0677ac */ /* 0x000e220008000800 */
[----:B------:R-:W0:Y:S01]  /*23d80*/  LDL.LU R12, [R1+0x9d4] ;  /* 0x0009d400010c7983 */ /* 0x000e220000300800 */
[----:B-----5:R-:W-:-:S02]  /*23d90*/  ISETP.LT.AND P0, PT, R16, UR7, !P2 ;  /* 0x0000000710007c0c */ /* 0x020fc4000d701270 */
[----:B-1----:R-:W-:Y:S01]  /*23da0*/  ISETP.LT.AND P6, PT, R14, UR10, !P2 ;  /* 0x0000000a0e007c0c */ /* 0x002fe2000d7c1270 */
[----:B------:R-:W3:Y:S01]  /*23db0*/  LDL.LU R10, [R1+0x9d0] ;  /* 0x0009d000010a7983 */ /* 0x000ee20000300800 */
[----:B------:R-:W-:Y:S01]  /*23dc0*/  PRMT R0, R73, 0x9910, RZ ;  /* 0x0000991049007816 */ /* 0x000fe200000000ff */
[----:B------:R-:W3:Y:S02]  /*23dd0*/  LDCU UR7, c[0x0][0x39c] ;  /* 0x00007380ff0777ac */ /* 0x000ee40008000800 */
[----:B------:R-:W4:Y:S01]  /*23de0*/  LDL.LU R14, [R1+0x84c] ;  /* 0x00084c00010e7983 */ /* 0x000f220000300800 */
[----:B------:R-:W2:Y:S03]  /*23df0*/  LDCU UR4, c[0x0][0x39c] ;  /* 0x00007380ff0477ac */ /* 0x000ea60008000800 */
[----:B------:R1:W-:Y:S01]  /*23e00*/  @P3 STG.E.U8 desc[UR18][R6.64], R9 ;  /* 0x0000000906003986 */ /* 0x0003e2000c101112 */
[----:B------:R-:W-:Y:S01]  /*23e10*/  F2FP.SATFINITE.E4M3.F32.PACK_AB_MERGE_C R75, R75, R74, RZ ;  /* 0x0000004a4b4b723e */ /* 0x000fe200048070ff */
[----:B------:R-:W5:Y:S02]  /*23e20*/  LDCU UR10, c[0x0][0x39c] ;  /* 0x00007380ff0a77ac */ /* 0x000f640008000800 */
[----:B------:R1:W-:Y:S01]  /*23e30*/  @P1 STG.E.U8 desc[UR18][R4.64], R73 ;  /* 0x0000004904001986 */ /* 0x0003e2000c101112 */
[----:B------:R-:W-:Y:S01]  /*23e40*/  ISETP.LT.AND P3, PT, R15, UR9, !P2 ;  /* 0x000000090f007c0c */ /* 0x000fe2000d761270 */
[----:B------:R-:W0:Y:S01]  /*23e50*/  LDCU UR9, c[0x0][0x39c] ;  /* 0x00007380ff0977ac */ /* 0x000e220008000800 */
[----:B-1----:R-:W-:-:S02]  /*23e60*/  IMAD.MOV.U32 R9, RZ, RZ, R0 ;  /* 0x000000ffff097224 */ /* 0x002fc400078e0000 */
[C---:B------:R-:W-:Y:S01]  /*23e70*/  VIADD R0, R8.reuse, UR5 ;  /* 0x0000000508007c36 */ /* 0x040fe20008000000 */
[CC--:B------:R-:W-:Y:S02]  /*23e80*/  IADD3 R4, P1, PT, R8.reuse, R3.reuse, RZ ;  /* 0x0000000308047210 */ /* 0x0c0fe40007f3e0ff */
[----:B------:R-:W-:Y:S02]  /*23e90*/  SHF.R.S32.HI R9, RZ, 0x8, R9 ;  /* 0x00000008ff097819 */ /* 0x000fe40000011409 */
[-C--:B------:R-:W-:Y:S01]  /*23ea0*/  LEA.HI.X.SX32 R5, R8, R2.reuse, 0x1, P1 ;  /* 0x0000000208057211 */ /* 0x080fe200008f0eff */
[C---:B------:R-:W-:Y:S01]  /*23eb0*/  VIADD R8, R0.reuse, UR5 ;  /* 0x0000000500087c36 */ /* 0x040fe20008000000 */
[C---:B------:R-:W-:Y:S02]  /*23ec0*/  IADD3 R6, P1, PT, R0.reuse, R3, RZ ;  /* 0x0000000300067210 */ /* 0x040fe40007f3e0ff */
[----:B------:R-:W-:Y:S01]  /*23ed0*/  PRMT R11, R75, 0x9910, RZ ;  /* 0x000099104b0b7816 */ /* 0x000fe200000000ff */
[----:B------:R1:W-:Y:S01]  /*23ee0*/  @P5 STG.E.U8 desc[UR18][R4.64], R9 ;  /* 0x0000000904005986 */ /* 0x0003e2000c101112 */
[----:B------:R-:W-:Y:S01]  /*23ef0*/  LEA.HI.X.SX32 R7, R0, R2, 0x1, P1 ;  /* 0x0000000200077211 */ /* 0x000fe200008f0eff */
[----:B------:R-:W-:Y:S01]  /*23f00*/  VIADD R0, R8, UR5 ;  /* 0x0000000508007c36 */ /* 0x000fe20008000000 */
[----:B------:R-:W-:-:S03]  /*23f10*/  SHF.R.S32.HI R11, RZ, 0x8, R11 ;  /* 0x00000008ff0b7819 */ /* 0x000fc6000001140b */
[----:B------:R0:W-:Y:S01]  /*23f20*/  @P0 STG.E.U8 desc[UR18][R6.64], R75 ;  /* 0x0000004b06000986 */ /* 0x0001e2000c101112 */
[----:B-1----:R-:W-:-:S04]  /*23f30*/  IADD3 R4, P5, PT, R8, R3, RZ ;  /* 0x0000000308047210 */ /* 0x002fc80007fbe0ff */
[----:B------:R-:W-:Y:S02]  /*23f40*/  LEA.HI.X.SX32 R5, R8, R2, 0x1, P5 ;  /* 0x0000000208057211 */ /* 0x000fe400028f0eff */
[----:B------:R-:W-:-:S03]  /*23f50*/  F2FP.SATFINITE.E4M3.F32.PACK_AB_MERGE_C R77, R77, R76, RZ ;  /* 0x0000004c4d4d723e */ /* 0x000fc600048070ff */
[----:B------:R1:W-:Y:S01]  /*23f60*/  @P3 STG.E.U8 desc[UR18][R4.64], R11 ;  /* 0x0000000b04003986 */ /* 0x0003e2000c101112 */
[----:B------:R-:W-:-:S04]  /*23f70*/  IADD3 R8, P3, PT, R0, R3, RZ ;  /* 0x0000000300087210 */ /* 0x000fc80007f7e0ff */
[----:B------:R-:W-:-:S05]  /*23f80*/  LEA.HI.X.SX32 R9, R0, R2, 0x1, P3 ;  /* 0x0000000200097211 */ /* 0x000fca00018f0eff */
[----:B------:R0:W-:Y:S01]  /*23f90*/  @P6 STG.E.U8 desc[UR18][R8.64], R77 ;  /* 0x0000004d08006986 */ /* 0x0001e2000c101112 */
[----:B--2---:R-:W-:Y:S01]  /*23fa0*/  ISETP.LT.AND P1, PT, R13, UR4, !P2 ;  /* 0x000000040d007c0c */ /* 0x004fe2000d721270 */
[----:B------:R-:W4:Y:S01]  /*23fb0*/  LDCU UR4, c[0x0][0x39c] ;  /* 0x00007380ff0477ac */ /* 0x000f220008000800 */
[----:B0-----:R-:W-:Y:S01]  /*23fc0*/  ISETP.LT.AND P0, PT, R12, UR6, !P2 ;  /* 0x000000060c007c0c */ /* 0x001fe2000d701270 */
[----:B------:R-:W0:Y:S01]  /*23fd0*/  LDCU UR6, c[0x0][0x39c] ;  /* 0x00007380ff0677ac */ /* 0x000e220008000800 */
[----:B------:R-:W0:Y:S01]  /*23fe0*/  LDL.LU R12, [R1+0x848] ;  /* 0x00084800010c7983 */ /* 0x000e220000300800 */
[----:B---3--:R-:W-:Y:S01]  /*23ff0*/  ISETP.LT.AND P5, PT, R10, UR7, !P2 ;  /* 0x000000070a007c0c */ /* 0x008fe2000d7a1270 */
[----:B------:R-:W-:Y:S01]  /*24000*/  VIADD R10, R0, UR5 ;  /* 0x00000005000a7c36 */ /* 0x000fe20008000000 */
[----:B------:R-:W-:Y:S01]  /*24010*/  PRMT R13, R77, 0x9910, RZ ;  /* 0x000099104d0d7816 */ /* 0x000fe200000000ff */
[----:B------:R-:W2:Y:S01]  /*24020*/  LDL.LU R17, [R1+0x844] ;  /* 0x0008440001117983 */ /* 0x000ea20000300800 */
[----:B------:R-:W-:Y:S01]  /*24030*/  F2FP.SATFINITE.E4M3.F32.PACK_AB_MERGE_C R79, R79, R78, RZ ;  /* 0x0000004e4f4f723e */ /* 0x000fe200048070ff */
[----:B------:R-:W2:Y:S01]  /*24040*/  LDCU UR7, c[0x0][0x39c] ;  /* 0x00007380ff0777ac */ /* 0x000ea20008000800 */
[----:B------:R-:W-:Y:S01]  /*24050*/  IADD3 R6, P3, PT, R10, R3, RZ ;  /* 0x000000030a067210 */ /* 0x000fe20007f7e0ff */
[----:B------:R-:W3:Y:S01]  /*24060*/  LDL.LU R16, [R1+0x840] ;  /* 0x0008400001107983 */ /* 0x000ee20000300800 */
[----:B------:R-:W-:-:S02]  /*24070*/  SHF.R.S32.HI R13, RZ, 0x8, R13 ;  /* 0x00000008ff0d7819 */ /* 0x000fc4000001140d */
[C---:B------:R-:W-:Y:S01]  /*24080*/  LEA.HI.X.SX32 R7, R10.reuse, R2, 0x1, P3 ;  /* 0x000000020a077211 */ /* 0x040fe200018f0eff */
[----:B------:R-:W-:Y:S01]  /*24090*/  VIADD R10, R10, UR5 ;  /* 0x000000050a0a7c36 */ /* 0x000fe20008000000 */
[----:B------:R-:W5:Y:S04]  /*240a0*/  LDL.LU R15, [R1+0x9cc] ;  /* 0x0009cc00010f7983 */ /* 0x000f680000300800 */
[----:B------:R4:W-:Y:S01]  /*240b0*/  @P1 STG.E.U8 desc[UR18][R6.64], R13 ;  /* 0x0000000d06001986 */ /* 0x0009e2000c101112 */
[----:B-1----:R-:W-:-:S04]  /*240c0*/  IADD3 R4, P1, PT, R10, R3, RZ ;  /* 0x000000030a047210 */ /* 0x002fc80007f3e0ff */
[----:B------:R-:W-:Y:S02]  /*240d0*/  LEA.HI.X.SX32 R5, R10, R2, 0x1, P1 ;  /* 0x000000020a057211 */ /* 0x000fe400008f0eff */
[----:B----4-:R-:W-:Y:S01]  /*240e0*/  ISETP.LT.AND P1, PT, R14, UR4, !P2 ;  /* 0x000000040e007c0c */ /* 0x010fe2000d721270 */
[----:B------:R-:W-:Y:S01]  /*240f0*/  VIADD R0, R10, UR5 ;  /* 0x000000050a007c36 */ /* 0x000fe20008000000 */
[----:B------:R-:W4:Y:S01]  /*24100*/  LDL.LU R14, [R1+0x9c0] ;  /* 0x0009c000010e7983 */ /* 0x000f220000300800 */
[----:B------:R-:W-:Y:S01]  /*24110*/  PRMT R11, R79, 0x9910, RZ ;  /* 0x000099104f0b7816 */ /* 0x000fe200000000ff */
[----:B------:R-:W4:Y:S02]  /*24120*/  LDCU UR4, c[0x0][0x39c] ;  /* 0x00007380ff0477ac */ /* 0x000f240008000800 */
[----:B------:R-:W-:-:S04]  /*24130*/  IADD3 R8, P6, PT, R0, R3, RZ ;  /* 0x0000000300087210 */ /* 0x000fc80007fde0ff */
[C---:B------:R-:W-:Y:S01]  /*24140*/  LEA.HI.X.SX32 R9, R0.reuse, R2, 0x1, P6 ;  /* 0x0000000200097211 */ /* 0x040fe200030f0eff */
[----:B------:R-:W-:Y:S01]  /*24150*/  VIADD R0, R0, UR5 ;  /* 0x0000000500007c36 */ /* 0x000fe20008000000 */
[----:B------:R-:W-:-:S04]  /*24160*/  SHF.R.S32.HI R11, RZ, 0x8, R11 ;  /* 0x00000008ff0b7819 */ /* 0x000fc8000001140b */
[C---:B------:R-:W-:Y:S02]  /*24170*/  IADD3 R6, P6, PT, R0.reuse, R3, RZ ;  /* 0x0000000300067210 */ /* 0x040fe40007fde0ff */
[----:B------:R-:W-:Y:S02]  /*24180*/  F2FP.SATFINITE.E4M3.F32.PACK_AB_MERGE_C R81, R81, R80, RZ ;  /* 0x000000505151723e */ /* 0x000fe400048070ff */
[C---:B------:R-:W-:Y:S01]  /*24190*/  LEA.HI.X.SX32 R7, R0.reuse, R2, 0x1, P6 ;  /* 0x0000000200077211 */ /* 0x040fe200030f0eff */
[----:B------:R-:W-:Y:S01]  /*241a0*/  VIADD R0, R0, UR5 ;  /* 0x0000000500007c36 */ /* 0x000fe20008000000 */
[----:B------:R1:W-:Y:S04]  /*241b0*/  @P0 STG.E.U8 desc[UR18][R4.64], R79 ;  /* 0x0000004f04000986 */ /* 0x0003e8000c101112 */
[----:B------:R1:W-:Y:S04]  /*241c0*/  @P5 STG.E.U8 desc[UR18][R8.64], R11 ;  /* 0x0000000b08005986 */ /* 0x0003e8000c101112 */
[----:B------:R0:W-:Y:S01]  /*241d0*/  @P1 STG.E.U8 desc[UR18][R6.64], R81 ;  /* 0x0000005106001986 */ /* 0x0001e2000c101112 */
[----:B-1----:R-:W-:-:S02]  /*241e0*/  PRMT R5, R81, 0x9910, RZ ;  /* 0x0000991051057816 */ /* 0x002fc400000000ff */
[CC--:B------:R-:W-:Y:S01]  /*241f0*/  IADD3 R4, P1, PT, R0.reuse, R3.reuse, RZ ;  /* 0x0000000300047210 */ /* 0x0c0fe20007f3e0ff */
[C---:B------:R-:W-:Y:S02]  /*24200*/  VIADD R9, R0.reuse, UR5 ;  /* 0x0000000500097c36 */ /* 0x040fe40008000000 */
[----:B------:R-:W-:Y:S01]  /*24210*/  IMAD.MOV.U32 R11, RZ, RZ, R5 ;  /* 0x000000ffff0b7224 */ /* 0x000fe200078e0005 */
[----:B------:R-:W-:Y:S02]  /*24220*/  LEA.HI.X.SX32 R5, R0, R2, 0x1, P1 ;  /* 0x0000000200057211 */ /* 0x000fe400008f0eff */
[C---:B------:R-:W-:Y:S01]  /*24230*/  IADD3 R8, P1, PT, R9.reuse, R3, RZ ;  /* 0x0000000309087210 */ /* 0x040fe20007f3e0ff */
[----:B------:R-:W-:-:S03]  /*24240*/  VIADD R0, R9, UR5 ;  /* 0x0000000509007c36 */ /* 0x000fc60008000000 */
[----:B------:R-:W-:Y:S02]  /*24250*/  LEA.HI.X.SX32 R9, R9, R2, 0x1, P1 ;  /* 0x0000000209097211 */ /* 0x000fe400008f0eff */
[----:B0-----:R-:W-:Y:S01]  /*24260*/  ISETP.LT.AND P3, PT, R12, UR6, !P2 ;  /* 0x000000060c007c0c */ /* 0x001fe2000d761270 */
[----:B------:R-:W0:Y:S01]  /*24270*/  LDCU UR6, c[0x0][0x39c] ;  /* 0x00007380ff0677ac */ /* 0x000e220008000800 */
[----:B------:R-:W0:Y:S04]  /*24280*/  LDL.LU R12, [R1+0x9bc] ;  /* 0x0009bc00010c7983 */ /* 0x000e280000300800 */
[----:B------:R-:W3:Y:S01]  /*24290*/  LDL.LU R10, [R1+0x9b8] ;  /* 0x0009b800010a7983 */ /* 0x000ee20000300800 */
[----:B-----5:R-:W-:Y:S01]  /*242a0*/  ISETP.LT.AND P6, PT, R15, UR10, !P2 ;  /* 0x0000000a0f007c0c */ /* 0x020fe2000d7c1270 */
[----:B------:R-:W1:Y:S02]  /*242b0*/  LDCU UR10, c[0x0][0x39c] ;  /* 0x00007380ff0a77ac */ /* 0x000e640008000800 */
[----:B------:R-:W5:Y:S01]  /*242c0*/  LDL.LU R15, [R1+0x83c] ;  /* 0x00083c00010f7983 */ /* 0x000f620000300800 */
[----:B----4-:R-:W-:Y:S01]  /*242d0*/  ISETP.LT.AND P1, PT, R14, UR4, !P2 ;  /* 0x000000040e007c0c */ /* 0x010fe2000d721270 */
[----:B------:R-:W5:Y:S02]  /*242e0*/  LDCU UR4, c[0x0][0x39c] ;  /* 0x00007380ff0477ac */ /* 0x000f640008000800 */
[----:B------:R-:W4:Y:S01]  /*242f0*/  LDL.LU R14, [R1+0x838] ;  /* 0x00083800010e7983 */ /* 0x000f220000300800 */
[----:B--2---:R-:W-:Y:S01]  /*24300*/  ISETP.LT.AND P0, PT, R17, UR7, !P2 ;  /* 0x0000000711007c0c */ /* 0x004fe2000d701270 */
[----:B------:R-:W2:Y:S01]  /*24310*/  LDCU UR7, c[0x0][0x39c] ;  /* 0x00007380ff0777ac */ /* 0x000ea20008000800 */
[----:B------:R-:W-:Y:S01]  /*24320*/  SHF.R.S32.HI R11, RZ, 0x8, R11 ;  /* 0x00000008ff0b7819 */ /* 0x000fe2000001140b */
[----:B------:R-:W4:Y:S01]  /*24330*/  LDL.LU R18, [R1+0x834] ;  /* 0x0008340001127983 */ /* 0x000f220000300800 */
[----:B---3--:R-:W-:Y:S01]  /*24340*/  ISETP.LT.AND P5, PT, R16, UR9, !P2 ;  /* 0x0000000910007c0c */ /* 0x008fe2000d7a1270 */
[----:B------:R-:W3:Y:S01]  /*24350*/  LDCU UR9, c[0x0][0x39c] ;  /* 0x00007380ff0977ac */ /* 0x000ee20008000800 */
[----:B------:R-:W-:Y:S01]  /*24360*/  F2FP.SATFINITE.E4M3.F32.PACK_AB_MERGE_C R83, R83, R82, RZ ;  /* 0x000000525353723e */ /* 0x000fe200048070ff */
[----:B------:R1:W-:Y:S01]  /*24370*/  @P3 STG.E.U8 desc[UR18][R4.64], R11 ;  /* 0x0000000b04003986 */ /* 0x0003e2000c101112 */
[----:B------:R-:W-:-:S02]  /*24380*/  IADD3 R6, P3, PT, R0, R3, RZ ;  /* 0x0000000300067210 */ /* 0x000fc40007f7e0ff */
[----:B------:R-:W-:Y:S01]  /*24390*/  PRMT R13, R83, 0x9910, RZ ;  /* 0x00009910530d7816 */ /* 0x000fe200000000ff */
[----:B------:R-:W3:Y:S01]  /*243a0*/  LDL.LU R17, [R1+0x830] ;  /* 0x0008300001117983 */ /* 0x000ee20000300800 */
[C---:B------:R-:W-:Y:S01]  /*243b0*/  LEA.HI.X.SX32 R7, R0.reuse, R2, 0x1, P3 ;  /* 0x0000000200077211 */ /* 0x040fe200018f0eff */
[----:B------:R-:W-:Y:S01]  /*243c0*/  VIADD R0, R0, UR5 ;  /* 0x0000000500007c36 */ /* 0x000fe20008000000 */
[----:B------:R-:W-:Y:S01]  /*243d0*/  SHF.R.S32.HI R13, RZ, 0x8, R13 ;  /* 0x00000008ff0d7819 */ /* 0x000fe2000001140d */
[----:B------:R0:W-:Y:S01]  /*243e0*/  @P0 STG.E.U8 desc[UR18][R8.64], R83 ;  /* 0x0000005308000986 */ /* 0x0001e2000c101112 */
[----:B------:R-:W-:-:S03]  /*243f0*/  F2FP.SATFINITE.E4M3.F32.PACK_AB_MERGE_C R85, R85, R84, RZ ;  /* 0x000000545555723e */ /* 0x000fc600048070ff */
[----:B------:R0:W-:Y:S01]  /*24400*/  @P5 STG.E.U8 desc[UR18][R6.64], R13 ;  /* 0x0000000d06005986 */ /* 0x0001e2000c101112 */
[C---:B-1----:R-:W-:Y:S02]  /*24410*/  IADD3 R4, P5, PT, R0.reuse, R3, RZ ;  /* 0x0000000300047210 */ /* 0x042fe40007fbe0ff */
[----:B------:R-:W-:Y:S01]  /*24420*/  PRMT R11, R85, 0x9910, RZ ;  /* 0x00009910550b7816 */ /* 0x000fe200000000ff */
[----:B------:R-:W3:Y:S01]  /*24430*/  LDL.LU R16, [R1+0x9b4] ;  /* 0x0009b40001107983 */ /* 0x000ee20000300800 */
[----:B------:R-:W-:Y:S02]  /*24440*/  LEA.HI.X.SX32 R5, R0, R2, 0x1, P5 ;  /* 0x0000000200057211 */ /* 0x000fe400028f0eff */
[----:B------:R-:W-:-:S03]  /*24450*/  SHF.R.S32.HI R11, RZ, 0x8, R11 ;  /* 0x00000008ff0b7819 */ /* 0x000fc6000001140b */
[----:B------:R1:W-:Y:S01]  /*24460*/  @P6 STG.E.U8 desc[UR18][R4.64], R85 ;  /* 0x0000005504006986 */ /* 0x0003e2000c101112 */
[----:B0-----:R-:W-:Y:S01]  /*24470*/  ISETP.LT.AND P0, PT, R12, UR6, !P2 ;  /* 0x000000060c007c0c */ /* 0x001fe2000d701270 */
[----:B------:R-:W4:Y:S01]  /*24480*/  LDCU UR6, c[0x0][0x39c] ;  /* 0x00007380ff0677ac */ /* 0x000f220008000800 */
[----:B--2---:R-:W-:Y:S01]  /*24490*/  ISETP.LT.AND P3, PT, R10, UR7, !P2 ;  /* 0x000000070a007c0c */ /* 0x004fe2000d761270 */
[----:B------:R-:W-:Y:S01]  /*244a0*/  VIADD R10, R0, UR5 ;  /* 0x00000005000a7c36 */ /* 0x000fe20008000000 */
[----:B------:R-:W0:Y:S04]  /*244b0*/  LDCU UR7, c[0x0][0x39c] ;  /* 0x00007380ff0777ac */ /* 0x000e280008000800 */
[----:B------:R-:W-:-:S04]  /*244c0*/  IADD3 R8, P5, PT, R10, R3, RZ ;  /* 0x000000030a087210 */ /* 0x000fc80007fbe0ff */
[C---:B------:R-:W-:Y:S01]  /*244d0*/  LEA.HI.X.SX32 R9, R10.reuse, R2, 0x1, P5 ;  /* 0x000000020a097211 */ /* 0x040fe200028f0eff */
[----:B------:R-:W-:-:S04]  /*244e0*/  VIADD R10, R10, UR5 ;  /* 0x000000050a0a7c36 */ /* 0x000fc80008000000 */
[----:B------:R2:W-:Y:S01]  /*244f0*/  @P1 STG.E.U8 desc[UR18][R8.64], R11 ;  /* 0x0000000b08001986 */ /* 0x0005e2000c101112 */
[----:B------:R-:W-:-:S04]  /*24500*/  IADD3 R6, P1, PT, R10, R3, RZ ;  /* 0x000000030a067210 */ /* 0x000fc80007f3e0ff */
[----:B------:R-:W-:Y:S02]  /*24510*/  LEA.HI.X.SX32 R7, R10, R2, 0x1, P1 ;  /* 0x000000020a077211 */ /* 0x000fe400008f0eff */
[----:B-----5:R-:W-:Y:S02]  /*24520*/  ISETP.LT.AND P1, PT, R15, UR4, !P2 ;  /* 0x000000040f007c0c */ /* 0x020fe4000d721270 */
[----:B----4-:R-:W-:Y:S01]  /*24530*/  ISETP.LT.AND P5, PT, R14, UR6, !P2 ;  /* 0x000000060e007c0c */ /* 0x010fe2000d7a1270 */
[----:B------:R-:W4:Y:S01]  /*24540*/  LDL.LU R15, [R1+0x9b0] ;  /* 0x0009b000010f7983 */ /* 0x000f220000300800 */
[----:B------:R-:W-:Y:S01]  /*24550*/  VIADD R0, R10, UR5 ;  /* 0x000000050a007c36 */ /* 0x000fe20008000000 */
[----:B------:R-:W-:Y:S01]  /*24560*/  F2FP.SATFINITE.E4M3.F32.PACK_AB_MERGE_C R87, R87, R86, RZ ;  /* 0x000000565757723e */ /* 0x000fe200048070ff */
[----:B------:R-:W4:Y:S01]  /*24570*/  LDCU UR4, c[0x0][0x39c] ;  /* 0x00007380ff0477ac */ /* 0x000f220008000800 */
[----:B------:R-:W5:Y:S02]  /*24580*/  LDL.LU R14, [R1+0x9ac] ;  /* 0x0009ac00010e7983 */ /* 0x000f640000300800 */
[C---:B-1----:R-:W-:Y:S01]  /*24590*/  IADD3 R4, P6, PT, R0.reuse, R3, RZ ;  /* 0x0000000300047210 */ /* 0x042fe20007fde0ff */
[----:B------:R-:W5:Y:S01]  /*245a0*/  LDCU UR6, c[0x0][0x39c] ;  /* 0x00007380ff0677ac */ /* 0x000f620008000800 */
[----:B------:R-:W-:Y:S01]  /*245b0*/  PRMT R12, R87, 0x9910, RZ ;  /* 0x00009910570c7816 */ /* 0x000fe200000000ff */
[----:B------:R-:W3:Y:S01]  /*245c0*/  LDL.LU R10, [R1+0x9a8] ;  /* 0x0009a800010a7983 */ /* 0x000ee20000300800 */
[C---:B------:R-:W-:Y:S01]  /*245d0*/  LEA.HI.X.SX32 R5, R0.reuse, R2, 0x1, P6 ;  /* 0x0000000200057211 */ /* 0x040fe200030f0eff */
[----:B------:R-:W-:Y:S01]  /*245e0*/  VIADD R0, R0, UR5 ;  /* 0x0000000500007c36 */ /* 0x000fe20008000000 */
[----:B--2---:R-:W-:-:S04]  /*245f0*/  SHF.R.S32.HI R11, RZ, 0x8, R12 ;  /* 0x00000008ff0b7819 */ /* 0x004fc8000001140c */
[CC--:B------:R-:W-:Y:S02]  /*24600*/  IADD3 R8, P6, PT, R0.reuse, R3.reuse, RZ ;  /* 0x0000000300087210 */ /* 0x0c0fe40007fde0ff */
[----:B------:R-:W-:Y:S02]  /*24610*/  F2FP.SATFINITE.E4M3.F32.PACK_AB_MERGE_C R89, R89, R88, RZ ;  /* 0x000000585959723e */ /* 0x000fe400048070ff */
[C---:B------:R-:W-:Y:S01]  /*24620*/  LEA.HI.X.SX32 R9, R0.reuse, R2, 0x1, P6 ;  /* 0x0000000200097211 */ /* 0x040fe200030f0eff */
[----:B------:R-:W-:Y:S01]  /*24630*/  VIADD R0, R0, UR5 ;  /* 0x0000000500007c36 */ /* 0x000fe20008000000 */
[----:B------:R1:W-:Y:S01]  /*24640*/  @P0 STG.E.U8 desc[UR18][R6.64], R87 ;  /* 0x0000005706000986 */ /* 0x0003e2000c101112 */
[----:B0-----:R-:W-:Y:S01]  /*24650*/  ISETP.LT.AND P0, PT, R18, UR7, !P2 ;  /* 0x0000000712007c0c */ /* 0x001fe2000d701270 */
[----:B------:R-:W0:Y:S02]  /*24660*/  LDCU UR7, c[0x0][0x39c] ;  /* 0x00007380ff0777ac */ /* 0x000e240008000800 */
[----:B------:R2:W-:Y:S04]  /*24670*/  @P3 STG.E.U8 desc[UR18][R4.64], R11 ;  /* 0x0000000b04003986 */ /* 0x0005e8000c101112 */
[----:B------:R0:W-:Y:S01]  /*24680*/  @P1 STG.E.U8 desc[UR18][R8.64], R89 ;  /* 0x0000005908001986 */ /* 0x0001e2000c101112 */
[----:B-1----:R-:W-:Y:S01]  /*24690*/  PRMT R6, R89, 0x9910, RZ ;  /* 0x0000991059067816 */ /* 0x002fe200000000ff */
[C---:B------:R-:W-:Y:S01]  /*246a0*/  VIADD R7, R0.reuse, UR5 ;  /* 0x0000000500077c36 */ /* 0x040fe20008000000 */
[----:B--2---:R-:W-:-:S03]  /*246b0*/  IADD3 R4, P1, PT, R0, R3, RZ ;  /* 0x0000000300047210 */ /* 0x004fc60007f3e0ff */
[----:B------:R-:W-:Y:S01]  /*246c0*/  IMAD.MOV.U32 R11, RZ, RZ, R6 ;  /* 0x000000ffff0b7224 */ /* 0x000fe200078e0006 */
[----:B------:R-:W-:Y:S02]  /*246d0*/  LEA.HI.X.SX32 R5, R0, R2, 0x1, P1 ;  /* 0x0000000200057211 */ /* 0x000fe400008f0eff */
[C---:B------:R-:W-:Y:S01]  /*246e0*/  IADD3 R6, P1, PT, R7.reuse, R3, RZ ;  /* 0x0000000307067210 */ /* 0x040fe20007f3e0ff */
[----:B------:R-:W-:Y:S01]  /*246f0*/  VIADD R0, R7, UR5 ;  /* 0x0000000507007c36 */ /* 0x000fe20008000000 */
[----:B------:R-:W-:Y:S02]  /*24700*/  SHF.R.S32.HI R11, RZ, 0x8, R11 ;  /* 0x00000008ff0b7819 */ /* 0x000fe4000001140b */
[----:B------:R-:W-:Y:S02]  /*24710*/  F2FP.SATFINITE.E4M3.F32.PACK_AB_MERGE_C R91, R91, R90, RZ ;  /* 0x0000005a5b5b723e */ /* 0x000fe400048070ff */
[----:B------:R-:W-:Y:S01]  /*24720*/  LEA.HI.X.SX32 R7, R7, R2, 0x1, P1 ;  /* 0x0000000207077211 */ /* 0x000fe200008f0eff */
[----:B------:R1:W-:Y:S04]  /*24730*/  @P5 STG.E.U8 desc[UR18][R4.64], R11 ;  /* 0x0000000b04005986 */ /* 0x0003e8000c101112 */
[----:B------:R2:W-:Y:S01]  /*24740*/  @P0 STG.E.U8 desc[UR18][R6.64], R91 ;  /* 0x0000005b06000986 */ /* 0x0005e2000c101112 */
[----:B----4-:R-:W-:Y:S01]  /*24750*/  ISETP.LT.AND P1, PT, R15, UR4, !P2 ;  /* 0x000000040f007c0c */ /* 0x010fe2000d721270 */
[----:B------:R-:W4:Y:S02]  /*24760*/  LDCU UR4, c[0x0][0x39c] ;  /* 0x00007380ff0477ac */ /* 0x000f240008000800 */
[----:B------:R-:W4:Y:S01]  /*24770*/  LDL.LU R15, [R1+0x82c] ;  /* 0x00082c00010f7983 */ /* 0x000f220000300800 */
[----:B-----5:R-:W-:Y:S01]  /*24780*/  ISETP.LT.AND P0, PT, R14, UR6, !P2 ;  /* 0x000000060e007c0c */ /* 0x020fe2000d701270 */
[----:B------:R-:W5:Y:S02]  /*24790*/  LDCU UR6, c[0x0][0x39c] ;  /* 0x00007380ff0677ac */ /* 0x000f640008000800 */
[----:B------:R-:W5:Y:S01]  /*247a0*/  LDL.LU R14, [R1+0x828] ;  /* 0x00082800010e7983 */ /* 0x000f620000300800 */
[----:B---3--:R-:W-:-:S02]  /*247b0*/  ISETP.LT.AND P3, PT, R17, UR9, !P2 ;  /* 0x0000000911007c0c */ /* 0x008fc4000d761270 */
[----:B------:R-:W-:Y:S01]  /*247c0*/  PRMT R13, R91, 0x9910, RZ ;  /* 0x000099105b0d7816 */ /* 0x000fe200000000ff */
[----:B------:R-:W3:Y:S01]  /*247d0*/  LDL.LU R18, [R1+0x824] ;  /* 0x0008240001127983 */ /* 0x000ee20000300800 */
[CC--:B0-----:R-:W-:Y:S01]  /*247e0*/  IADD3 R8, P5, PT, R0.reuse, R3.reuse, RZ ;  /* 0x0000000300087210 */ /* 0x0c1fe20007fbe0ff */
[----:B------:R-:W0:Y:S01]  /*247f0*/  LDCU UR9, c[0x0][0x39c] ;  /* 0x00007380ff0977ac */ /* 0x000e220008000800 */
[----:B------:R-:W-:Y:S01]  /*24800*/  SHF.R.S32.HI R13, RZ, 0x8, R13 ;  /* 0x00000008ff0d7819 */ /* 0x000fe2000001140d */
[----:B------:R-:W0:Y:S01]  /*24810*/  LDL.LU R17, [R1+0x820] ;  /* 0x0008200001117983 */ /* 0x000e220000300800 */
[C---:B------:R-:W-:Y:S01]  /*24820*/  LEA.HI.X.SX32 R9, R0.reuse, R2, 0x1, P5 ;  /* 0x0000000200097211 */ /* 0x040fe200028f0eff */
[----:B------:R-:W-:Y:S01]  /*24830*/  VIADD R0, R0, UR5 ;  /* 0x0000000500007c36 */ /* 0x000fe20008000000 */
[----:B------:R-:W-:Y:S01]  /*24840*/  ISETP.LT.AND P5, PT, R10, UR7, !P2 ;  /* 0x000000070a007c0c */ /* 0x000fe2000d7a1270 */
[----:B------:R-:W3:Y:S01]  /*24850*/  LDCU UR7, c[0x0][0x39c] ;  /* 0x00007380ff0777ac */ /* 0x000ee20008000800 */
[----:B------:R-:W-:Y:S01]  /*24860*/  ISETP.LT.AND P6, PT, R16, UR10, !P2 ;  /* 0x0000000a10007c0c */ /* 0x000fe2000d7c1270 */
[----:B------:R2:W-:Y:S01]  /*24870*/  @P3 STG.E.U8 desc[UR18][R8.64], R13 ;  /* 0x0000000d08003986 */ /* 0x0005e2000c101112 */
[C---:B-1----:R-:W-:Y:S01]  /*24880*/  IADD3 R4, P3, PT, R0.reuse, R3, RZ ;  /* 0x0000000300047210 */ /* 0x042fe20007f7e0ff */
[C---:B------:R-:W-:Y:S01]  /*24890*/  VIADD R10, R0.reuse, UR5 ;  /* 0x00000005000a7c36 */ /* 0x040fe20008000000 */
[----:B------:R-:W-:Y:S01]  /*248a0*/  F2FP.SATFINITE.E4M3.F32.PACK_AB_MERGE_C R93, R93, R92, RZ ;  /* 0x0000005c5d5d723e */ /* 0x000fe200048070ff */
[----:B------:R-:W3:Y:S01]  /*248b0*/  LDL.LU R16, [R1+0x99c] ;  /* 0x00099c0001107983 */ /* 0x000ee20000300800 */
[----:B------:R-:W-:Y:S01]  /*248c0*/  LEA.HI.X.SX32 R5, R0, R2, 0x1, P3 ;  /* 0x0000000200057211 */ /* 0x000fe200018f0eff */
[----:B------:R-:W1:Y:S01]  /*248d0*/  LDCU UR10, c[0x0][0x39c] ;  /* 0x00007380ff0a77ac */ /* 0x000e620008000800 */
[----:B------:R-:W-:-:S02]  /*248e0*/  PRMT R11, R93, 0x9910, RZ ;  /* 0x000099105d0b7816 */ /* 0x000fc400000000ff */
[CC--:B--2---:R-:W-:Y:S02]  /*248f0*/  IADD3 R6, P3, PT, R10.reuse, R3.reuse, RZ ;  /* 0x000000030a067210 */ /* 0x0c4fe40007f7e0ff */
[----:B------:R-:W-:Y:S02]  /*24900*/  SHF.R.S32.HI R11, RZ, 0x8, R11 ;  /* 0x00000008ff0b7819 */ /* 0x000fe4000001140b */
[C---:B------:R-:W-:Y:S01]  /*24910*/  LEA.HI.X.SX32 R7, R10.reuse, R2, 0x1, P3 ;  /* 0x000000020a077211 */ /* 0x040fe200018f0eff */
[----:B------:R-:W-:Y:S01]  /*24920*/  VIADD R10, R10, UR5 ;  /* 0x000000050a0a7c36 */ /* 0x000fe20008000000 */
[----:B------:R2:W-:Y:S04]  /*24930*/  @P6 STG.E.U8 desc[UR18][R4.64], R93 ;  /* 0x0000005d04006986 */ /* 0x0005e8000c101112 */
[----:B------:R0:W-:Y:S01]  /*24940*/  @P1 STG.E.U8 desc[UR18][R6.64], R11 ;  /* 0x0000000b06001986 */ /* 0x0001e2000c101112 */
[----:B------:R-:W-:-:S04]  /*24950*/  IADD3 R8, P1, PT, R10, R3, RZ ;  /* 0x000000030a087210 */ /* 0x000fc80007f3e0ff */
[----:B------:R-:W-:Y:S02]  /*24960*/  LEA.HI.X.SX32 R9, R10, R2, 0x1, P1 ;  /* 0x000000020a097211 */ /* 0x000fe400008f0eff */
[----:B----4-:R-:W-:Y:S02]  /*24970*/  ISETP.LT.AND P1, PT, R15, UR4, !P2 ;  /* 0x000000040f007c0c */ /* 0x010fe4000d721270 */
[----:B-----5:R-:W-:Y:S01]  /*24980*/  ISETP.LT.AND P3, PT, R14, UR6, !P2 ;  /* 0x000000060e007c0c */ /* 0x020fe2000d761270 */
[----:B------:R-:W4:Y:S01]  /*24990*/  LDL.LU R15, [R1+0x990] ;  /* 0x00099000010f7983 */ /* 0x000f220000300800 */
[----:B------:R-:W-:Y:S01]  /*249a0*/  VIADD R0, R10, UR5 ;  /* 0x000000050a007c36 */ /* 0x000fe20008000000 */
[----:B------:R-:W-:Y:S01]  /*249b0*/  F2FP.SATFINITE.E4M3.F32.PACK_AB_MERGE_C R95, R95, R94, RZ ;  /* 0x0000005e5f5f723e */ /* 0x000fe200048070ff */
[----:B------:R-:W4:Y:S01]  /*249c0*/  LDCU UR4, c[0x0][0x39c] ;  /* 0x00007380ff0477ac */ /* 0x000f220008000800 */
[----:B------:R-:W5:Y:S02]  /*249d0*/  LDL.LU R14, [R1+0x98c] ;  /* 0x00098c00010e7983 */ /* 0x000f640000300800 */
[C---:B--2---:R-:W-:Y:S01]  /*249e0*/  IADD3 R4, P6, PT, R0.reuse, R3, RZ ;  /* 0x0000000300047210 */ /* 0x044fe20007fde0ff */
[----:B------:R-:W5:Y:S01]  /*249f0*/  LDCU UR6, c[0x0][0x39c] ;  /* 0x00007380ff0677ac */ /* 0x000f620008000800 */
[----:B------:R-:W-:Y:S01]  /*24a00*/  PRMT R12, R95, 0x9910, RZ ;  /* 0x000099105f0c7816 */ /* 0x000fe200000000ff */
[----:B------:R-:W2:Y:S01]  /*24a10*/  LDL.LU R10, [R1+0x988] ;  /* 0x00098800010a7983 */ /* 0x000ea20000300800 */
[C---:B------:R-:W-:Y:S01]  /*24a20*/  LEA.HI.X.SX32 R5, R0.reuse, R2, 0x1, P6 ;  /* 0x0000000200057211 */ /* 0x040fe200030f0eff */
[----:B------:R-:W-:Y:S01]  /*24a30*/  VIADD R0, R0, UR5 ;  /* 0x0000000500007c36 */ /* 0x000fe20008000000 */
[----:B0-----:R-:W-:-:S04]  /*24a40*/  SHF.R.S32.HI R11, RZ, 0x8, R12 ;  /* 0x00000008ff0b7819 */ /* 0x001fc8000001140c */
[CC--:B------:R-:W-:Y:S02]  /*24a50*/  IADD3 R6, P6, PT, R0.reuse, R3.reuse, RZ ;  /* 0x0000000300067210 */ /* 0x0c0fe40007fde0ff */
[----:B------:R-:W-:Y:S02]  /*24a60*/  F2FP.SATFINITE.E4M3.F32.PACK_AB_MERGE_C R97, R97, R96, RZ ;  /* 0x000000606161723e */ /* 0x000fe400048070ff */
[C---:B------:R-:W-:Y:S01]  /*24a70*/  LEA.HI.X.SX32 R7, R0.reuse, R2, 0x1, P6 ;  /* 0x0000000200077211 */ /* 0x040fe200030f0eff */
[----:B------:R-:W-:Y:S01]  /*24a80*/  VIADD R0, R0, UR5 ;  /* 0x0000000500007c36 */ /* 0x000fe20008000000 */
[----:B------:R0:W-:Y:S01]  /*24a90*/  @P0 STG.E.U8 desc[UR18][R8.64], R95 ;  /* 0x0000005f08000986 */ /* 0x0001e2000c101112 */
[----:B---3--:R-:W-:Y:S01]  /*24aa0*/  ISETP.LT.AND P0, PT, R18, UR7, !P2 ;  /* 0x0000000712007c0c */ /* 0x008fe2000d701270 */
[----:B------:R-:W2:Y:S02]  /*24ab0*/  LDCU UR7, c[0x0][0x39c] ;  /* 0x00007380ff0777ac */ /* 0x000ea40008000800 */
[----:B------:R3:W-:Y:S04]  /*24ac0*/  @P5 STG.E.U8 desc[UR18][R4.64], R11 ;  /* 0x0000000b04005986 */ /* 0x0007e8000c101112 */
[----:B------:R1:W-:Y:S01]  /*24ad0*/  @P1 STG.E.U8 desc[UR18][R6.64], R97 ;  /* 0x0000006106001986 */ /* 0x0003e2000c101112 */
[----:B0-----:R-:W-:Y:S01]  /*24ae0*/  PRMT R8, R97, 0x9910, RZ ;  /* 0x0000991061087816 */ /* 0x001fe200000000ff */
[C---:B------:R-:W-:Y:S01]  /*24af0*/  VIADD R9, R0.reuse, UR5 ;  /* 0x0000000500097c36 */ /* 0x040fe20008000000 */
[----:B---3--:R-:W-:-:S03]  /*24b00*/  IADD3 R4, P1, PT, R0, R3, RZ ;  /* 0x0000000300047210 */ /* 0x008fc60007f3e0ff */
        /* <DEDUP_REMOVED lines=15> */
[----:B------:R-:W-:-:S02]  /*24c00*/  ISETP.LT.AND P5, PT, R17, UR9, !P2 ;  /* 0x0000000911007c0c */ /* 0x000fc4000d7a1270 */
[----:B------:R-:W-:Y:S01]  /*24c10*/  PRMT R13, R99, 0x9910, RZ ;  /* 0x00009910630d7816 */ /* 0x000fe200000000ff */
[----:B------:R-:W5:Y:S01]  /*24c20*/  LDL.LU R18, [R1+0x810] ;  /* 0x0008100001127983 */ /* 0x000f620000300800 */
[CC--:B-1----:R-:W-:Y:S01]  /*24c30*/  IADD3 R6, P3, PT, R0.reuse, R3.reuse, RZ ;  /* 0x0000000300067210 */ /* 0x0c2fe20007f7e0ff */
[----:B------:R-:W1:Y:S01]  /*24c40*/  LDCU UR9, c[0x0][0x39c] ;  /* 0x00007380ff0977ac */ /* 0x000e620008000800 */
[----:B------:R-:W-:Y:S01]  /*24c50*/  SHF.R.S32.HI R13, RZ, 0x8, R13 ;  /* 0x00000008ff0d7819 */ /* 0x000fe2000001140d */
[----:B------:R-:W1:Y:S01]  /*24c60*/  LDL.LU R17, [R1+0x80c] ;  /* 0x00080c0001117983 */ /* 0x000e620000300800 */
[C---:B------:R-:W-:Y:S01]  /*24c70*/  LEA.HI.X.SX32 R7, R0.reuse, R2, 0x1, P3 ;  /* 0x0000000200077211 */ /* 0x040fe200018f0eff */
[----:B------:R-:W-:Y:S01]  /*24c80*/  VIADD R0, R0, UR5 ;  /* 0x0000000500007c36 */ /* 0x000fe20008000000 */
[----:B--2---:R-:W-:Y:S01]  /*24c90*/  ISETP.LT.AND P3, PT, R10, UR7, !P2 ;  /* 0x000000070a007c0c */ /* 0x004fe2000d761270 */
[----:B------:R-:W2:Y:S01]  /*24ca0*/  LDCU UR7, c[0x0][0x39c] ;  /* 0x00007380ff0777ac */ /* 0x000ea20008000800 */
[----:B------:R-:W-:Y:S01]  /*24cb0*/  ISETP.LT.AND P6, PT, R16, UR10, !P2 ;  /* 0x0000000a10007c0c */ /* 0x000fe2000d7c1270 */
[----:B------:R2:W-:Y:S01]  /*24cc0*/  @P5 STG.E.U8 desc[UR18][R6.64], R13 ;  /* 0x0000000d06005986 */ /* 0x0005e2000c101112 */
[C---:B0-----:R-:W-:Y:S01]  /*24cd0*/  IADD3 R4, P5, PT, R0.reuse, R3, RZ ;  /* 0x0000000300047210 */ /* 0x041fe20007fbe0ff */
[C---:B------:R-:W-:Y:S01]  /*24ce0*/  VIADD R10, R0.reuse, UR5 ;  /* 0x00000005000a7c36 */ /* 0x040fe20008000000 */
[----:B------:R-:W-:Y:S01]  /*24cf0*/  F2FP.SATFINITE.E4M3.F32.PACK_AB_MERGE_C R101, R101, R100, RZ ;  /* 0x000000646565723e */ /* 0x000fe200048070ff */
[----:B------:R-:W5:Y:S01]  /*24d00*/  LDL.LU R16, [R1+0x984] ;  /* 0x0009840001107983 */ /* 0x000f620000300800 */
[----:B------:R-:W-:Y:S01]  /*24d10*/  LEA.HI.X.SX32 R5, R0, R2, 0x1, P5 ;  /* 0x0000000200057211 */ /* 0x000fe200028f0eff */
[----:B------:R-:W0:Y:S01]  /*24d20*/  LDCU UR10, c[0x0][0x39c] ;  /* 0x00007380ff0a77ac */ /* 0x000e220008000800 */
[----:B------:R-:W-:-:S02]  /*24d30*/  PRMT R11, R101, 0x9910, RZ ;  /* 0x00009910650b7816 */ /* 0x000fc400000000ff */
[CC--:B---3--:R-:W-:Y:S02]  /*24d40*/  IADD3 R8, P5, PT, R10.reuse, R3.reuse, RZ ;  /* 0x000000030a087210 */ /* 0x0c8fe40007fbe0ff */
[----:B------:R-:W-:Y:S02]  /*24d50*/  SHF.R.S32.HI R11, RZ, 0x8, R11 ;  /* 0x00000008ff0b7819 */ /* 0x000fe4000001140b */
[C---:B------:R-:W-:Y:S01]  /*24d60*/  LEA.HI.X.SX32 R9, R10.reuse, R2, 0x1, P5 ;  /* 0x000000020a097211 */ /* 0x040fe200028f0eff */
[----:B------:R-:W-:Y:S01]  /*24d70*/  VIADD R10, R10, UR5 ;  /* 0x000000050a0a7c36 */ /* 0x000fe20008000000 */
[----:B------:R3:W-:Y:S04]  /*24d80*/  @P6 STG.E.U8 desc[UR18][R4.64], R101 ;  /* 0x0000006504006986 */ /* 0x0007e8000c101112 */
[----:B------:R0:W-:Y:S01]  /*24d90*/  @P1 STG.E.U8 desc[UR18][R8.64], R11 ;  /* 0x0000000b08001986 */ /* 0x0001e2000c101112 */
[----:B--2---:R-:W-:-:S04]  /*24da0*/  IADD3 R6, P1, PT, R10, R3, RZ ;  /* 0x000000030a067210 */ /* 0x004fc80007f3e0ff */
[----:B------:R-:W-:Y:S02]  /*24db0*/  LEA.HI.X.SX32 R7, R10, R2, 0x1, P1 ;  /* 0x000000020a077211 */ /* 0x000fe400008f0eff */
[----:B----4-:R-:W-:Y:S02]  /*24dc0*/  ISETP.LT.AND P1, PT, R15, UR4, !P2 ;  /* 0x000000040f007c0c */ /* 0x010fe4000d721270 */
[----:B-----5:R-:W-:Y:S01]  /*24dd0*/  ISETP.LT.AND P5, PT, R14, UR6, !P2 ;  /* 0x000000060e007c0c */ /* 0x020fe2000d7a1270 */
[----:B------:R-:W2:Y:S01]  /*24de0*/  LDL.LU R15, [R1+0x980] ;  /* 0x00098000010f7983 */ /* 0x000ea20000300800 */
[----:B------:R-:W-:Y:S01]  /*24df0*/  VIADD R0, R10, UR5 ;  /* 0x000000050a007c36 */ /* 0x000fe20008000000 */
[----:B------:R-:W-:Y:S01]  /*24e00*/  F2FP.SATFINITE.E4M3.F32.PACK_AB_MERGE_C R103, R103, R102, RZ ;  /* 0x000000666767723e */ /* 0x000fe200048070ff */
[----:B------:R-:W2:Y:S01]  /*24e10*/  LDCU UR4, c[0x0][0x39c] ;  /* 0x00007380ff0477ac */ /* 0x000ea20008000800 */
[----:B------:R-:W4:Y:S02]  /*24e20*/  LDL.LU R14, [R1+0x97c] ;  /* 0x00097c00010e7983 */ /* 0x000f240000300800 */
[C---:B---3--:R-:W-:Y:S01]  /*24e30*/  IADD3 R4, P6, PT, R0.reuse, R3, RZ ;  /* 0x0000000300047210 */ /* 0x048fe20007fde0ff */
[----:B------:R-:W4:Y:S01]  /*24e40*/  LDCU UR6, c[0x0][0x39c] ;  /* 0x00007380ff0677ac */ /* 0x000f220008000800 */
[----:B------:R-:W-:Y:S01]  /*24e50*/  PRMT R12, R103, 0x9910, RZ ;  /* 0x00009910670c7816 */ /* 0x000fe200000000ff */
[----:B------:R-:W3:Y:S01]  /*24e60*/  LDL.LU R10, [R1+0x8dc] ;  /* 0x0008dc00010a7983 */ /* 0x000ee20000300800 */
        /* <DEDUP_REMOVED lines=8> */
[----:B------:R-:W-:Y:S01]  /*24ef0*/  ISETP.LT.AND P0, PT, R18, UR7, !P2 ;  /* 0x0000000712007c0c */ /* 0x000fe2000d701270 */
[----:B------:R-:W3:Y:S02]  /*24f00*/  LDCU UR7, c[0x0][0x39c] ;  /* 0x00007380ff0777ac */ /* 0x000ee40008000800 */
[----:B------:R5:W-:Y:S04]  /*24f10*/  @P3 STG.E.U8 desc[UR18][R4.64], R11 ;  /* 0x0000000b04003986 */ /* 0x000be8000c101112 */
[----:B------:R1:W-:Y:S01]  /*24f20*/  @P1 STG.E.U8 desc[UR18][R8.64], R105 ;  /* 0x0000006908001986 */ /* 0x0003e2000c101112 */
[----:B0-----:R-:W-:Y:S01]  /*24f30*/  PRMT R6, R105, 0x9910, RZ ;  /* 0x0000991069067816 */ /* 0x001fe200000000ff */
[C---:B------:R-:W-:Y:S01]  /*24f40*/  VIADD R7, R0.reuse, UR5 ;  /* 0x0000000500077c36 */ /* 0x040fe20008000000 */
[----:B-----5:R-:W-:-:S03]  /*24f50*/  IADD3 R4, P1, PT, R0, R3, RZ ;  /* 0x0000000300047210 */ /* 0x020fc60007f3e0ff */
        /* <DEDUP_REMOVED lines=9> */
[----:B--2---:R-:W-:Y:S01]  /*24ff0*/  ISETP.LT.AND P1, PT, R15, UR4, !P2 ;  /* 0x000000040f007c0c */ /* 0x004fe2000d721270 */
[----:B------:R-:W2:Y:S02]  /*25000*/  LDCU UR4, c[0x0][0x39c] ;  /* 0x00007380ff0477ac */ /* 0x000ea40008000800 */
[----:B------:R-:W2:Y:S01]  /*25010*/  LDL.LU R15, [R1+0x808] ;  /* 0x00080800010f7983 */ /* 0x000ea20000300800 */
[----:B----4-:R-:W-:Y:S01]  /*25020*/  ISETP.LT.AND P0, PT, R14, UR6, !P2 ;  /* 0x000000060e007c0c */ /* 0x010fe2000d701270 */
[----:B------:R-:W4:Y:S02]  /*25030*/  LDCU UR6, c[0x0][0x39c] ;  /* 0x00007380ff0677ac */ /* 0x000f240008000800 */
[----:B------:R-:W4:Y:S01]  /*25040*/  LDL.LU R14, [R1+0x804] ;  /* 0x00080400010e7983 */ /* 0x000f220000300800 */
[----:B-1----:R-:W-:-:S02]  /*25050*/  ISETP.LT.AND P3, PT, R17, UR9, !P2 ;  /* 0x0000000911007c0c */ /* 0x002fc4000d761270 */
[----:B------:R-:W-:Y:S01]  /*25060*/  PRMT R13, R107, 0x9910, RZ ;  /* 0x000099106b0d7816 */ /* 0x000fe200000000ff */
[----:B------:R-:W4:Y:S01]  /*25070*/  LDL.LU R18, [R1+0x800] ;  /* 0x0008000001127983 */ /* 0x000f220000300800 */
[CC--:B------:R-:W-:Y:S01]  /*25080*/  IADD3 R8, P5, PT, R0.reuse, R3.reuse, RZ ;  /* 0x0000000300087210 */ /* 0x0c0fe20007fbe0ff */
[----:B------:R-:W1:Y:S01]  /*25090*/  LDCU UR9, c[0x0][0x39c] ;  /* 0x00007380ff0977ac */ /* 0x000e620008000800 */
[----:B------:R-:W-:Y:S01]  /*250a0*/  SHF.R.S32.HI R13, RZ, 0x8, R13 ;  /* 0x00000008ff0d7819 */ /* 0x000fe2000001140d */
[----:B------:R-:W1:Y:S01]  /*250b0*/  LDL.LU R17, [R1+0x7fc] ;  /* 0x0007fc0001117983 */ /* 0x000e620000300800 */
[C---:B------:R-:W-:Y:S01]  /*250c0*/  LEA.HI.X.SX32 R9, R0.reuse, R2, 0x1, P5 ;  /* 0x0000000200097211 */ /* 0x040fe200028f0eff */
[----:B------:R-:W-:Y:S01]  /*250d0*/  VIADD R0, R0, UR5 ;  /* 0x0000000500007c36 */ /* 0x000fe20008000000 */
[----:B---3--:R-:W-:Y:S01]  /*250e0*/  ISETP.LT.AND P5, PT, R10, UR7, !P2 ;  /* 0x000000070a007c0c */ /* 0x008fe2000d7a1270 */
[----:B------:R-:W3:Y:S01]  /*250f0*/  LDCU UR7, c[0x0][0x39c] ;  /* 0x00007380ff0777ac */ /* 0x000ee20008000800 */
[----:B------:R-:W-:Y:S01]  /*25100*/  ISETP.LT.AND P6, PT, R16, UR10, !P2 ;  /* 0x0000000a10007c0c */ /* 0x000fe2000d7c1270 */
[----:B------:R3:W-:Y:S01]  /*25110*/  @P3 STG.E.U8 desc[UR18][R8.64], R13 ;  /* 0x0000000d08003986 */ /* 0x0007e2000c101112 */
[C---:B0-----:R-:W-:Y:S01]  /*25120*/  IADD3 R4, P3, PT, R0.reuse, R3, RZ ;  /* 0x0000000300047210 */ /* 0x041fe20007f7e0ff */
[C---:B------:R-:W-:Y:S01]  /*25130*/  VIADD R10, R0.reuse, UR5 ;  /* 0x00000005000a7c36 */ /* 0x040fe20008000000 */
[----:B------:R-:W-:Y:S01]  /*25140*/  F2FP.SATFINITE.E4M3.F32.PACK_AB_MERGE_C R109, R109, R108, RZ ;  /* 0x0000006c6d6d723e */ /* 0x000fe200048070ff */
[----:B------:R-:W4:Y:S01]  /*25150*/  LDL.LU R16, [R1+0x978] ;  /* 0x0009780001107983 */ /* 0x000f220000300800 */
[----:B------:R-:W-:Y:S01]  /*25160*/  LEA.HI.X.SX32 R5, R0, R2, 0x1, P3 ;  /* 0x0000000200057211 */ /* 0x000fe200018f0eff */
[----:B------:R-:W0:Y:S01]  /*25170*/  LDCU UR10, c[0x0][0x39c] ;  /* 0x00007380ff0a77ac */ /* 0x000e220008000800 */
[----:B------:R-:W-:-:S02]  /*25180*/  PRMT R11, R109, 0x9910, RZ ;  /* 0x000099106d0b7816 */ /* 0x000fc400000000ff */
[CC--:B-----5:R-:W-:Y:S02]  /*25190*/  IADD3 R6, P3, PT, R10.reuse, R3.reuse, RZ ;  /* 0x000000030a067210 */ /* 0x0e0fe40007f7e0ff */
[----:B------:R-:W-:Y:S02]  /*251a0*/  SHF.R.S32.HI R11, RZ, 0x8, R11 ;  /* 0x00000008ff0b7819 */ /* 0x000fe4000001140b */
[C---:B------:R-:W-:Y:S01]  /*251b0*/  LEA.HI.X.SX32 R7, R10.reuse, R2, 0x1, P3 ;  /* 0x000000020a077211 */ /* 0x040fe200018f0eff */
[----:B------:R-:W-:Y:S01]  /*251c0*/  VIADD R10, R10, UR5 ;  /* 0x000000050a0a7c36 */ /* 0x000fe20008000000 */
[----:B------:R5:W-:Y:S04]  /*251d0*/  @P6 STG.E.U8 desc[UR18][R4.64], R109 ;  /* 0x0000006d04006986 */ /* 0x000be8000c101112 */
[----:B------:R0:W-:Y:S01]  /*251e0*/  @P1 STG.E.U8 desc[UR18][R6.64], R11 ;  /* 0x0000000b06001986 */ /* 0x0001e2000c101112 */
[----:B---3--:R-:W-:-:S04]  /*251f0*/  IADD3 R8, P1, PT, R10, R3, RZ ;  /* 0x000000030a087210 */ /* 0x008fc80007f3e0ff */
[----:B------:R-:W-:Y:S02]  /*25200*/  LEA.HI.X.SX32 R9, R10, R2, 0x1, P1 ;  /* 0x000000020a097211 */ /* 0x000fe400008f0eff */
[----:B--2---:R-:W-:Y:S02]  /*25210*/  ISETP.LT.AND P1, PT, R15, UR4, !P2 ;  /* 0x000000040f007c0c */ /* 0x004fe4000d721270 */
[----:B----4-:R-:W-:Y:S01]  /*25220*/  ISETP.LT.AND P3, PT, R14, UR6, !P2 ;  /* 0x000000060e007c0c */ /* 0x010fe2000d761270 */
[----:B------:R-:W2:Y:S01]  /*25230*/  LDL.LU R15, [R1+0x96c] ;  /* 0x00096c00010f7983 */ /* 0x000ea20000300800 */
[----:B------:R-:W-:Y:S01]  /*25240*/  VIADD R0, R10, UR5 ;  /* 0x000000050a007c36 */ /* 0x000fe20008000000 */
[----:B------:R-:W-:Y:S01]  /*25250*/  F2FP.SATFINITE.E4M3.F32.PACK_AB_MERGE_C R111, R111, R110, RZ ;  /* 0x0000006e6f6f723e */ /* 0x000fe200048070ff */
[----:B------:R-:W2:Y:S01]  /*25260*/  LDCU UR4, c[0x0][0x39c] ;  /* 0x00007380ff0477ac */ /* 0x000ea20008000800 */
[----:B------:R-:W3:Y:S02]  /*25270*/  LDL.LU R14, [R1+0x960] ;  /* 0x00096000010e7983 */ /* 0x000ee40000300800 */
[C---:B-----5:R-:W-:Y:S01]  /*25280*/  IADD3 R4, P6, PT, R0.reuse, R3, RZ ;  /* 0x0000000300047210 */ /* 0x060fe20007fde0ff */
[----:B------:R-:W3:Y:S01]  /*25290*/  LDCU UR6, c[0x0][0x39c] ;  /* 0x00007380ff0677ac */ /* 0x000ee20008000800 */
[----:B------:R-:W-:Y:S01]  /*252a0*/  PRMT R12, R111, 0x9910, RZ ;  /* 0x000099106f0c7816 */ /* 0x000fe200000000ff */
[----:B------:R-:W4:Y:S01]  /*252b0*/  LDL.LU R10, [R1+0x8d8] ;  /* 0x0008d800010a7983 */ /* 0x000f220000300800 */
        /* <DEDUP_REMOVED lines=9> */
[----:B------:R-:W4:Y:S02]  /*25350*/  LDCU UR7, c[0x0][0x39c] ;  /* 0x00007380ff0777ac */ /* 0x000f240008000800 */
        /* <DEDUP_REMOVED lines=14> */
[----:B-1----:R-:W-:Y:S01]  /*25440*/  ISETP.LT.AND P5, PT, R17, UR9, !P2 ;  /* 0x0000000911007c0c */ /* 0x002fe2000d7a1270 */
[----:B------:R-:W1:Y:S01]  /*25450*/  LDCU UR9, c[0x0][0x39c] ;  /* 0x00007380ff0977ac */ /* 0x000e620008000800 */
[----:B------:R-:W-:-:S02]  /*25460*/  ISETP.LT.AND P6, PT, R16, UR10, !P2 ;  /* 0x0000000a10007c0c */ /* 0x000fc4000d7c1270 */
[----:B--2---:R-:W-:Y:S01]  /*25470*/  ISETP.LT.AND P1, PT, R15, UR4, !P2 ;  /* 0x000000040f007c0c */ /* 0x004fe2000d721270 */
[----:B------:R-:W2:Y:S01]  /*25480*/  LDCU UR4, c[0x0][0x39c] ;  /* 0x00007380ff0477ac */ /* 0x000ea20008000800 */
[----:B------:R-:W2:Y:S01]  /*25490*/  LDL.LU R15, [R1+0x7f8] ;  /* 0x0007f800010f7983 */ /* 0x000ea20000300800 */
[----:B---3--:R-:W-:Y:S01]  /*254a0*/  ISETP.LT.AND P0, PT, R14, UR6, !P2 ;  /* 0x000000060e007c0c */ /* 0x008fe2000d701270 */
[----:B------:R-:W3:Y:S02]  /*254b0*/  LDCU UR6, c[0x0][0x39c] ;  /* 0x00007380ff0677ac */ /* 0x000ee40008000800 */
[----:B------:R-:W3:Y:S01]  /*254c0*/  LDL.LU R14, [R1+0x7f4] ;  /* 0x0007f400010e7983 */ /* 0x000ee20000300800 */
[----:B------:R-:W-:Y:S02]  /*254d0*/  PRMT R13, R115, 0x9910, RZ ;  /* 0x00009910730d7816 */ /* 0x000fe400000000ff */
[C---:B------:R-:W-:Y:S01]  /*254e0*/  IADD3 R6, P3, PT, R0.reuse, R3, RZ ;  /* 0x0000000300067210 */ /* 0x040fe20007f7e0ff */
[----:B------:R-:W3:Y:S01]  /*254f0*/  LDL.LU R18, [R1+0x7f0] ;  /* 0x0007f00001127983 */ /* 0x000ee20000300800 */
[----:B------:R-:W-:Y:S01]  /*25500*/  F2FP.SATFINITE.E4M3.F32.PACK_AB_MERGE_C R117, R117, R116, RZ ;  /* 0x000000747575723e */ /* 0x000fe200048070ff */
[----:B------:R-:W1:Y:S02]  /*25510*/  LDCU UR10, c[0x0][0x39c] ;  /* 0x00007380ff0a77ac */ /* 0x000e640008000800 */
[----:B------:R-:W3:Y:S04]  /*25520*/  LDL.LU R17, [R1+0x7e0] ;  /* 0x0007e00001117983 */ /* 0x000ee80000300800 */
[----:B------:R-:W1:Y:S01]  /*25530*/  LDL.LU R16, [R1+0x95c] ;  /* 0x00095c0001107983 */ /* 0x000e620000300800 */
[C---:B------:R-:W-:Y:S01]  /*25540*/  LEA.HI.X.SX32 R7, R0.reuse, R2, 0x1, P3 ;  /* 0x0000000200077211 */ /* 0x040fe200018f0eff */
[----:B------:R-:W-:Y:S01]  /*25550*/  VIADD R0, R0, UR5 ;  /* 0x0000000500007c36 */ /* 0x000fe20008000000 */
[----:B------:R-:W-:-:S02]  /*25560*/  SHF.R.S32.HI R13, RZ, 0x8, R13 ;  /* 0x00000008ff0d7819 */ /* 0x000fc4000001140d */
[----:B----4-:R-:W-:Y:S01]  /*25570*/  ISETP.LT.AND P3, PT, R10, UR7, !P2 ;  /* 0x000000070a007c0c */ /* 0x010fe2000d761270 */
[C---:B------:R-:W-:Y:S01]  /*25580*/  VIADD R10, R0.reuse, UR5 ;  /* 0x00000005000a7c36 */ /* 0x040fe20008000000 */
[----:B0-----:R-:W-:Y:S01]  /*25590*/  PRMT R11, R117, 0x9910, RZ ;  /* 0x00009910750b7816 */ /* 0x001fe200000000ff */
[----:B------:R0:W-:Y:S01]  /*255a0*/  @P5 STG.E.U8 desc[UR18][R6.64], R13 ;  /* 0x0000000d06005986 */ /* 0x0001e2000c101112 */
[CC--:B------:R-:W-:Y:S01]  /*255b0*/  IADD3 R4, P5, PT, R0.reuse, R3.reuse, RZ ;  /* 0x0000000300047210 */ /* 0x0c0fe20007fbe0ff */
[----:B------:R-:W4:Y:S03]  /*255c0*/  LDCU UR7, c[0x0][0x39c] ;  /* 0x00007380ff0777ac */ /* 0x000f260008000800 */
[----:B------:R-:W-:Y:S02]  /*255d0*/  LEA.HI.X.SX32 R5, R0, R2, 0x1, P5 ;  /* 0x0000000200057211 */ /* 0x000fe400028f0eff */
[----:B-----5:R-:W-:-:S02]  /*255e0*/  IADD3 R8, P5, PT, R10, R3, RZ ;  /* 0x000000030a087210 */ /* 0x020fc40007fbe0ff */
[----:B------:R-:W-:Y:S02]  /*255f0*/  SHF.R.S32.HI R11, RZ, 0x8, R11 ;  /* 0x00000008ff0b7819 */ /* 0x000fe4000001140b */
[C---:B------:R-:W-:Y:S01]  /*25600*/  LEA.HI.X.SX32 R9, R10.reuse, R2, 0x1, P5 ;  /* 0x000000020a097211 */ /* 0x040fe200028f0eff */
[----:B------:R-:W-:Y:S01]  /*25610*/  VIADD R10, R10, UR5 ;  /* 0x000000050a0a7c36 */ /* 0x000fe20008000000 */
[----:B------:R5:W-:Y:S04]  /*25620*/  @P6 STG.E.U8 desc[UR18][R4.64], R117 ;  /* 0x0000007504006986 */ /* 0x000be8000c101112 */
[----:B------:R4:W-:Y:S01]  /*25630*/  @P1 STG.E.U8 desc[UR18][R8.64], R11 ;  /* 0x0000000b08001986 */ /* 0x0009e2000c101112 */
[C---:B0-----:R-:W-:Y:S01]  /*25640*/  IADD3 R6, P1, PT, R10.reuse, R3, RZ ;  /* 0x000000030a067210 */ /* 0x041fe20007f3e0ff */
[----:B------:R-:W-:-:S03]  /*25650*/  VIADD R0, R10, UR5 ;  /* 0x000000050a007c36 */ /* 0x000fc60008000000 */
[----:B------:R-:W-:Y:S02]  /*25660*/  LEA.HI.X.SX32 R7, R10, R2, 0x1, P1 ;  /* 0x000000020a077211 */ /* 0x000fe400008f0eff */
[----:B------:R-:W-:Y:S02]  /*25670*/  F2FP.SATFINITE.E4M3.F32.PACK_AB_MERGE_C R119, R119, R118, RZ ;  /* 0x000000767777723e */ /* 0x000fe400048070ff */
[CC--:B-----5:R-:W-:Y:S02]  /*25680*/  IADD3 R4, P6, PT, R0.reuse, R3.reuse, RZ ;  /* 0x0000000300047210 */ /* 0x0e0fe40007fde0ff */
[----:B------:R-:W-:Y:S02]  /*25690*/  PRMT R12, R119, 0x9910, RZ ;  /* 0x00009910770c7816 */ /* 0x000fe400000000ff */
[C---:B------:R-:W-:Y:S02]  /*256a0*/  LEA.HI.X.SX32 R5, R0.reuse, R2, 0x1, P6 ;  /* 0x0000000200057211 */ /* 0x040fe400030f0eff */
[----:B----4-:R-:W-:Y:S01]  /*256b0*/  SHF.R.S32.HI R11, RZ, 0x8, R12 ;  /* 0x00000008ff0b7819 */ /* 0x010fe2000001140c */
[----:B------:R-:W-:Y:S01]  /*256c0*/  VIADD R0, R0, UR5 ;  /* 0x0000000500007c36 */ /* 0x000fe20008000000 */
[----:B------:R0:W-:Y:S04]  /*256d0*/  @P0 STG.E.U8 desc[UR18][R6.64], R119 ;  /* 0x0000007706000986 */ /* 0x0001e8000c101112 */
[----:B------:R-:W-:-:S04]  /*256e0*/  IADD3 R8, P6, PT, R0, R3, RZ ;  /* 0x0000000300087210 */ /* 0x000fc80007fde0ff */
[----:B------:R-:W-:Y:S02]  /*256f0*/  LEA.HI.X.SX32 R9, R0, R2, 0x1, P6 ;  /* 0x0000000200097211 */ /* 0x000fe400030f0eff */
[----:B--2---:R-:W-:Y:S02]  /*25700*/  ISETP.LT.AND P1, PT, R15, UR4, !P2 ;  /* 0x000000040f007c0c */ /* 0x004fe4000d721270 */
[----:B---3--:R-:W-:Y:S01]  /*25710*/  ISETP.LT.AND P5, PT, R14, UR6, !P2 ;  /* 0x000000060e007c0c */ /* 0x008fe2000d7a1270 */
[----:B------:R-:W2:Y:S01]  /*25720*/  LDL.LU R15, [R1+0x958] ;  /* 0x00095800010f7983 */ /* 0x000ea20000300800 */
[----:B------:R-:W-:-:S03]  /*25730*/  ISETP.LT.AND P0, PT, R18, UR7, !P2 ;  /* 0x0000000712007c0c */ /* 0x000fc6000d701270 */
[----:B------:R-:W3:Y:S01]  /*25740*/  LDL.LU R14, [R1+0x954] ;  /* 0x00095400010e7983 */ /* 0x000ee20000300800 */
[----:B------:R-:W-:Y:S01]  /*25750*/  F2FP.SATFINITE.E4M3.F32.PACK_AB_MERGE_C R121, R121, R120, RZ ;  /* 0x000000787979723e */ /* 0x000fe200048070ff */
[----:B------:R-:W-:Y:S01]  /*25760*/  VIADD R0, R0, UR5 ;  /* 0x0000000500007c36 */ /* 0x000fe20008000000 */
[----:B------:R-:W4:Y:S01]  /*25770*/  LDCU UR7, c[0x0][0x39c] ;  /* 0x00007380ff0777ac */ /* 0x000f220008000800 */
[----:B------:R-:W4:Y:S01]  /*25780*/  LDL.LU R10, [R1+0x8d4] ;  /* 0x0008d400010a7983 */ /* 0x000f220000300800 */
[----:B-1----:R-:W-:-:S03]  /*25790*/  ISETP.LT.AND P6, PT, R16, UR10, !P2 ;  /* 0x0000000a10007c0c */ /* 0x002fc6000d7c1270 */
[----:B------:R-:W5:Y:S01]  /*257a0*/  LDL.LU R12, [R1+0x7ec] ;  /* 0x0007ec00010c7983 */ /* 0x000f620000300800 */
[----:B------:R-:W2:Y:S03]  /*257b0*/  LDCU UR4, c[0x0][0x39c] ;  /* 0x00007380ff0477ac */ /* 0x000ea60008000800 */
[----:B------:R-:W5:Y:S01]  /*257c0*/  LDL.LU R18, [R1+0x7e8] ;  /* 0x0007e80001127983 */ /* 0x000f620000300800 */
[----:B------:R-:W-:Y:S01]  /*257d0*/  F2FP.SATFINITE.E4M3.F32.PACK_AB_MERGE_C R123, R123, R122, RZ ;  /* 0x0000007a7b7b723e */ /* 0x000fe200048070ff */
[----:B------:R-:W3:Y:S02]  /*257e0*/  LDCU UR6, c[0x0][0x39c] ;  /* 0x00007380ff0677ac */ /* 0x000ee40008000800 */
[----:B------:R-:W5:Y:S01]  /*257f0*/  LDL.LU R16, [R1+0x7d8] ;  /* 0x0007d80001107983 */ /* 0x000f620000300800 */
[----:B0-----:R-:W-:-:S03]  /*25800*/  PRMT R6, R121, 0x9910, RZ ;  /* 0x0000991079067816 */ /* 0x001fc600000000ff */
[----:B------:R0:W-:Y:S01]  /*25810*/  @P3 STG.E.U8 desc[UR18][R4.64], R11 ;  /* 0x0000000b04003986 */ /* 0x0001e2000c101112 */
[----:B------:R-:W-:-:S03]  /*25820*/  VIADD R7, R0, UR5 ;  /* 0x0000000500077c36 */ /* 0x000fc60008000000 */
[----:B------:R1:W-:Y:S01]  /*25830*/  @P1 STG.E.U8 desc[UR18][R8.64], R121 ;  /* 0x0000007908001986 */ /* 0x0003e2000c101112 */
[----:B------:R-:W-:Y:S01]  /*25840*/  ISETP.LT.AND P3, PT, R17, UR9, !P2 ;  /* 0x0000000911007c0c */ /* 0x000fe2000d761270 */
[----:B0-----:R-:W-:Y:S01]  /*25850*/  IMAD.MOV.U32 R11, RZ, RZ, R6 ;  /* 0x000000ffff0b7224 */ /* 0x001fe200078e0006 */
[----:B------:R-:W-:-:S04]  /*25860*/  IADD3 R4, P1, PT, R0, R3, RZ ;  /* 0x0000000300047210 */ /* 0x000fc80007f3e0ff */
[-C--:B------:R-:W-:Y:S01]  /*25870*/  LEA.HI.X.SX32 R5, R0, R2.reuse, 0x1, P1 ;  /* 0x0000000200057211 */ /* 0x080fe200008f0eff */
[C---:B------:R-:W-:Y:S01]  /*25880*/  VIADD R0, R7.reuse, UR5 ;  /* 0x0000000507007c36 */ /* 0x040fe20008000000 */
[----:B------:R-:W-:Y:S02]  /*25890*/  SHF.R.S32.HI R11, RZ, 0x8, R11 ;  /* 0x00000008ff0b7819 */ /* 0x000fe4000001140b */
[-C--:B------:R-:W-:Y:S02]  /*258a0*/  IADD3 R6, P1, PT, R7, R3.reuse, RZ ;  /* 0x0000000307067210 */ /* 0x080fe40007f3e0ff */
[----:B------:R-:W-:Y:S01]  /*258b0*/  PRMT R13, R123, 0x9910, RZ ;  /* 0x000099107b0d7816 */ /* 0x000fe200000000ff */
[----:B------:R0:W-:Y:S01]  /*258c0*/  @P5 STG.E.U8 desc[UR18][R4.64], R11 ;  /* 0x0000000b04005986 */ /* 0x0001e2000c101112 */
[----:B-1----:R-:W-:Y:S02]  /*258d0*/  IADD3 R8, P5, PT, R0, R3, RZ ;  /* 0x0000000300087210 */ /* 0x002fe40007fbe0ff */
[----:B------:R-:W-:-:S02]  /*258e0*/  LEA.HI.X.SX32 R7, R7, R2, 0x1, P1 ;  /* 0x0000000207077211 */ /* 0x000fc400008f0eff */
[C---:B------:R-:W-:Y:S01]  /*258f0*/  LEA.HI.X.SX32 R9, R0.reuse, R2, 0x1, P5 ;  /* 0x0000000200097211 */ /* 0x040fe200028f0eff */
[----:B------:R-:W-:Y:S01]  /*25900*/  VIADD R0, R0, UR5 ;  /* 0x0000000500007c36 */ /* 0x000fe20008000000 */
[----:B------:R-:W-:Y:S01]  /*25910*/  SHF.R.S32.HI R13, RZ, 0x8, R13 ;  /* 0x00000008ff0d7819 */ /* 0x000fe2000001140d */
[----:B------:R1:W-:Y:S01]  /*25920*/  @P0 STG.E.U8 desc[UR18][R6.64], R123 ;  /* 0x0000007b06000986 */ /* 0x0003e2000c101112 */
[----:B------:R-:W-:-:S03]  /*25930*/  F2FP.SATFINITE.E4M3.F32.PACK_AB_MERGE_C R125, R125, R124, RZ ;  /* 0x0000007c7d7d723e */ /* 0x000fc600048070ff */
[----:B------:R1:W-:Y:S01]  /*25940*/  @P3 STG.E.U8 desc[UR18][R8.64], R13 ;  /* 0x0000000d08003986 */ /* 0x0003e2000c101112 */
[C---:B0-----:R-:W-:Y:S02]  /*25950*/  IADD3 R4, P3, PT, R0.reuse, R3, RZ ;  /* 0x0000000300047210 */ /* 0x041fe40007f7e0ff */
[----:B------:R-:W-:Y:S02]  /*25960*/  PRMT R17, R125, 0x9910, RZ ;  /* 0x000099107d117816 */ /* 0x000fe400000000ff */
[----:B------:R-:W-:Y:S02]  /*25970*/  LEA.HI.X.SX32 R5, R0, R2, 0x1, P3 ;  /* 0x0000000200057211 */ /* 0x000fe400018f0eff */
[----:B------:R-:W-:-:S03]  /*25980*/  SHF.R.S32.HI R17, RZ, 0x8, R17 ;  /* 0x00000008ff117819 */ /* 0x000fc60000011411 */
[----:B------:R0:W-:Y:S01]  /*25990*/  @P6 STG.E.U8 desc[UR18][R4.64], R125 ;  /* 0x0000007d04006986 */ /* 0x0001e2000c101112 */
[----:B------:R-:W-:Y:S02]  /*259a0*/  F2FP.SATFINITE.E4M3.F32.PACK_AB_MERGE_C R127, R127, R126, RZ ;  /* 0x0000007e7f7f723e */ /* 0x000fe400048070ff */
[----:B------:R-:W-:Y:S02]  /*259b0*/  F2FP.SATFINITE.E4M3.F32.PACK_AB_MERGE_C R129, R129, R128, RZ ;  /* 0x000000808181723e */ /* 0x000fe400048070ff */
[----:B------:R-:W-:-:S04]  /*259c0*/  F2FP.SATFINITE.E4M3.F32.PACK_AB_MERGE_C R131, R131, R130, RZ ;  /* 0x000000828383723e */ /* 0x000fc800048070ff */
[----:B------:R-:W-:-:S04]  /*259d0*/  PRMT R19, R131, 0x9910, RZ ;  /* 0x0000991083137816 */ /* 0x000fc800000000ff */
[----:B------:R-:W-:Y:S02]  /*259e0*/  SHF.R.S32.HI R19, RZ, 0x8, R19 ;  /* 0x00000008ff137819 */ /* 0x000fe40000011413 */
[----:B--2---:R-:W-:Y:S01]  /*259f0*/  ISETP.LT.AND P1, PT, R15, UR4, !P2 ;  /* 0x000000040f007c0c */ /* 0x004fe2000d721270 */
[----:B------:R-:W5:Y:S01]  /*25a00*/  LDCU UR4, c[0x0][0x39c] ;  /* 0x00007380ff0477ac */ /* 0x000f620008000800 */
[----:B----4-:R-:W-:Y:S01]  /*25a10*/  ISETP.LT.AND P5, PT, R10, UR7, !P2 ;  /* 0x000000070a007c0c */ /* 0x010fe2000d7a1270 */
[----:B------:R-:W-:Y:S01]  /*25a20*/  VIADD R10, R0, UR5 ;  /* 0x00000005000a7c36 */ /* 0x000fe20008000000 */
[----:B---3--:R-:W-:Y:S01]  /*25a30*/  ISETP.LT.AND P0, PT, R14, UR6, !P2 ;  /* 0x000000060e007c0c */ /* 0x008fe2000d701270 */
[----:B------:R-:W2:Y:S02]  /*25a40*/  LDCU UR6, c[0x0][0x39c] ;  /* 0x00007380ff0677ac */ /* 0x000ea40008000800 */
[C---:B------:R-:W-:Y:S01]  /*25a50*/  VIADD R0, R10.reuse, UR5 ;  /* 0x000000050a007c36 */ /* 0x040fe20008000000 */
[----:B-1----:R-:W-:Y:S01]  /*25a60*/  IADD3 R6, P3, PT, R10, R3, RZ ;  /* 0x000000030a067210 */ /* 0x002fe20007f7e0ff */
[----:B------:R-:W1:Y:S02]  /*25a70*/  LDCU UR7, c[0x0][0x39c] ;  /* 0x00007380ff0777ac */ /* 0x000e640008000800 */
[----:B------:R-:W-:Y:S01]  /*25a80*/  VIADD R11, R0, UR5 ;  /* 0x00000005000b7c36 */ /* 0x000fe20008000000 */
[----:B------:R-:W-:-:S03]  /*25a90*/  LEA.HI.X.SX32 R7, R10, R2, 0x1, P3 ;  /* 0x000000020a077211 */ /* 0x000fc600018f0eff */
[----:B------:R-:W-:Y:S02]  /*25aa0*/  VIADD R13, R11, UR5 ;  /* 0x000000050b0d7c36 */ /* 0x000fe40008000000 */
[----:B------:R3:W-:Y:S01]  /*25ab0*/  @P1 STG.E.U8 desc[UR18][R6.64], R17 ;  /* 0x0000001106001986 */ /* 0x0007e2000c101112 */
[CC--:B------:R-:W-:Y:S01]  /*25ac0*/  IADD3 R8, P1, PT, R0.reuse, R3.reuse, RZ ;  /* 0x0000000300087210 */ /* 0x0c0fe20007f3e0ff */
[----:B------:R-:W-:Y:S01]  /*25ad0*/  VIADD R14, R13, UR5 ;  /* 0x000000050d0e7c36 */ /* 0x000fe20008000000 */
[CC--:B------:R-:W-:Y:S02]  /*25ae0*/  IADD3 R10, P6, PT, R11.reuse, R3.reuse, RZ ;  /* 0x000000030b0a7210 */ /* 0x0c0fe40007fde0ff */
[-C--:B------:R-:W-:Y:S01]  /*25af0*/  LEA.HI.X.SX32 R9, R0, R2.reuse, 0x1, P1 ;  /* 0x0000000200097211 */ /* 0x080fe200008f0eff */
[----:B------:R-:W-:Y:S01]  /*25b00*/  VIADD R0, R14, UR5 ;  /* 0x000000050e007c36 */ /* 0x000fe20008000000 */
[----:B-----5:R-:W-:Y:S02]  /*25b10*/  ISETP.LT.AND P3, PT, R12, UR4, !P2 ;  /* 0x000000040c007c0c */ /* 0x020fe4000d761270 */
[----:B------:R-:W-:Y:S01]  /*25b20*/  LEA.HI.X.SX32 R11, R11, R2, 0x1, P6 ;  /* 0x000000020b0b7211 */ /* 0x000fe200030f0eff */
[----:B------:R-:W-:Y:S01]  /*25b30*/  VIADD R15, R0, UR5 ;  /* 0x00000005000f7c36 */ /* 0x000fe20008000000 */
[----:B0-----:R-:W-:-:S02]  /*25b40*/  IADD3 R4, P1, PT, R13, R3, RZ ;  /* 0x000000030d047210 */ /* 0x001fc40007f3e0ff */
[CC--:B------:R-:W-:Y:S02]  /*25b50*/  IADD3 R12, P6, PT, R14.reuse, R3.reuse, RZ ;  /* 0x000000030e0c7210 */ /* 0x0c0fe40007fde0ff */
[-C--:B------:R-:W-:Y:S02]  /*25b60*/  LEA.HI.X.SX32 R5, R13, R2.reuse, 0x1, P1 ;  /* 0x000000020d057211 */ /* 0x080fe400008f0eff */
[-C--:B------:R-:W-:Y:S02]  /*25b70*/  LEA.HI.X.SX32 R13, R14, R2.reuse, 0x1, P6 ;  /* 0x000000020e0d7211 */ /* 0x080fe400030f0eff */
[----:B------:R-:W-:Y:S02]  /*25b80*/  IADD3 R14, P6, PT, R15, R3, RZ ;  /* 0x000000030f0e7210 */ /* 0x000fe40007fde0ff */
[----:B---3--:R-:W-:Y:S02]  /*25b90*/  PRMT R7, R127, 0x9910, RZ ;  /* 0x000099107f077816 */ /* 0x008fe400000000ff */
[----:B------:R-:W-:-:S02]  /*25ba0*/  LEA.HI.X.SX32 R15, R15, R2, 0x1, P6 ;  /* 0x000000020f0f7211 */ /* 0x000fc400030f0eff */
[----:B--2---:R-:W-:Y:S02]  /*25bb0*/  ISETP.LT.AND P1, PT, R18, UR6, !P2 ;  /* 0x0000000612007c0c */ /* 0x004fe4000d721270 */
[----:B------:R-:W-:Y:S01]  /*25bc0*/  IADD3 R6, P6, PT, R0, R3, RZ ;  /* 0x0000000300067210 */ /* 0x000fe20007fde0ff */
[----:B------:R-:W-:Y:S01]  /*25bd0*/  IMAD.MOV.U32 R3, RZ, RZ, R7 ;  /* 0x000000ffff037224 */ /* 0x000fe200078e0007 */
[----:B-1----:R-:W-:Y:S02]  /*25be0*/  ISETP.LT.AND P2, PT, R16, UR7, !P2 ;  /* 0x0000000710007c0c */ /* 0x002fe4000d741270 */
[----:B------:R-:W-:Y:S02]  /*25bf0*/  PRMT R17, R129, 0x9910, RZ ;  /* 0x0000991081117816 */ /* 0x000fe400000000ff */
[----:B------:R-:W-:Y:S02]  /*25c00*/  SHF.R.S32.HI R3, RZ, 0x8, R3 ;  /* 0x00000008ff037819 */ /* 0x000fe40000011403 */
[----:B------:R-:W-:Y:S01]  /*25c10*/  SHF.R.S32.HI R17, RZ, 0x8, R17 ;  /* 0x00000008ff117819 */ /* 0x000fe20000011411 */
[----:B------:R0:W-:Y:S01]  /*25c20*/  @P0 STG.E.U8 desc[UR18][R8.64], R127 ;  /* 0x0000007f08000986 */ /* 0x0001e2000c101112 */
[----:B------:R-:W-:-:S03]  /*25c30*/  LEA.HI.X.SX32 R7, R0, R2, 0x1, P6 ;  /* 0x0000000200077211 */ /* 0x000fc600030f0eff */
[----:B------:R0:W-:Y:S04]  /*25c40*/  @P5 STG.E.U8 desc[UR18][R10.64], R3 ;  /* 0x000000030a005986 */ /* 0x0001e8000c101112 */
[----:B------:R0:W-:Y:S04]  /*25c50*/  @P3 STG.E.U8 desc[UR18][R4.64], R129 ;  /* 0x0000008104003986 */ /* 0x0001e8000c101112 */
[----:B------:R0:W-:Y:S04]  /*25c60*/  @P1 STG.E.U8 desc[UR18][R12.64], R17 ;  /* 0x000000110c001986 */ /* 0x0001e8000c101112 */
[----:B------:R0:W-:Y:S04]  /*25c70*/  @P2 STG.E.U8 desc[UR18][R6.64], R131 ;  /* 0x0000008306002986 */ /* 0x0001e8000c101112 */
[----:B------:R0:W-:Y:S01]  /*25c80*/  @P4 STG.E.U8 desc[UR18][R14.64], R19 ;  /* 0x000000130e004986 */ /* 0x0001e2000c101112 */
[----:B------:R-:W-:Y:S06]  /*25c90*/  BAR.SYNC.DEFER_BLOCKING 0x0 ;  /* 0x0000000000007b1d */ /* 0x000fec0000010000 */
[----:B------:R-:W-:Y:S05]  /*25ca0*/  BRA.U UP0, `(.L_x_13) ;  /* 0x0000000100a07547 */ /* 0x000fea000b800000 */
[----:B------:R-:W1:Y:S01]  /*25cb0*/  S2UR UR5, SR_CgaCtaId ;  /* 0x00000000000579c3 */ /* 0x000e620000008800 */
[----:B------:R-:W-:Y:S01]  /*25cc0*/  NOP ;  /* 0x0000000000007918 */ /* 0x000fe20000000000 */
[----:B------:R-:W-:Y:S01]  /*25cd0*/  UMOV UR4, 0x50 ;  /* 0x0000005000047882 */ /* 0x000fe20000000000 */
[----:B------:R-:W-:Y:S02]  /*25ce0*/  IMAD.U32 R0, RZ, RZ, UR8 ;  /* 0x00000008ff007e24 */ /* 0x000fe4000f8e00ff */
[----:B0-----:R-:W-:Y:S02]  /*25cf0*/  IMAD.MOV.U32 R3, RZ, RZ, 0xf ;  /* 0x0000000fff037424 */ /* 0x001fe400078e00ff */
[----:B------:R-:W-:Y:S01]  /*25d00*/  IMAD.MOV.U32 R7, RZ, RZ, 0x1 ;  /* 0x00000001ff077424 */ /* 0x000fe200078e00ff */
[----:B------:R-:W-:-:S04]  /*25d10*/  LOP3.LUT R0, R0, 0xffff, RZ, 0xc0, !PT ;  /* 0x0000ffff00007812 */ /* 0x000fc800078ec0ff */
[----:B------:R-:W-:-:S05]  /*25d20*/  SHF.R.U32.HI R0, RZ, 0x5, R0 ;  /* 0x00000005ff007819 */ /* 0x000fca0000011600 */
[----:B------:R-:W-:Y:S01]  /*25d30*/  VIADD R2, R0, 0x10 ;  /* 0x0000001000027836 */ /* 0x000fe20000000000 */
[----:B------:R-:W-:Y:S01]  /*25d40*/  SHF.L.U32 R0, R3, R0, RZ ;  /* 0x0000000003007219 */ /* 0x000fe200000006ff */
[----:B-1----:R-:W-:-:S03]  /*25d50*/  ULEA UR6, UR5, UR4, 0x18 ;  /* 0x0000000405067291 */ /* 0x002fc6000f8ec0ff */
[----:B------:R-:W-:-:S04]  /*25d60*/  SHF.L.U32 R3, R7, R2, RZ ;  /* 0x0000000207037219 */ /* 0x000fc800000006ff */
[----:B------:R-:W-:Y:S02]  /*25d70*/  LOP3.LUT R0, R3, R0, RZ, 0xfc, !PT ;  /* 0x0000000003007212 */ /* 0x000fe400078efcff */
[----:B------:R-:W0:Y:S02]  /*25d80*/  LDS R5, [UR6] ;  /* 0x00000006ff057984 */ /* 0x000e240008000800 */
[C---:B------:R-:W-:Y:S02]  /*25d90*/  LOP3.LUT R2, R0.reuse, 0xffff, RZ, 0xc0, !PT ;  /* 0x0000ffff00027812 */ /* 0x040fe400078ec0ff */
[----:B0-----:R-:W-:-:S04]  /*25da0*/  LOP3.LUT R3, R0, 0xffff, R5, 0x80, !PT ;  /* 0x0000ffff00037812 */ /* 0x001fc800078e8005 */
[----:B------:R-:W-:-:S13]  /*25db0*/  ISETP.NE.AND P0, PT, R3, R2, PT ;  /* 0x000000020300720c */ /* 0x000fda0003f05270 */
[----:B------:R-:W-:Y:S05]  /*25dc0*/  @P0 BRA `(.L_x_14) ;  /* 0x0000000000500947 */ /* 0x000fea0003800000 */
[----:B------:R-:W-:Y:S02]  /*25dd0*/  SHF.R.U32.HI R5, RZ, 0x10, R5 ;  /* 0x00000010ff057819 */ /* 0x000fe40000011605 */
[----:B------:R-:W-:-:S04]  /*25de0*/  SHF.R.U32.HI R2, RZ, 0x10, R0 ;  /* 0x00000010ff027819 */ /* 0x000fc80000011600 */
[----:B------:R-:W-:-:S04]  /*25df0*/  LOP3.LUT R5, R5, R2, RZ, 0xc0, !PT ;  /* 0x0000000205057212 */ /* 0x000fc800078ec0ff */
[----:B------:R-:W-:-:S13]  /*25e00*/  ISETP.NE.AND P0, PT, R5, R2, PT ;  /* 0x000000020500720c */ /* 0x000fda0003f05270 */
[----:B------:R-:W-:Y:S05]  /*25e10*/  @P0 BRA `(.L_x_15) ;  /* 0x0000000000300947 */ /* 0x000fea0003800000 */
[----:B------:R-:W-:Y:S01]  /*25e20*/  R2UR UR4, R0 ;  /* 0x00000000000472ca */ /* 0x000fe200000e0000 */
[----:B------:R-:W-:Y:S01]  /*25e30*/  VOTEU.ANY UR5, UPT, PT ;  /* 0x0000000000057886 */ /* 0x000fe200038e0100 */
[----:B------:R-:W0:Y:S01]  /*25e40*/  S2R R0, SR_LANEID ;  /* 0x0000000000007919 */ /* 0x000e220000000000 */
[----:B------:R-:W-:-:S10]  /*25e50*/  UFLO.U32 UR5, UR5 ;  /* 0x00000005000572bd */ /* 0x000fd400080e0000 */
[----:B------:R-:W-:-:S06]  /*25e60*/  ULOP3.LUT UR4, URZ, UR4, URZ, 0x33, !UPT ;  /* 0x00000004ff047292 */ /* 0x000fcc000f8e33ff */
[----:B------:R-:W-:-:S04]  /*25e70*/  IMAD.U32 R2, RZ, RZ, UR4 ;  /* 0x00000004ff027e24 */ /* 0x000fc8000f8e00ff */
[----:B------:R-:W1:Y:S02]  /*25e80*/  REDUX UR7, R2 ;  /* 0x00000000020773c4 */ /* 0x000e640000000000 */
[----:B------:R2:W-:Y:S01]  /*25e90*/  UTCATOMSWS.AND URZ, UR4 ;  /* 0x0000000400ff79e3 */ /* 0x0005e20008000000 */
[----:B0-----:R-:W-:Y:S01]  /*25ea0*/  ISETP.EQ.U32.AND P0, PT, R0, UR5, PT ;  /* 0x0000000500007c0c */ /* 0x001fe2000bf02070 */
[----:B-1----:R-:W-:-:S12]  /*25eb0*/  IMAD.U32 R0, RZ, RZ, UR7 ;  /* 0x00000007ff007e24 */ /* 0x002fd8000f8e00ff */
[----:B------:R2:W-:Y:S01]  /*25ec0*/  @P0 ATOMS.AND RZ, [UR6], R0 ;  /* 0x00000000ffff098c */ /* 0x0005e2000a800006 */
[----:B------:R-:W-:Y:S05]  /*25ed0*/  BRA `(.L_x_13) ;  /* 0x0000000000147947 */ /* 0x000fea0003800000 */
.L_x_15:
[----:B------:R-:W-:-:S07]  /*25ee0*/  MOV R2, 0x25f00 ;  /* 0x00025f0000027802 */ /* 0x000fce0000000f00 */
[----:B------:R-:W-:Y:S05]  /*25ef0*/  CALL.REL.NOINC `($__internal_0_$__cuda_sm10x_tcgen05_guardrail_trap_col_being_dealloced_not_returned_by_alloc) ;  /* 0x00000000002c7944 */ /* 0x000fea0003c00000 */
[----:B------:R-:W-:Y:S05]  /*25f00*/  BRA `(.L_x_13) ;  /* 0x0000000000087947 */ /* 0x000fea0003800000 */
.L_x_14:
[----:B------:R-:W-:-:S07]  /*25f10*/  MOV R2, 0x25f30 ;  /* 0x00025f3000027802 */ /* 0x000fce0000000f00 */
[----:B------:R-:W-:Y:S05]  /*25f20*/  CALL.REL.NOINC `($__internal_2_$__cuda_sm10x_tcgen05_guardrail_trap_unallocated_columns_being_dealloced) ;  /* 0x0000000000387944 */ /* 0x000fea0003c00000 */
.L_x_13:
[----:B------:R-:W-:Y:S01]  /*25f30*/  NOP ;  /* 0x0000000000007918 */ /* 0x000fe20000000000 */
[----:B--2---:R-:W-:Y:S05]  /*25f40*/  EXIT ;  /* 0x000000000000794d */ /* 0x004fea0003800000 */
.L_x_8:
[----:B------:R-:W1:Y:S02]  /*25f50*/  SYNCS.PHASECHK.TRANS64.TRYWAIT P6, [UR6], R39 ;  /* 0x00000027ff0075a7 */ /* 0x000e6400080c1106 */
[----:B-1----:R-:W-:Y:S05]  /*25f60*/  @!P6 BRA `(.L_x_8) ;  /* 0xfffffffc00f8e947 */ /* 0x002fea000383ffff */
[----:B------:R-:W-:Y:S05]  /*25f70*/  BRA `(.L_x_16) ;  /* 0xfffffefc00847947 */ /* 0x000fea000383ffff */
.L_x_12:
[----:B------:R-:W0:Y:S02]  /*25f80*/  SYNCS.PHASECHK.TRANS64.TRYWAIT P4, [UR6], R10 ;  /* 0x0000000aff0075a7 */ /* 0x000e240008081106 */
[----:B0-----:R-:W-:Y:S05]  /*25f90*/  @!P4 BRA `(.L_x_12) ;  /* 0xfffffffc00f8c947 */ /* 0x001fea000383ffff */
[----:B------:R-:W-:Y:S05]  /*25fa0*/  BRA `(.L_x_11) ;  /* 0xffffffb400f47947 */ /* 0x000fea000383ffff */
        .weak           $__internal_0_$__cuda_sm10x_tcgen05_guardrail_trap_col_being_dealloced_not_returned_by_alloc
        .type           $__internal_0_$__cuda_sm10x_tcgen05_guardrail_trap_col_being_dealloced_not_returned_by_alloc,@function
        .size           $__internal_0_$__cuda_sm10x_tcgen05_guardrail_trap_col_being_dealloced_not_returned_by_alloc,($__internal_1_$__cuda_sm10x_tcgen05_guardrail_trap_phase_invalid_during_alloc - $__internal_0_$__cuda_sm10x_tcgen05_guardrail_trap_col_being_dealloced_not_returned_by_alloc)
$__internal_0_$__cuda_sm10x_tcgen05_guardrail_trap_col_being_dealloced_not_returned_by_alloc:
[----:B------:R-:W-:Y:S05]  /*25fb0*/  BPT.TRAP 0x1 ;  /* 0x000000040000795c */ /* 0x000fea0000300000 */
[----:B------:R-:W-:-:S04]  /*25fc0*/  IMAD.MOV.U32 R3, RZ, RZ, 0x0 ;  /* 0x00000000ff037424 */ /* 0x000fc800078e00ff */
[----:B------:R-:W-:Y:S05]  /*25fd0*/  RET.REL.NODEC R2 `(matmul_kernel) ;  /* 0xfffffda002087950 */ /* 0x000fea0003c3ffff */
        .weak           $__internal_1_$__cuda_sm10x_tcgen05_guardrail_trap_phase_invalid_during_alloc
        .type           $__internal_1_$__cuda_sm10x_tcgen05_guardrail_trap_phase_invalid_during_alloc,@function
        .size           $__internal_1_$__cuda_sm10x_tcgen05_guardrail_trap_phase_invalid_during_alloc,($__internal_2_$__cuda_sm10x_tcgen05_guardrail_trap_unallocated_columns_being_dealloced - $__internal_1_$__cuda_sm10x_tcgen05_guardrail_trap_phase_invalid_during_alloc)
$__internal_1_$__cuda_sm10x_tcgen05_guardrail_trap_phase_invalid_during_alloc:
[----:B------:R-:W-:Y:S05]  /*25fe0*/  BPT.TRAP 0x1 ;  /* 0x000000040000795c */ /* 0x000fea0000300000 */
[----:B------:R-:W-:-:S04]  /*25ff0*/  IMAD.MOV.U32 R5, RZ, RZ, 0x0 ;  /* 0x00000000ff057424 */ /* 0x000fc800078e00ff */
[----:B------:R-:W-:Y:S05]  /*26000*/  RET.REL.NODEC R4 `(matmul_kernel) ;  /* 0xfffffd9c04fc7950 */ /* 0x000fea0003c3ffff */
        .weak           $__internal_2_$__cuda_sm10x_tcgen05_guardrail_trap_unallocated_columns_being_dealloced
        .type           $__internal_2_$__cuda_sm10x_tcgen05_guardrail_trap_unallocated_columns_being_dealloced,@function
        .size           $__internal_2_$__cuda_sm10x_tcgen05_guardrail_trap_unallocated_columns_being_dealloced,(.L_x_20 - $__internal_2_$__cuda_sm10x_tcgen05_guardrail_trap_unallocated_columns_being_dealloced)
$__internal_2_$__cuda_sm10x_tcgen05_guardrail_trap_unallocated_columns_being_dealloced:
[----:B------:R-:W-:Y:S05]  /*26010*/  BPT.TRAP 0x1 ;  /* 0x000000040000795c */ /* 0x000fea0000300000 */
[----:B------:R-:W-:-:S04]  /*26020*/  IMAD.MOV.U32 R3, RZ, RZ, 0x0 ;  /* 0x00000000ff037424 */ /* 0x000fc800078e00ff */
[----:B------:R-:W-:Y:S05]  /*26030*/  RET.REL.NODEC R2 `(matmul_kernel) ;  /* 0xfffffd9c02f07950 */ /* 0x000fea0003c3ffff */
.L_x_17:
[----:B------:R-:W-:-:S00]  /*26040*/  BRA `(.L_x_17) ;  /* 0xfffffffc00fc7947 */ /* 0x000fc0000383ffff */
[----:B------:R-:W-:-:S00]  /*26050*/  NOP ;  /* 0x0000000000007918 */ /* 0x000fc00000000000 */
        /* <DEDUP_REMOVED lines=10> */
.L_x_20:


//--------------------- .nv.shared.matmul_kernel  --------------------------
	.section	.nv.shared.matmul_kernel,"aw",@nobits
	.sectionflags	@""
	.align	16
	.zero		1024


//--------------------- .nv.shared.reserved.0     --------------------------
	.section	.nv.shared.reserved.0,"aw",@nobits
	.align	8
	.weak		__nv_reservedSMEM_offset_0_alias
	.size		__nv_reservedSMEM_offset_0_alias, 0, 64
	.other		__nv_reservedSMEM_offset_0_alias,@"STO_CUDA_RESERVED_SHARED STV_DEFAULT"
__nv_reservedSMEM_offset_0_alias:
	.zero		0
.nv.shared.reserved.0:
	.zero		64
	.weak		__nv_reservedSMEM_allocation_phase
	.type		__nv_reservedSMEM_allocation_phase,@object
	.size		__nv_reservedSMEM_allocation_phase,(.L_0 - __nv_reservedSMEM_allocation_phase)
__nv_reservedSMEM_allocation_phase:
	.zero		1
.L_0:
	.zero		7
	.weak		__nv_reservedSMEM_devtool_atexit_pc
	.type		__nv_reservedSMEM_devtool_atexit_pc,@object
	.size		__nv_reservedSMEM_devtool_atexit_pc,(__nv_reservedSMEM_allocation_mask - __nv_reservedSMEM_devtool_atexit_pc)
__nv_reservedSMEM_devtool_atexit_pc:
	.zero		8
	.weak		__nv_reservedSMEM_allocation_mask
	.type		__nv_reservedSMEM_allocation_mask,@object
	.size		__nv_reservedSMEM_allocation_mask,(.L_2 - __nv_reservedSMEM_allocation_mask)
__nv_reservedSMEM_allocation_mask:
	.zero		4
.L_2:


//--------------------- .nv.constant0.matmul_kernel --------------------------
	.section	.nv.constant0.matmul_kernel,"a",@progbits
	.sectionflags	@""
	.align	4
.nv.constant0.matmul_kernel:
	.zero		976


//--------------------- SYMBOLS --------------------------

	.type		.nv.reservedSmem.offset0,@object
	.size		.nv.reservedSmem.offset0,0x4
	.type		.nv.reservedSmem.cap,@object
	.size		.nv.reservedSmem.cap,0x4
